	.target	sm_100a

	.elftype	@"ET_EXEC"


//--------------------- .note.nv.tkinfo           --------------------------
	.section	.note.nv.tkinfo,"",@"SHT_NOTE"
	.sectionflags	@"SHF_NOTE_NV_TKINFO"
	.tkinfo
        /*0018*/ 	.word	0x00000002
        /*0030*/ 	.string	""
        /*0030*/ 	.string	"ptxas"
        /*0030*/ 	.string	"Cuda compilation tools, release 13.0, V13.0.88"
        /*0030*/ 	.string	"Build cuda_13.0.r13.0/compiler.36424714_0"
        /*0030*/ 	.string	"-arch sm_100a -m 64 "



//--------------------- .note.nv.cuinfo           --------------------------
	.section	.note.nv.cuinfo,"",@"SHT_NOTE"
	.sectionflags	@"SHF_NOTE_NV_CUINFO"
        /*0018*/ 	.short	0x0002
        /*001a*/ 	.short	0x0064
        /*001c*/ 	.short	0x0082
	.zero		2


//--------------------- .nv.info                  --------------------------
	.section	.nv.info,"",@"SHT_CUDA_INFO"
	.align	4


	//----- nvinfo : EIATTR_REGCOUNT
	.align		4
        /*0000*/ 	.byte	0x04, 0x2f
        /*0002*/ 	.short	(.L_19 - .L_18)
	.align		4
.L_18:
        /*0004*/ 	.word	index@(_ZN7cutlass13device_kernelINS_4gemm6kernel13GemmUniversalIN4cute5tupleIJiiiiEEENS1_10collective13CollectiveMmaINS1_35MainloopSm100TmaUmmaWarpSpecializedILi16ELi2ELi4ENS5_IJNS4_1CILi2EEESB_NSA_ILi1EEEEEEEENS5_IJNSA_ILi128EEENSA_ILi256EEENSA_ILi32EEEEEENS_10bfloat16_tENS5_IJlSC_lEEESJ_SK_NS4_8TiledMMAINS4_8MMA_AtomIJNS4_26SM100_MMA_F16BF16_2x1SM_SSISJ_SJ_fLi128ELi256ELNS4_4UMMA5MajorE0ELSP_0ELNSO_7ScaleInE0ELSQ_0EEEEEENS4_6LayoutINS5_IJSC_SC_SC_EEENS5_IJNSA_ILi0EEESV_SV_EEEEENS5_IJNS4_10UnderscoreESY_SY_EEEEENS4_28SM100_TMA_2SM_LOAD_MULTICASTENS4_14ComposedLayoutINS4_7SwizzleILi2ELi4ELi3EEENS4_18smem_ptr_flag_bitsILi16EEENST_INS5_IJNSA_ILi8EEESH_EEENS5_IJSH_SC_EEEEEEEvNS4_8identityENS4_18SM100_TMA_2SM_LOADES1B_vS1C_EENS_8epilogue10collective18CollectiveEpilogueINS1F_23Sm100TmaWarpSpecializedILi4ELi2ELi32ELb1ELb0EEEJNS5_IJNSA_ILi64EEESG_SH_EEENS5_IJNST_IS1K_SC_EENST_INS5_IJSH_SB_EEENS5_IJSC_SF_EEEEEEEESJ_SK_SJ_SK_NS1F_6fusion15FusionCallbacksIS1J_NS1R_17LinearCombinationISJ_fSJ_fLNS_15FloatRoundStyleE2EEES1L_S1Q_JEEENS4_5SM1004TMEM4LOAD26SM100_TMEM_LOAD_32dp32b32xENS4_13SM90_TMA_LOADES1B_NS4_39AutoVectorizingCopyWithAssumedAlignmentILi128EEENS4_14SM90_TMA_STOREES1B_S23_S23_EEEvvEEEEvNT_6ParamsE)
        /*0008*/ 	.word	0x00000076


	//----- nvinfo : EIATTR_FRAME_SIZE
	.align		4
.L_19:
        /*000c*/ 	.byte	0x04, 0x11
        /*000e*/ 	.short	(.L_21 - .L_20)
	.align		4
.L_20:
        /*0010*/ 	.word	index@($__internal_2_$__cuda_sm10x_tcgen05_guardrail_trap_unallocated_columns_being_dealloced)
        /*0014*/ 	.word	0x00000000


	//----- nvinfo : EIATTR_FRAME_SIZE
	.align		4
.L_21:
        /*0018*/ 	.byte	0x04, 0x11
        /*001a*/ 	.short	(.L_23 - .L_22)
	.align		4
.L_22:
        /*001c*/ 	.word	index@($__internal_1_$__cuda_sm10x_tcgen05_guardrail_trap_phase_invalid_during_alloc)
        /*0020*/ 	.word	0x00000000


	//----- nvinfo : EIATTR_FRAME_SIZE
	.align		4
.L_23:
        /*0024*/ 	.byte	0x04, 0x11
        /*0026*/ 	.short	(.L_25 - .L_24)
	.align		4
.L_24:
        /*0028*/ 	.word	index@($__internal_0_$__cuda_sm10x_tcgen05_guardrail_trap_col_being_dealloced_not_returned_by_alloc)
        /*002c*/ 	.word	0x00000000


	//----- nvinfo : EIATTR_FRAME_SIZE
	.align		4
.L_25:
        /*0030*/ 	.byte	0x04, 0x11
        /*0032*/ 	.short	(.L_27 - .L_26)
	.align		4
.L_26:
        /*0034*/ 	.word	index@(_ZN7cutlass13device_kernelINS_4gemm6kernel13GemmUniversalIN4cute5tupleIJiiiiEEENS1_10collective13CollectiveMmaINS1_35MainloopSm100TmaUmmaWarpSpecializedILi16ELi2ELi4ENS5_IJNS4_1CILi2EEESB_NSA_ILi1EEEEEEEENS5_IJNSA_ILi128EEENSA_ILi256EEENSA_ILi32EEEEEENS_10bfloat16_tENS5_IJlSC_lEEESJ_SK_NS4_8TiledMMAINS4_8MMA_AtomIJNS4_26SM100_MMA_F16BF16_2x1SM_SSISJ_SJ_fLi128ELi256ELNS4_4UMMA5MajorE0ELSP_0ELNSO_7ScaleInE0ELSQ_0EEEEEENS4_6LayoutINS5_IJSC_SC_SC_EEENS5_IJNSA_ILi0EEESV_SV_EEEEENS5_IJNS4_10UnderscoreESY_SY_EEEEENS4_28SM100_TMA_2SM_LOAD_MULTICASTENS4_14ComposedLayoutINS4_7SwizzleILi2ELi4ELi3EEENS4_18smem_ptr_flag_bitsILi16EEENST_INS5_IJNSA_ILi8EEESH_EEENS5_IJSH_SC_EEEEEEEvNS4_8identityENS4_18SM100_TMA_2SM_LOADES1B_vS1C_EENS_8epilogue10collective18CollectiveEpilogueINS1F_23Sm100TmaWarpSpecializedILi4ELi2ELi32ELb1ELb0EEEJNS5_IJNSA_ILi64EEESG_SH_EEENS5_IJNST_IS1K_SC_EENST_INS5_IJSH_SB_EEENS5_IJSC_SF_EEEEEEEESJ_SK_SJ_SK_NS1F_6fusion15FusionCallbacksIS1J_NS1R_17LinearCombinationISJ_fSJ_fLNS_15FloatRoundStyleE2EEES1L_S1Q_JEEENS4_5SM1004TMEM4LOAD26SM100_TMEM_LOAD_32dp32b32xENS4_13SM90_TMA_LOADES1B_NS4_39AutoVectorizingCopyWithAssumedAlignmentILi128EEENS4_14SM90_TMA_STOREES1B_S23_S23_EEEvvEEEEvNT_6ParamsE)
        /*0038*/ 	.word	0x00000000


	//----- nvinfo : EIATTR_MIN_STACK_SIZE
	.align		4
.L_27:
        /*003c*/ 	.byte	0x04, 0x12
        /*003e*/ 	.short	(.L_29 - .L_28)
	.align		4
.L_28:
        /*0040*/ 	.word	index@(_ZN7cutlass13device_kernelINS_4gemm6kernel13GemmUniversalIN4cute5tupleIJiiiiEEENS1_10collective13CollectiveMmaINS1_35MainloopSm100TmaUmmaWarpSpecializedILi16ELi2ELi4ENS5_IJNS4_1CILi2EEESB_NSA_ILi1EEEEEEEENS5_IJNSA_ILi128EEENSA_ILi256EEENSA_ILi32EEEEEENS_10bfloat16_tENS5_IJlSC_lEEESJ_SK_NS4_8TiledMMAINS4_8MMA_AtomIJNS4_26SM100_MMA_F16BF16_2x1SM_SSISJ_SJ_fLi128ELi256ELNS4_4UMMA5MajorE0ELSP_0ELNSO_7ScaleInE0ELSQ_0EEEEEENS4_6LayoutINS5_IJSC_SC_SC_EEENS5_IJNSA_ILi0EEESV_SV_EEEEENS5_IJNS4_10UnderscoreESY_SY_EEEEENS4_28SM100_TMA_2SM_LOAD_MULTICASTENS4_14ComposedLayoutINS4_7SwizzleILi2ELi4ELi3EEENS4_18smem_ptr_flag_bitsILi16EEENST_INS5_IJNSA_ILi8EEESH_EEENS5_IJSH_SC_EEEEEEEvNS4_8identityENS4_18SM100_TMA_2SM_LOADES1B_vS1C_EENS_8epilogue10collective18CollectiveEpilogueINS1F_23Sm100TmaWarpSpecializedILi4ELi2ELi32ELb1ELb0EEEJNS5_IJNSA_ILi64EEESG_SH_EEENS5_IJNST_IS1K_SC_EENST_INS5_IJSH_SB_EEENS5_IJSC_SF_EEEEEEEESJ_SK_SJ_SK_NS1F_6fusion15FusionCallbacksIS1J_NS1R_17LinearCombinationISJ_fSJ_fLNS_15FloatRoundStyleE2EEES1L_S1Q_JEEENS4_5SM1004TMEM4LOAD26SM100_TMEM_LOAD_32dp32b32xENS4_13SM90_TMA_LOADES1B_NS4_39AutoVectorizingCopyWithAssumedAlignmentILi128EEENS4_14SM90_TMA_STOREES1B_S23_S23_EEEvvEEEEvNT_6ParamsE)
        /*0044*/ 	.word	0x00000000
.L_29:


//--------------------- .nv.compat                --------------------------
	.section	.nv.compat,"",@"SHT_CUDA_COMPAT_INFO"
	.align	4
        /*0000*/ 	.byte	0x02, 0x09, 0x01, 0x00, 0x02, 0x02, 0x02, 0x00, 0x02, 0x05, 0x05, 0x00, 0x03, 0x07, 0x01, 0x01
        /*0010*/ 	.byte	0x02, 0x03, 0x01, 0x00, 0x02, 0x06, 0x01, 0x00, 0x04, 0x0b, 0x08, 0x00, 0x09, 0x00, 0x00, 0x00
        /*0020*/ 	.byte	0x00, 0x00, 0x00, 0x00


//--------------------- .nv.info._ZN7cutlass13device_kernelINS_4gemm6kernel13GemmUniversalIN4cute5tupleIJiiiiEEENS1_10collective13CollectiveMmaINS1_35MainloopSm100TmaUmmaWarpSpecializedILi16ELi2ELi4ENS5_IJNS4_1CILi2EEESB_NSA_ILi1EEEEEEEENS5_IJNSA_ILi128EEENSA_ILi256EEENSA_ILi32EEEEEENS_10bfloat16_tENS5_IJlSC_lEEESJ_SK_NS4_8TiledMMAINS4_8MMA_AtomIJNS4_26SM100_MMA_F16BF16_2x1SM_SSISJ_SJ_fLi128ELi256ELNS4_4UMMA5MajorE0ELSP_0ELNSO_7ScaleInE0ELSQ_0EEEEEENS4_6LayoutINS5_IJSC_SC_SC_EEENS5_IJNSA_ILi0EEESV_SV_EEEEENS5_IJNS4_10UnderscoreESY_SY_EEEEENS4_28SM100_TMA_2SM_LOAD_MULTICASTENS4_14ComposedLayoutINS4_7SwizzleILi2ELi4ELi3EEENS4_18smem_ptr_flag_bitsILi16EEENST_INS5_IJNSA_ILi8EEESH_EEENS5_IJSH_SC_EEEEEEEvNS4_8identityENS4_18SM100_TMA_2SM_LOADES1B_vS1C_EENS_8epilogue10collective18CollectiveEpilogueINS1F_23Sm100TmaWarpSpecializedILi4ELi2ELi32ELb1ELb0EEEJNS5_IJNSA_ILi64EEESG_SH_EEENS5_IJNST_IS1K_SC_EENST_INS5_IJSH_SB_EEENS5_IJSC_SF_EEEEEEEESJ_SK_SJ_SK_NS1F_6fusion15FusionCallbacksIS1J_NS1R_17LinearCombinationISJ_fSJ_fLNS_15FloatRoundStyleE2EEES1L_S1Q_JEEENS4_5SM1004TMEM4LOAD26SM100_TMEM_LOAD_32dp32b32xENS4_13SM90_TMA_LOADES1B_NS4_39AutoVectorizingCopyWithAssumedAlignmentILi128EEENS4_14SM90_TMA_STOREES1B_S23_S23_EEEvvEEEEvNT_6ParamsE --------------------------
	.section	.nv.info._ZN7cutlass13device_kernelINS_4gemm6kernel13GemmUniversalIN4cute5tupleIJiiiiEEENS1_10collective13CollectiveMmaINS1_35MainloopSm100TmaUmmaWarpSpecializedILi16ELi2ELi4ENS5_IJNS4_1CILi2EEESB_NSA_ILi1EEEEEEEENS5_IJNSA_ILi128EEENSA_ILi256EEENSA_ILi32EEEEEENS_10bfloat16_tENS5_IJlSC_lEEESJ_SK_NS4_8TiledMMAINS4_8MMA_AtomIJNS4_26SM100_MMA_F16BF16_2x1SM_SSISJ_SJ_fLi128ELi256ELNS4_4UMMA5MajorE0ELSP_0ELNSO_7ScaleInE0ELSQ_0EEEEEENS4_6LayoutINS5_IJSC_SC_SC_EEENS5_IJNSA_ILi0EEESV_SV_EEEEENS5_IJNS4_10UnderscoreESY_SY_EEEEENS4_28SM100_TMA_2SM_LOAD_MULTICASTENS4_14ComposedLayoutINS4_7SwizzleILi2ELi4ELi3EEENS4_18smem_ptr_flag_bitsILi16EEENST_INS5_IJNSA_ILi8EEESH_EEENS5_IJSH_SC_EEEEEEEvNS4_8identityENS4_18SM100_TMA_2SM_LOADES1B_vS1C_EENS_8epilogue10collective18CollectiveEpilogueINS1F_23Sm100TmaWarpSpecializedILi4ELi2ELi32ELb1ELb0EEEJNS5_IJNSA_ILi64EEESG_SH_EEENS5_IJNST_IS1K_SC_EENST_INS5_IJSH_SB_EEENS5_IJSC_SF_EEEEEEEESJ_SK_SJ_SK_NS1F_6fusion15FusionCallbacksIS1J_NS1R_17LinearCombinationISJ_fSJ_fLNS_15FloatRoundStyleE2EEES1L_S1Q_JEEENS4_5SM1004TMEM4LOAD26SM100_TMEM_LOAD_32dp32b32xENS4_13SM90_TMA_LOADES1B_NS4_39AutoVectorizingCopyWithAssumedAlignmentILi128EEENS4_14SM90_TMA_STOREES1B_S23_S23_EEEvvEEEEvNT_6ParamsE,"",@"SHT_CUDA_INFO"
	.sectionflags	@""
	.align	4


	//----- nvinfo : EIATTR_CUDA_API_VERSION
	.align		4
        /*0000*/ 	.byte	0x04, 0x37
        /*0002*/ 	.short	(.L_31 - .L_30)
.L_30:
        /*0004*/ 	.word	0x00000082


	//----- nvinfo : EIATTR_KPARAM_INFO
	.align		4
.L_31:
        /*0008*/ 	.byte	0x04, 0x17
        /*000a*/ 	.short	(.L_33 - .L_32)
.L_32:
        /*000c*/ 	.word	0x00000000
        /*0010*/ 	.short	0x0000
        /*0012*/ 	.short	0x0000
        /*0014*/ 	.byte	0x00, 0xf0, 0x01, 0x20


	//----- nvinfo : EIATTR_AT_ENTRY_FRAGMENTS
	.align		4
.L_33:
        /*0018*/ 	.byte	0x04, 0x4f
        /*001a*/ 	.short	(.L_35 - .L_34)


	//   ....[0]....
.L_34:
        /*001c*/ 	.word	0x00000007


	//----- nvinfo : EIATTR_RESERVED_SMEM_USED
	.align		4
.L_35:
        /*0020*/ 	.byte	0x01, 0x41
	.zero		2


	//----- nvinfo : EIATTR_SPARSE_MMA_MASK
	.align		4
        /*0024*/ 	.byte	0x03, 0x50
        /*0026*/ 	.short	0x0000


	//----- nvinfo : EIATTR_TCGEN05_2CTA_USED
	.align		4
        /*0028*/ 	.byte	0x01, 0x52
	.zero		2


	//----- nvinfo : EIATTR_MAXREG_COUNT
	.align		4
        /*002c*/ 	.byte	0x03, 0x1b
        /*002e*/ 	.short	0x00ff


	//----- nvinfo : EIATTR_NUM_BARRIERS
	.align		4
        /*0030*/ 	.byte	0x02, 0x4c
        /*0032*/ 	.byte	0x07
	.zero		1


	//----- nvinfo : EIATTR_EXTERNS
	.align		4
        /*0034*/ 	.byte	0x04, 0x0f
        /*0036*/ 	.short	(.L_37 - .L_36)


	//   ....[0]....
	.align		4
.L_36:
        /*0038*/ 	.word	index@(__assertfail)


	//----- nvinfo : EIATTR_MERCURY_ISA_VERSION
	.align		4
.L_37:
        /*003c*/ 	.byte	0x03, 0x5f
        /*003e*/ 	.short	0x0101


	//----- nvinfo : EIATTR_INT_WARP_WIDE_INSTR_OFFSETS
	.align		4
        /*0040*/ 	.byte	0x04, 0x31
        /*0042*/ 	.short	(.L_39 - .L_38)


	//   ....[0]....
.L_38:
        /*0044*/ 	.word	0x00000f90


	//   ....[1]....
        /*0048*/ 	.word	0x00001040


	//   ....[2]....
        /*004c*/ 	.word	0x00004b40


	//   ....[3]....
        /*0050*/ 	.word	0x00004b60


	//   ....[4]....
        /*0054*/ 	.word	0x00004b90


	//   ....[5]....
        /*0058*/ 	.word	0x00005710


	//   ....[6]....
        /*005c*/ 	.word	0x000057b0


	//   ....[7]....
        /*0060*/ 	.word	0x00005860


	//   ....[8]....
        /*0064*/ 	.word	0x000058d0


	//   ....[9]....
        /*0068*/ 	.word	0x00005990


	//   ....[10]....
        /*006c*/ 	.word	0x00005a30


	//   ....[11]....
        /*0070*/ 	.word	0x00005aa0


	//   ....[12]....
        /*0074*/ 	.word	0x00005b60


	//   ....[13]....
        /*0078*/ 	.word	0x00005c00


	//   ....[14]....
        /*007c*/ 	.word	0x00005ca0


	//   ....[15]....
        /*0080*/ 	.word	0x00005d90


	//   ....[16]....
        /*0084*/ 	.word	0x00005e70


	//----- nvinfo : EIATTR_COOP_GROUP_MASK_REGIDS
	.align		4
.L_39:
        /*0088*/ 	.byte	0x04, 0x29
        /*008a*/ 	.short	(.L_41 - .L_40)


	//   ....[0]....
.L_40:
        /*008c*/ 	.word	0xffffffff


	//   ....[1]....
        /*0090*/ 	.word	0xffffffff


	//   ....[2]....
        /*0094*/ 	.word	0xffffffff


	//   ....[3]....
        /*0098*/ 	.word	0xffffffff


	//   ....[4]....
        /*009c*/ 	.word	0xffffffff


	//   ....[5]....
        /*00a0*/ 	.word	0xffffffff


	//   ....[6]....
        /*00a4*/ 	.word	0xffffffff


	//   ....[7]....
        /*00a8*/ 	.word	0xffffffff


	//   ....[8]....
        /*00ac*/ 	.word	0xffffffff


	//   ....[9]....
        /*00b0*/ 	.word	0xffffffff


	//   ....[10]....
        /*00b4*/ 	.word	0xffffffff


	//   ....[11]....
        /*00b8*/ 	.word	0xffffffff


	//   ....[12]....
        /*00bc*/ 	.word	0xffffffff


	//   ....[13]....
        /*00c0*/ 	.word	0xffffffff


	//----- nvinfo : EIATTR_COOP_GROUP_INSTR_OFFSETS
	.align		4
.L_41:
        /*00c4*/ 	.byte	0x04, 0x28
        /*00c6*/ 	.short	(.L_43 - .L_42)


	//   ....[0]....
.L_42:
        /*00c8*/ 	.word	0x000000b0


	//   ....[1]....
        /*00cc*/ 	.word	0x00000520


	//   ....[2]....
        /*00d0*/ 	.word	0x000008a0


	//   ....[3]....
        /*00d4*/ 	.word	0x00000a40


	//   ....[4]....
        /*00d8*/ 	.word	0x00000b40


	//   ....[5]....
        /*00dc*/ 	.word	0x00000cb0


	//   ....[6]....
        /*00e0*/ 	.word	0x00000e50


	//   ....[7]....
        /*00e4*/ 	.word	0x000010b0


	//   ....[8]....
        /*00e8*/ 	.word	0x00002450


	//   ....[9]....
        /*00ec*/ 	.word	0x00003a00


	//   ....[10]....
        /*00f0*/ 	.word	0x00003ed0


	//   ....[11]....
        /*00f4*/ 	.word	0x00003f00


	//   ....[12]....
        /*00f8*/ 	.word	0x00004a40


	//   ....[13]....
        /*00fc*/ 	.word	0x00004c50


	//----- nvinfo : EIATTR_VRC_CTA_INIT_COUNT
	.align		4
.L_43:
        /*0100*/ 	.byte	0x02, 0x4a
        /*0102*/ 	.byte	0x80
	.zero		1


	//----- nvinfo : EIATTR_SYSCALL_OFFSETS
	.align		4
        /*0104*/ 	.byte	0x04, 0x46
        /*0106*/ 	.short	(.L_45 - .L_44)


	//   ....[0]....
.L_44:
        /*0108*/ 	.word	0x00006a30


	//   ....[1]....
        /*010c*/ 	.word	0x00006b20


	//   ....[2]....
        /*0110*/ 	.word	0x000072c0


	//   ....[3]....
        /*0114*/ 	.word	0x00007f90


	//   ....[4]....
        /*0118*/ 	.word	0x00008c40


	//   ....[5]....
        /*011c*/ 	.word	0x000098e0


	//----- nvinfo : EIATTR_MBARRIER_INSTR_OFFSETS
	.align		4
.L_45:
        /*0120*/ 	.byte	0x04, 0x39
        /*0122*/ 	.short	(.L_47 - .L_46)


	//   ....[0]....
.L_46:
        /*0124*/ 	.word	0x00000680
        /*0128*/ 	.word	0x000000ff
        /*012c*/ 	.word	0x00000000
        /*0130*/ 	.short	0x0100
        /*0132*/ 	.byte	0x04
	.zero		1


	//   ....[1]....
        /*0134*/ 	.word	0x00000690
        /*0138*/ 	.word	0x000000ff
        /*013c*/ 	.word	0x00000080
        /*0140*/ 	.short	0x0100
        /*0142*/ 	.byte	0x04
	.zero		1


	//   ....[2]....
        /*0144*/ 	.word	0x000006a0
        /*0148*/ 	.word	0x000000ff
        /*014c*/ 	.word	0x00000008
        /*0150*/ 	.short	0x0100
        /*0152*/ 	.byte	0x04
	.zero		1


	//   ....[3]....
        /*0154*/ 	.word	0x000006b0
        /*0158*/ 	.word	0x000000ff
        /*015c*/ 	.word	0x00000088
        /*0160*/ 	.short	0x0100
        /*0162*/ 	.byte	0x04
	.zero		1


	//   ....[4]....
        /*0164*/ 	.word	0x000006c0
        /*0168*/ 	.word	0x000000ff
        /*016c*/ 	.word	0x00000010
        /*0170*/ 	.short	0x0100
        /*0172*/ 	.byte	0x04
	.zero		1


	//   ....[5]....
        /*0174*/ 	.word	0x000006d0
        /*0178*/ 	.word	0x000000ff
        /*017c*/ 	.word	0x00000090
        /*0180*/ 	.short	0x0100
        /*0182*/ 	.byte	0x04
	.zero		1


	//   ....[6]....
        /*0184*/ 	.word	0x000006e0
        /*0188*/ 	.word	0x000000ff
        /*018c*/ 	.word	0x00000018
        /*0190*/ 	.short	0x0100
        /*0192*/ 	.byte	0x04
	.zero		1


	//   ....[7]....
        /*0194*/ 	.word	0x000006f0
        /*0198*/ 	.word	0x000000ff
        /*019c*/ 	.word	0x00000098
        /*01a0*/ 	.short	0x0100
        /*01a2*/ 	.byte	0x04
	.zero		1


	//   ....[8]....
        /*01a4*/ 	.word	0x00000700
        /*01a8*/ 	.word	0x000000ff
        /*01ac*/ 	.word	0x00000020
        /*01b0*/ 	.short	0x0100
        /*01b2*/ 	.byte	0x04
	.zero		1


	//   ....[9]....
        /*01b4*/ 	.word	0x00000710
        /*01b8*/ 	.word	0x000000ff
        /*01bc*/ 	.word	0x000000a0
        /*01c0*/ 	.short	0x0100
        /*01c2*/ 	.byte	0x04
	.zero		1


	//   ....[10]....
        /*01c4*/ 	.word	0x00000720
        /*01c8*/ 	.word	0x000000ff
        /*01cc*/ 	.word	0x00000028
        /*01d0*/ 	.short	0x0100
        /*01d2*/ 	.byte	0x04
	.zero		1


	//   ....[11]....
        /*01d4*/ 	.word	0x00000730
        /*01d8*/ 	.word	0x000000ff
        /*01dc*/ 	.word	0x000000a8
        /*01e0*/ 	.short	0x0100
        /*01e2*/ 	.byte	0x04
	.zero		1


	//   ....[12]....
        /*01e4*/ 	.word	0x00000740
        /*01e8*/ 	.word	0x000000ff
        /*01ec*/ 	.word	0x00000030
        /*01f0*/ 	.short	0x0100
        /*01f2*/ 	.byte	0x04
	.zero		1


	//   ....[13]....
        /*01f4*/ 	.word	0x00000750
        /*01f8*/ 	.word	0x000000ff
        /*01fc*/ 	.word	0x000000b0
        /*0200*/ 	.short	0x0100
        /*0202*/ 	.byte	0x04
	.zero		1


	//   ....[14]....
        /*0204*/ 	.word	0x00000760
        /*0208*/ 	.word	0x000000ff
        /*020c*/ 	.word	0x00000038
        /*0210*/ 	.short	0x0100
        /*0212*/ 	.byte	0x04
	.zero		1


	//   ....[15]....
        /*0214*/ 	.word	0x00000770
        /*0218*/ 	.word	0x000000ff
        /*021c*/ 	.word	0x000000b8
        /*0220*/ 	.short	0x0100
        /*0222*/ 	.byte	0x04
	.zero		1


	//   ....[16]....
        /*0224*/ 	.word	0x00000780
        /*0228*/ 	.word	0x000000ff
        /*022c*/ 	.word	0x00000040
        /*0230*/ 	.short	0x0100
        /*0232*/ 	.byte	0x04
	.zero		1


	//   ....[17]....
        /*0234*/ 	.word	0x00000790
        /*0238*/ 	.word	0x000000ff
        /*023c*/ 	.word	0x000000c0
        /*0240*/ 	.short	0x0100
        /*0242*/ 	.byte	0x04
	.zero		1


	//   ....[18]....
        /*0244*/ 	.word	0x000007a0
        /*0248*/ 	.word	0x000000ff
        /*024c*/ 	.word	0x00000048
        /*0250*/ 	.short	0x0100
        /*0252*/ 	.byte	0x04
	.zero		1


	//   ....[19]....
        /*0254*/ 	.word	0x000007b0
        /*0258*/ 	.word	0x000000ff
        /*025c*/ 	.word	0x000000c8
        /*0260*/ 	.short	0x0100
        /*0262*/ 	.byte	0x04
	.zero		1


	//   ....[20]....
        /*0264*/ 	.word	0x000007c0
        /*0268*/ 	.word	0x000000ff
        /*026c*/ 	.word	0x00000050
        /*0270*/ 	.short	0x0100
        /*0272*/ 	.byte	0x04
	.zero		1


	//   ....[21]....
        /*0274*/ 	.word	0x000007d0
        /*0278*/ 	.word	0x000000ff
        /*027c*/ 	.word	0x000000d0
        /*0280*/ 	.short	0x0100
        /*0282*/ 	.byte	0x04
	.zero		1


	//   ....[22]....
        /*0284*/ 	.word	0x000007e0
        /*0288*/ 	.word	0x000000ff
        /*028c*/ 	.word	0x00000058
        /*0290*/ 	.short	0x0100
        /*0292*/ 	.byte	0x04
	.zero		1


	//   ....[23]....
        /*0294*/ 	.word	0x000007f0
        /*0298*/ 	.word	0x000000ff
        /*029c*/ 	.word	0x000000d8
        /*02a0*/ 	.short	0x0100
        /*02a2*/ 	.byte	0x04
	.zero		1


	//   ....[24]....
        /*02a4*/ 	.word	0x00000800
        /*02a8*/ 	.word	0x000000ff
        /*02ac*/ 	.word	0x00000060
        /*02b0*/ 	.short	0x0100
        /*02b2*/ 	.byte	0x04
	.zero		1


	//   ....[25]....
        /*02b4*/ 	.word	0x00000810
        /*02b8*/ 	.word	0x000000ff
        /*02bc*/ 	.word	0x000000e0
        /*02c0*/ 	.short	0x0100
        /*02c2*/ 	.byte	0x04
	.zero		1


	//   ....[26]....
        /*02c4*/ 	.word	0x00000820
        /*02c8*/ 	.word	0x000000ff
        /*02cc*/ 	.word	0x00000068
        /*02d0*/ 	.short	0x0100
        /*02d2*/ 	.byte	0x04
	.zero		1


	//   ....[27]....
        /*02d4*/ 	.word	0x00000830
        /*02d8*/ 	.word	0x000000ff
        /*02dc*/ 	.word	0x000000e8
        /*02e0*/ 	.short	0x0100
        /*02e2*/ 	.byte	0x04
	.zero		1


	//   ....[28]....
        /*02e4*/ 	.word	0x00000840
        /*02e8*/ 	.word	0x000000ff
        /*02ec*/ 	.word	0x00000070
        /*02f0*/ 	.short	0x0100
        /*02f2*/ 	.byte	0x04
	.zero		1


	//   ....[29]....
        /*02f4*/ 	.word	0x00000850
        /*02f8*/ 	.word	0x000000ff
        /*02fc*/ 	.word	0x000000f0
        /*0300*/ 	.short	0x0100
        /*0302*/ 	.byte	0x04
	.zero		1


	//   ....[30]....
        /*0304*/ 	.word	0x00000860
        /*0308*/ 	.word	0x000000ff
        /*030c*/ 	.word	0x00000078
        /*0310*/ 	.short	0x0100
        /*0312*/ 	.byte	0x04
	.zero		1


	//   ....[31]....
        /*0314*/ 	.word	0x00000870
        /*0318*/ 	.word	0x000000ff
        /*031c*/ 	.word	0x000000f8
        /*0320*/ 	.short	0x0100
        /*0322*/ 	.byte	0x04
	.zero		1


	//   ....[32]....
        /*0324*/ 	.word	0x000009b0
        /*0328*/ 	.word	0x000000ff
        /*032c*/ 	.word	0x00000100
        /*0330*/ 	.short	0x0100
        /*0332*/ 	.byte	0x04
	.zero		1


	//   ....[33]....
        /*0334*/ 	.word	0x000009c0
        /*0338*/ 	.word	0x000000ff
        /*033c*/ 	.word	0x00000120
        /*0340*/ 	.short	0x0100
        /*0342*/ 	.byte	0x04
	.zero		1


	//   ....[34]....
        /*0344*/ 	.word	0x000009d0
        /*0348*/ 	.word	0x000000ff
        /*034c*/ 	.word	0x00000108
        /*0350*/ 	.short	0x0100
        /*0352*/ 	.byte	0x04
	.zero		1


	//   ....[35]....
        /*0354*/ 	.word	0x000009e0
        /*0358*/ 	.word	0x000000ff
        /*035c*/ 	.word	0x00000128
        /*0360*/ 	.short	0x0100
        /*0362*/ 	.byte	0x04
	.zero		1


	//   ....[36]....
        /*0364*/ 	.word	0x000009f0
        /*0368*/ 	.word	0x000000ff
        /*036c*/ 	.word	0x00000110
        /*0370*/ 	.short	0x0100
        /*0372*/ 	.byte	0x04
	.zero		1


	//   ....[37]....
        /*0374*/ 	.word	0x00000a00
        /*0378*/ 	.word	0x000000ff
        /*037c*/ 	.word	0x00000130
        /*0380*/ 	.short	0x0100
        /*0382*/ 	.byte	0x04
	.zero		1


	//   ....[38]....
        /*0384*/ 	.word	0x00000a10
        /*0388*/ 	.word	0x000000ff
        /*038c*/ 	.word	0x00000118
        /*0390*/ 	.short	0x0100
        /*0392*/ 	.byte	0x04
	.zero		1


	//   ....[39]....
        /*0394*/ 	.word	0x00000a20
        /*0398*/ 	.word	0x000000ff
        /*039c*/ 	.word	0x00000138
        /*03a0*/ 	.short	0x0100
        /*03a2*/ 	.byte	0x04
	.zero		1


	//   ....[40]....
        /*03a4*/ 	.word	0x00000b10
        /*03a8*/ 	.word	0x000000ff
        /*03ac*/ 	.word	0x00000140
        /*03b0*/ 	.short	0x0100
        /*03b2*/ 	.byte	0x06
	.zero		1


	//   ....[41]....
        /*03b4*/ 	.word	0x00000b20
        /*03b8*/ 	.word	0x000000ff
        /*03bc*/ 	.word	0x00000148
        /*03c0*/ 	.short	0x0100
        /*03c2*/ 	.byte	0x06
	.zero		1


	//   ....[42]....
        /*03c4*/ 	.word	0x00000c60
        /*03c8*/ 	.word	0x000000ff
        /*03cc*/ 	.word	0x00000150
        /*03d0*/ 	.short	0x0100
        /*03d2*/ 	.byte	0x06
	.zero		1


	//   ....[43]....
        /*03d4*/ 	.word	0x00000c70
        /*03d8*/ 	.word	0x000000ff
        /*03dc*/ 	.word	0x00000160
        /*03e0*/ 	.short	0x0100
        /*03e2*/ 	.byte	0x06
	.zero		1


	//   ....[44]....
        /*03e4*/ 	.word	0x00000c80
        /*03e8*/ 	.word	0x000000ff
        /*03ec*/ 	.word	0x00000158
        /*03f0*/ 	.short	0x0100
        /*03f2*/ 	.byte	0x06
	.zero		1


	//   ....[45]....
        /*03f4*/ 	.word	0x00000c90
        /*03f8*/ 	.word	0x000000ff
        /*03fc*/ 	.word	0x00000168
        /*0400*/ 	.short	0x0100
        /*0402*/ 	.byte	0x06
	.zero		1


	//   ....[46]....
        /*0404*/ 	.word	0x00000dc0
        /*0408*/ 	.word	0x000000ff
        /*040c*/ 	.word	0x00000170
        /*0410*/ 	.short	0x0100
        /*0412*/ 	.byte	0x04
	.zero		1


	//   ....[47]....
        /*0414*/ 	.word	0x00000dd0
        /*0418*/ 	.word	0x000000ff
        /*041c*/ 	.word	0x00000190
        /*0420*/ 	.short	0x0100
        /*0422*/ 	.byte	0x04
	.zero		1


	//   ....[48]....
        /*0424*/ 	.word	0x00000de0
        /*0428*/ 	.word	0x000000ff
        /*042c*/ 	.word	0x00000178
        /*0430*/ 	.short	0x0100
        /*0432*/ 	.byte	0x04
	.zero		1


	//   ....[49]....
        /*0434*/ 	.word	0x00000df0
        /*0438*/ 	.word	0x000000ff
        /*043c*/ 	.word	0x00000198
        /*0440*/ 	.short	0x0100
        /*0442*/ 	.byte	0x04
	.zero		1


	//   ....[50]....
        /*0444*/ 	.word	0x00000e00
        /*0448*/ 	.word	0x000000ff
        /*044c*/ 	.word	0x00000180
        /*0450*/ 	.short	0x0100
        /*0452*/ 	.byte	0x04
	.zero		1


	//   ....[51]....
        /*0454*/ 	.word	0x00000e10
        /*0458*/ 	.word	0x000000ff
        /*045c*/ 	.word	0x000001a0
        /*0460*/ 	.short	0x0100
        /*0462*/ 	.byte	0x04
	.zero		1


	//   ....[52]....
        /*0464*/ 	.word	0x00000e20
        /*0468*/ 	.word	0x000000ff
        /*046c*/ 	.word	0x00000188
        /*0470*/ 	.short	0x0100
        /*0472*/ 	.byte	0x04
	.zero		1


	//   ....[53]....
        /*0474*/ 	.word	0x00000e30
        /*0478*/ 	.word	0x000000ff
        /*047c*/ 	.word	0x000001a8
        /*0480*/ 	.short	0x0100
        /*0482*/ 	.byte	0x04
	.zero		1


	//   ....[54]....
        /*0484*/ 	.word	0x00000f30
        /*0488*/ 	.word	0x000000ff
        /*048c*/ 	.word	0x000001b0
        /*0490*/ 	.short	0x0100
        /*0492*/ 	.byte	0x04
	.zero		1


	//   ....[55]....
        /*0494*/ 	.word	0x00000f40
        /*0498*/ 	.word	0x000000ff
        /*049c*/ 	.word	0x000001c0
        /*04a0*/ 	.short	0x0100
        /*04a2*/ 	.byte	0x04
	.zero		1


	//   ....[56]....
        /*04a4*/ 	.word	0x00000f50
        /*04a8*/ 	.word	0x000000ff
        /*04ac*/ 	.word	0x000001b8
        /*04b0*/ 	.short	0x0100
        /*04b2*/ 	.byte	0x04
	.zero		1


	//   ....[57]....
        /*04b4*/ 	.word	0x00000f60
        /*04b8*/ 	.word	0x000000ff
        /*04bc*/ 	.word	0x000001c8
        /*04c0*/ 	.short	0x0100
        /*04c2*/ 	.byte	0x04
	.zero		1


	//   ....[58]....
        /*04c4*/ 	.word	0x00001060
        /*04c8*/ 	.word	0x000000ff
        /*04cc*/ 	.word	0x000001d0
        /*04d0*/ 	.short	0x0100
        /*04d2*/ 	.byte	0x06
	.zero		1


	//   ....[59]....
        /*04d4*/ 	.word	0x00001c90
        /*04d8*/ 	.word	0x00000000
        /*04dc*/ 	.word	0x000001c0
        /*04e0*/ 	.short	0x010a
        /*04e2*/ 	.byte	0xff
	.zero		1


	//   ....[60]....
        /*04e4*/ 	.word	0x00001cb0
        /*04e8*/ 	.word	0x00000000
        /*04ec*/ 	.word	0x000001b0
        /*04f0*/ 	.short	0x0101
        /*04f2*/ 	.byte	0xff
	.zero		1


	//   ....[61]....
        /*04f4*/ 	.word	0x00001d60
        /*04f8*/ 	.word	0x000000ff
        /*04fc*/ 	.word	0x00000080
        /*0500*/ 	.short	0x010a
        /*0502*/ 	.byte	0x04
	.zero		1


	//   ....[62]....
        /*0504*/ 	.word	0x00001e30
        /*0508*/ 	.word	0x000000ff
        /*050c*/ 	.word	0x00000080
        /*0510*/ 	.short	0x010a
        /*0512*/ 	.byte	0x21
	.zero		1


	//   ....[63]....
        /*0514*/ 	.word	0x00001fe0
        /*0518*/ 	.word	0x000000ff
        /*051c*/ 	.word	0x00000080
        /*0520*/ 	.short	0x010a
        /*0522*/ 	.byte	0x05
	.zero		1


	//   ....[64]....
        /*0524*/ 	.word	0x00002100
        /*0528*/ 	.word	0x000000ff
        /*052c*/ 	.word	0x00000148
        /*0530*/ 	.short	0x0101
        /*0532*/ 	.byte	0x0d
	.zero		1


	//   ....[65]....
        /*0534*/ 	.word	0x00002120
        /*0538*/ 	.word	0x000000ff
        /*053c*/ 	.word	0x00000080
        /*0540*/ 	.short	0x010a
        /*0542*/ 	.byte	0x04
	.zero		1


	//   ....[66]....
        /*0544*/ 	.word	0x000021a0
        /*0548*/ 	.word	0x000000ff
        /*054c*/ 	.word	0x00000080
        /*0550*/ 	.short	0x010a
        /*0552*/ 	.byte	0x11
	.zero		1


	//   ....[67]....
        /*0554*/ 	.word	0x00002340
        /*0558*/ 	.word	0x000000ff
        /*055c*/ 	.word	0x00000080
        /*0560*/ 	.short	0x010a
        /*0562*/ 	.byte	0x05
	.zero		1


	//   ....[68]....
        /*0564*/ 	.word	0x00002480
        /*0568*/ 	.word	0x00000003
        /*056c*/ 	.word	0x00000150
        /*0570*/ 	.short	0x010a
        /*0572*/ 	.byte	0xff
	.zero		1


	//   ....[69]....
        /*0574*/ 	.word	0x000025d0
        /*0578*/ 	.word	0x00000000
        /*057c*/ 	.word	0x00000000
        /*0580*/ 	.short	0x0101
        /*0582*/ 	.byte	0xff
	.zero		1


	//   ....[70]....
        /*0584*/ 	.word	0x00002b90
        /*0588*/ 	.word	0x000000ff
        /*058c*/ 	.word	0x00000000
        /*0590*/ 	.short	0x010a
        /*0592*/ 	.byte	0x04
	.zero		1


	//   ....[71]....
        /*0594*/ 	.word	0x00002c20
        /*0598*/ 	.word	0x000000ff
        /*059c*/ 	.word	0x00000000
        /*05a0*/ 	.short	0x010a
        /*05a2*/ 	.byte	0x05
	.zero		1


	//   ....[72]....
        /*05a4*/ 	.word	0x00002cb0
        /*05a8*/ 	.word	0x000000ff
        /*05ac*/ 	.word	0x00000000
        /*05b0*/ 	.short	0x010a
        /*05b2*/ 	.byte	0x05
	.zero		1


	//   ....[73]....
        /*05b4*/ 	.word	0x00002d40
        /*05b8*/ 	.word	0x000000ff
        /*05bc*/ 	.word	0x00000000
        /*05c0*/ 	.short	0x010a
        /*05c2*/ 	.byte	0x05
	.zero		1


	//   ....[74]....
        /*05c4*/ 	.word	0x00002dd0
        /*05c8*/ 	.word	0x000000ff
        /*05cc*/ 	.word	0x00000000
        /*05d0*/ 	.short	0x010a
        /*05d2*/ 	.byte	0x05
	.zero		1


	//   ....[75]....
        /*05d4*/ 	.word	0x00002e60
        /*05d8*/ 	.word	0x000000ff
        /*05dc*/ 	.word	0x00000000
        /*05e0*/ 	.short	0x010a
        /*05e2*/ 	.byte	0x05
	.zero		1


	//   ....[76]....
        /*05e4*/ 	.word	0x00002ef0
        /*05e8*/ 	.word	0x000000ff
        /*05ec*/ 	.word	0x00000000
        /*05f0*/ 	.short	0x010a
        /*05f2*/ 	.byte	0x05
	.zero		1


	//   ....[77]....
        /*05f4*/ 	.word	0x00002f80
        /*05f8*/ 	.word	0x000000ff
        /*05fc*/ 	.word	0x00000000
        /*0600*/ 	.short	0x010a
        /*0602*/ 	.byte	0x05
	.zero		1


	//   ....[78]....
        /*0604*/ 	.word	0x00003010
        /*0608*/ 	.word	0x000000ff
        /*060c*/ 	.word	0x00000000
        /*0610*/ 	.short	0x010a
        /*0612*/ 	.byte	0x05
	.zero		1


	//   ....[79]....
        /*0614*/ 	.word	0x000030a0
        /*0618*/ 	.word	0x000000ff
        /*061c*/ 	.word	0x00000000
        /*0620*/ 	.short	0x010a
        /*0622*/ 	.byte	0x05
	.zero		1


	//   ....[80]....
        /*0624*/ 	.word	0x00003130
        /*0628*/ 	.word	0x000000ff
        /*062c*/ 	.word	0x00000000
        /*0630*/ 	.short	0x010a
        /*0632*/ 	.byte	0x05
	.zero		1


	//   ....[81]....
        /*0634*/ 	.word	0x000031c0
        /*0638*/ 	.word	0x000000ff
        /*063c*/ 	.word	0x00000000
        /*0640*/ 	.short	0x010a
        /*0642*/ 	.byte	0x05
	.zero		1


	//   ....[82]....
        /*0644*/ 	.word	0x00003250
        /*0648*/ 	.word	0x000000ff
        /*064c*/ 	.word	0x00000000
        /*0650*/ 	.short	0x010a
        /*0652*/ 	.byte	0x05
	.zero		1


	//   ....[83]....
        /*0654*/ 	.word	0x000032e0
        /*0658*/ 	.word	0x000000ff
        /*065c*/ 	.word	0x00000000
        /*0660*/ 	.short	0x010a
        /*0662*/ 	.byte	0x05
	.zero		1


	//   ....[84]....
        /*0664*/ 	.word	0x00003370
        /*0668*/ 	.word	0x000000ff
        /*066c*/ 	.word	0x00000000
        /*0670*/ 	.short	0x010a
        /*0672*/ 	.byte	0x05
	.zero		1


	//   ....[85]....
        /*0674*/ 	.word	0x00003410
        /*0678*/ 	.word	0x00000000
        /*067c*/ 	.word	0x00000000
        /*0680*/ 	.short	0x010a
        /*0682*/ 	.byte	0xff
	.zero		1


	//   ....[86]....
        /*0684*/ 	.word	0x00003550
        /*0688*/ 	.word	0x00000000
        /*068c*/ 	.word	0x000001b0
        /*0690*/ 	.short	0x010a
        /*0692*/ 	.byte	0xff
	.zero		1


	//   ....[87]....
        /*0694*/ 	.word	0x000035c0
        /*0698*/ 	.word	0x00000004
        /*069c*/ 	.word	0x00000000
        /*06a0*/ 	.short	0x0101
        /*06a2*/ 	.byte	0xff
	.zero		1


	//   ....[88]....
        /*06a4*/ 	.word	0x000035e0
        /*06a8*/ 	.word	0x000000ff
        /*06ac*/ 	.word	0x00000160
        /*06b0*/ 	.short	0x010a
        /*06b2*/ 	.byte	0x04
	.zero		1


	//   ....[89]....
        /*06b4*/ 	.word	0x00003700
        /*06b8*/ 	.word	0x00000000
        /*06bc*/ 	.word	0x00000150
        /*06c0*/ 	.short	0x010a
        /*06c2*/ 	.byte	0xff
	.zero		1


	//   ....[90]....
        /*06c4*/ 	.word	0x00003800
        /*06c8*/ 	.word	0x00000000
        /*06cc*/ 	.word	0x00000000
        /*06d0*/ 	.short	0x0101
        /*06d2*/ 	.byte	0xff
	.zero		1


	//   ....[91]....
        /*06d4*/ 	.word	0x00003890
        /*06d8*/ 	.word	0x000000ff
        /*06dc*/ 	.word	0x00000160
        /*06e0*/ 	.short	0x0106
        /*06e2*/ 	.byte	0x04
	.zero		1


	//   ....[92]....
        /*06e4*/ 	.word	0x000038b0
        /*06e8*/ 	.word	0x000000ff
        /*06ec*/ 	.word	0x00000160
        /*06f0*/ 	.short	0x010a
        /*06f2*/ 	.byte	0x04
	.zero		1


	//   ....[93]....
        /*06f4*/ 	.word	0x00003940
        /*06f8*/ 	.word	0x000000ff
        /*06fc*/ 	.word	0x00000160
        /*0700*/ 	.short	0x0106
        /*0702*/ 	.byte	0x07
	.zero		1


	//   ....[94]....
        /*0704*/ 	.word	0x00003980
        /*0708*/ 	.word	0x00000000
        /*070c*/ 	.word	0x00000160
        /*0710*/ 	.short	0x010a
        /*0712*/ 	.byte	0xff
	.zero		1


	//   ....[95]....
        /*0714*/ 	.word	0x00003bd0
        /*0718*/ 	.word	0x000000ff
        /*071c*/ 	.word	0x00000008
        /*0720*/ 	.short	0x010a
        /*0722*/ 	.byte	0x05
	.zero		1


	//   ....[96]....
        /*0724*/ 	.word	0x00003bf0
        /*0728*/ 	.word	0x000000ff
        /*072c*/ 	.word	0x00000008
        /*0730*/ 	.short	0x010a
        /*0732*/ 	.byte	0x05
	.zero		1


	//   ....[97]....
        /*0734*/ 	.word	0x00003d80
        /*0738*/ 	.word	0x000000ff
        /*073c*/ 	.word	0x00000008
        /*0740*/ 	.short	0x010a
        /*0742*/ 	.byte	0x05
	.zero		1


	//   ....[98]....
        /*0744*/ 	.word	0x00003da0
        /*0748*/ 	.word	0x000000ff
        /*074c*/ 	.word	0x00000008
        /*0750*/ 	.short	0x010a
        /*0752*/ 	.byte	0x05
	.zero		1


	//   ....[99]....
        /*0754*/ 	.word	0x00003e60
        /*0758*/ 	.word	0x000000ff
        /*075c*/ 	.word	0x00000000
        /*0760*/ 	.short	0x0101
        /*0762*/ 	.byte	0x04
	.zero		1


	//   ....[100]....
        /*0764*/ 	.word	0x00004160
        /*0768*/ 	.word	0x00000000
        /*076c*/ 	.word	0x00000150
        /*0770*/ 	.short	0x010a
        /*0772*/ 	.byte	0xff
	.zero		1


	//   ....[101]....
        /*0774*/ 	.word	0x00004220
        /*0778*/ 	.word	0x00000000
        /*077c*/ 	.word	0x00000000
        /*0780*/ 	.short	0x0101
        /*0782*/ 	.byte	0xff
	.zero		1


	//   ....[102]....
        /*0784*/ 	.word	0x000042e0
        /*0788*/ 	.word	0x000000ff
        /*078c*/ 	.word	0x00000000
        /*0790*/ 	.short	0x010a
        /*0792*/ 	.byte	0x04
	.zero		1


	//   ....[103]....
        /*0794*/ 	.word	0x000042f0
        /*0798*/ 	.word	0x000000ff
        /*079c*/ 	.word	0x00000190
        /*07a0*/ 	.short	0x010a
        /*07a2*/ 	.byte	0x17
	.zero		1


	//   ....[104]....
        /*07a4*/ 	.word	0x000043a0
        /*07a8*/ 	.word	0x000000ff
        /*07ac*/ 	.word	0x00000000
        /*07b0*/ 	.short	0x010a
        /*07b2*/ 	.byte	0x05
	.zero		1


	//   ....[105]....
        /*07b4*/ 	.word	0x000044e0
        /*07b8*/ 	.word	0x000000ff
        /*07bc*/ 	.word	0x00000000
        /*07c0*/ 	.short	0x010a
        /*07c2*/ 	.byte	0x04
	.zero		1


	//   ....[106]....
        /*07c4*/ 	.word	0x00004730
        /*07c8*/ 	.word	0x000000ff
        /*07cc*/ 	.word	0x00000000
        /*07d0*/ 	.short	0x010a
        /*07d2*/ 	.byte	0x04
	.zero		1


	//   ....[107]....
        /*07d4*/ 	.word	0x000047c0
        /*07d8*/ 	.word	0x000000ff
        /*07dc*/ 	.word	0x00000000
        /*07e0*/ 	.short	0x010a
        /*07e2*/ 	.byte	0x05
	.zero		1


	//   ....[108]....
        /*07e4*/ 	.word	0x00004850
        /*07e8*/ 	.word	0x000000ff
        /*07ec*/ 	.word	0x00000000
        /*07f0*/ 	.short	0x010a
        /*07f2*/ 	.byte	0x05
	.zero		1


	//   ....[109]....
        /*07f4*/ 	.word	0x000048f0
        /*07f8*/ 	.word	0x00000000
        /*07fc*/ 	.word	0x00000000
        /*0800*/ 	.short	0x010a
        /*0802*/ 	.byte	0xff
	.zero		1


	//   ....[110]....
        /*0804*/ 	.word	0x00004930
        /*0808*/ 	.word	0x00000000
        /*080c*/ 	.word	0x00000000
        /*0810*/ 	.short	0x010a
        /*0812*/ 	.byte	0xff
	.zero		1


	//   ....[111]....
        /*0814*/ 	.word	0x000049a0
        /*0818*/ 	.word	0x000000ff
        /*081c*/ 	.word	0x00000000
        /*0820*/ 	.short	0x0101
        /*0822*/ 	.byte	0x04
	.zero		1


	//   ....[112]....
        /*0824*/ 	.word	0x000049e0
        /*0828*/ 	.word	0x000000ff
        /*082c*/ 	.word	0x000001d0
        /*0830*/ 	.short	0x010a
        /*0832*/ 	.byte	0x11
	.zero		1


	//   ....[113]....
        /*0834*/ 	.word	0x00004a30
        /*0838*/ 	.word	0x000000ff
        /*083c*/ 	.word	0x00000000
        /*0840*/ 	.short	0x0101
        /*0842*/ 	.byte	0x04
	.zero		1


	//   ....[114]....
        /*0844*/ 	.word	0x00004f10
        /*0848*/ 	.word	0x0000000c
        /*084c*/ 	.word	0x00000150
        /*0850*/ 	.short	0x010a
        /*0852*/ 	.byte	0xff
	.zero		1


	//   ....[115]....
        /*0854*/ 	.word	0x00005080
        /*0858*/ 	.word	0x00000000
        /*085c*/ 	.word	0x00000000
        /*0860*/ 	.short	0x0101
        /*0862*/ 	.byte	0xff
	.zero		1


	//   ....[116]....
        /*0864*/ 	.word	0x00005510
        /*0868*/ 	.word	0x000000ff
        /*086c*/ 	.word	0x00000148
        /*0870*/ 	.short	0x010a
        /*0872*/ 	.byte	0x15
	.zero		1


	//   ....[117]....
        /*0874*/ 	.word	0x00005690
        /*0878*/ 	.word	0x000000ff
        /*087c*/ 	.word	0x00000120
        /*0880*/ 	.short	0x010a
        /*0882*/ 	.byte	0x15
	.zero		1


	//   ....[118]....
        /*0884*/ 	.word	0x00005880
        /*0888*/ 	.word	0x000000ff
        /*088c*/ 	.word	0x00000100
        /*0890*/ 	.short	0x010b
        /*0892*/ 	.byte	0x15
	.zero		1


	//   ....[119]....
        /*0894*/ 	.word	0x00005890
        /*0898*/ 	.word	0x000000ff
        /*089c*/ 	.word	0x00000000
        /*08a0*/ 	.short	0x0101
        /*08a2*/ 	.byte	0x2e
	.zero		1


	//   ....[120]....
        /*08a4*/ 	.word	0x000058a0
        /*08a8*/ 	.word	0x000000ff
        /*08ac*/ 	.word	0x00000128
        /*08b0*/ 	.short	0x010a
        /*08b2*/ 	.byte	0x15
	.zero		1


	//   ....[121]....
        /*08b4*/ 	.word	0x00005a50
        /*08b8*/ 	.word	0x000000ff
        /*08bc*/ 	.word	0x00000108
        /*08c0*/ 	.short	0x010b
        /*08c2*/ 	.byte	0x15
	.zero		1


	//   ....[122]....
        /*08c4*/ 	.word	0x00005a60
        /*08c8*/ 	.word	0x000000ff
        /*08cc*/ 	.word	0x00000000
        /*08d0*/ 	.short	0x0101
        /*08d2*/ 	.byte	0x27
	.zero		1


	//   ....[123]....
        /*08d4*/ 	.word	0x00005a70
        /*08d8*/ 	.word	0x000000ff
        /*08dc*/ 	.word	0x00000130
        /*08e0*/ 	.short	0x010a
        /*08e2*/ 	.byte	0x15
	.zero		1


	//   ....[124]....
        /*08e4*/ 	.word	0x00005c20
        /*08e8*/ 	.word	0x000000ff
        /*08ec*/ 	.word	0x00000110
        /*08f0*/ 	.short	0x010b
        /*08f2*/ 	.byte	0x15
	.zero		1


	//   ....[125]....
        /*08f4*/ 	.word	0x00005c30
        /*08f8*/ 	.word	0x000000ff
        /*08fc*/ 	.word	0x00000000
        /*0900*/ 	.short	0x0101
        /*0902*/ 	.byte	0x26
	.zero		1


	//   ....[126]....
        /*0904*/ 	.word	0x00005c40
        /*0908*/ 	.word	0x000000ff
        /*090c*/ 	.word	0x00000138
        /*0910*/ 	.short	0x010a
        /*0912*/ 	.byte	0x15
	.zero		1


	//   ....[127]....
        /*0914*/ 	.word	0x00005e90
        /*0918*/ 	.word	0x000000ff
        /*091c*/ 	.word	0x00000118
        /*0920*/ 	.short	0x010b
        /*0922*/ 	.byte	0x15
	.zero		1


	//   ....[128]....
        /*0924*/ 	.word	0x00005ea0
        /*0928*/ 	.word	0x000000ff
        /*092c*/ 	.word	0x00000000
        /*0930*/ 	.short	0x0101
        /*0932*/ 	.byte	0x25
	.zero		1


	//   ....[129]....
        /*0934*/ 	.word	0x00005ee0
        /*0938*/ 	.word	0x000000ff
        /*093c*/ 	.word	0x00000120
        /*0940*/ 	.short	0x010a
        /*0942*/ 	.byte	0x15
	.zero		1


	//   ....[130]....
        /*0944*/ 	.word	0x00005f00
        /*0948*/ 	.word	0x000000ff
        /*094c*/ 	.word	0x00000128
        /*0950*/ 	.short	0x010a
        /*0952*/ 	.byte	0x15
	.zero		1


	//   ....[131]....
        /*0954*/ 	.word	0x00005f20
        /*0958*/ 	.word	0x000000ff
        /*095c*/ 	.word	0x00000130
        /*0960*/ 	.short	0x010a
        /*0962*/ 	.byte	0x15
	.zero		1


	//   ....[132]....
        /*0964*/ 	.word	0x00005f60
        /*0968*/ 	.word	0x00000000
        /*096c*/ 	.word	0x00000138
        /*0970*/ 	.short	0x010a
        /*0972*/ 	.byte	0xff
	.zero		1


	//   ....[133]....
        /*0974*/ 	.word	0x000062c0
        /*0978*/ 	.word	0x00000003
        /*097c*/ 	.word	0x00000150
        /*0980*/ 	.short	0x010a
        /*0982*/ 	.byte	0xff
	.zero		1


	//   ....[134]....
        /*0984*/ 	.word	0x00006440
        /*0988*/ 	.word	0x00000000
        /*098c*/ 	.word	0x00000000
        /*0990*/ 	.short	0x0101
        /*0992*/ 	.byte	0xff
	.zero		1


	//   ....[135]....
        /*0994*/ 	.word	0x00006f80
        /*0998*/ 	.word	0x000000ff
        /*099c*/ 	.word	0x00000100
        /*09a0*/ 	.short	0x010a
        /*09a2*/ 	.byte	0x2b
	.zero		1


	//   ....[136]....
        /*09a4*/ 	.word	0x00006fc0
        /*09a8*/ 	.word	0x00000062
        /*09ac*/ 	.word	0x00000170
        /*09b0*/ 	.short	0x010a
        /*09b2*/ 	.byte	0xff
	.zero		1


	//   ....[137]....
        /*09b4*/ 	.word	0x000070b0
        /*09b8*/ 	.word	0x000000ff
        /*09bc*/ 	.word	0x00000100
        /*09c0*/ 	.short	0x010a
        /*09c2*/ 	.byte	0x2b
	.zero		1


	//   ....[138]....
        /*09c4*/ 	.word	0x000071a0
        /*09c8*/ 	.word	0x00000062
        /*09cc*/ 	.word	0x00000170
        /*09d0*/ 	.short	0x010a
        /*09d2*/ 	.byte	0xff
	.zero		1


	//   ....[139]....
        /*09d4*/ 	.word	0x00007cc0
        /*09d8*/ 	.word	0x00000000
        /*09dc*/ 	.word	0x00000000
        /*09e0*/ 	.short	0x0101
        /*09e2*/ 	.byte	0xff
	.zero		1


	//   ....[140]....
        /*09e4*/ 	.word	0x00007cd0
        /*09e8*/ 	.word	0x00000003
        /*09ec*/ 	.word	0x00000100
        /*09f0*/ 	.short	0x010a
        /*09f2*/ 	.byte	0xff
	.zero		1


	//   ....[141]....
        /*09f4*/ 	.word	0x00007db0
        /*09f8*/ 	.word	0x00000003
        /*09fc*/ 	.word	0x00000100
        /*0a00*/ 	.short	0x010a
        /*0a02*/ 	.byte	0xff
	.zero		1


	//   ....[142]....
        /*0a04*/ 	.word	0x00008970
        /*0a08*/ 	.word	0x00000068
        /*0a0c*/ 	.word	0x00000000
        /*0a10*/ 	.short	0x0101
        /*0a12*/ 	.byte	0xff
	.zero		1


	//   ....[143]....
        /*0a14*/ 	.word	0x00008990
        /*0a18*/ 	.word	0x0000003e
        /*0a1c*/ 	.word	0x00000100
        /*0a20*/ 	.short	0x010a
        /*0a22*/ 	.byte	0xff
	.zero		1


	//   ....[144]....
        /*0a24*/ 	.word	0x00008a60
        /*0a28*/ 	.word	0x0000003e
        /*0a2c*/ 	.word	0x00000100
        /*0a30*/ 	.short	0x010a
        /*0a32*/ 	.byte	0xff
	.zero		1


	//   ....[145]....
        /*0a34*/ 	.word	0x00009610
        /*0a38*/ 	.word	0x0000003e
        /*0a3c*/ 	.word	0x00000000
        /*0a40*/ 	.short	0x0101
        /*0a42*/ 	.byte	0xff
	.zero		1


	//   ....[146]....
        /*0a44*/ 	.word	0x00009630
        /*0a48*/ 	.word	0x0000003d
        /*0a4c*/ 	.word	0x00000100
        /*0a50*/ 	.short	0x010a
        /*0a52*/ 	.byte	0xff
	.zero		1


	//   ....[147]....
        /*0a54*/ 	.word	0x00009700
        /*0a58*/ 	.word	0x0000003d
        /*0a5c*/ 	.word	0x00000100
        /*0a60*/ 	.short	0x010a
        /*0a62*/ 	.byte	0xff
	.zero		1


	//   ....[148]....
        /*0a64*/ 	.word	0x00009af0
        /*0a68*/ 	.word	0x00000062
        /*0a6c*/ 	.word	0x00000000
        /*0a70*/ 	.short	0x0101
        /*0a72*/ 	.byte	0xff
	.zero		1


	//   ....[149]....
        /*0a74*/ 	.word	0x0000a300
        /*0a78*/ 	.word	0x00000002
        /*0a7c*/ 	.word	0x00000000
        /*0a80*/ 	.short	0x0101
        /*0a82*/ 	.byte	0xff
	.zero		1


	//   ....[150]....
        /*0a84*/ 	.word	0x0000a5b0
        /*0a88*/ 	.word	0x000000ff
        /*0a8c*/ 	.word	0x00000000
        /*0a90*/ 	.short	0x0101
        /*0a92*/ 	.byte	0x04
	.zero		1


	//   ....[151]....
        /*0a94*/ 	.word	0x0000a5d0
        /*0a98*/ 	.word	0x00000000
        /*0a9c*/ 	.word	0x000001c0
        /*0aa0*/ 	.short	0x010a
        /*0aa2*/ 	.byte	0xff
	.zero		1


	//   ....[152]....
        /*0aa4*/ 	.word	0x0000a630
        /*0aa8*/ 	.word	0x00000000
        /*0aac*/ 	.word	0x00000080
        /*0ab0*/ 	.short	0x010a
        /*0ab2*/ 	.byte	0xff
	.zero		1


	//   ....[153]....
        /*0ab4*/ 	.word	0x0000a690
        /*0ab8*/ 	.word	0x00000000
        /*0abc*/ 	.word	0x00000080
        /*0ac0*/ 	.short	0x010a
        /*0ac2*/ 	.byte	0xff
	.zero		1


	//   ....[154]....
        /*0ac4*/ 	.word	0x0000a6e0
        /*0ac8*/ 	.word	0x00000003
        /*0acc*/ 	.word	0x00000150
        /*0ad0*/ 	.short	0x010a
        /*0ad2*/ 	.byte	0xff
	.zero		1


	//   ....[155]....
        /*0ad4*/ 	.word	0x0000a740
        /*0ad8*/ 	.word	0x00000000
        /*0adc*/ 	.word	0x00000000
        /*0ae0*/ 	.short	0x010a
        /*0ae2*/ 	.byte	0xff
	.zero		1


	//   ....[156]....
        /*0ae4*/ 	.word	0x0000a7a0
        /*0ae8*/ 	.word	0x00000000
        /*0aec*/ 	.word	0x00000000
        /*0af0*/ 	.short	0x010a
        /*0af2*/ 	.byte	0xff
	.zero		1


	//   ....[157]....
        /*0af4*/ 	.word	0x0000a800
        /*0af8*/ 	.word	0x00000000
        /*0afc*/ 	.word	0x00000000
        /*0b00*/ 	.short	0x010a
        /*0b02*/ 	.byte	0xff
	.zero		1


	//   ....[158]....
        /*0b04*/ 	.word	0x0000a860
        /*0b08*/ 	.word	0x00000000
        /*0b0c*/ 	.word	0x00000000
        /*0b10*/ 	.short	0x010a
        /*0b12*/ 	.byte	0xff
	.zero		1


	//   ....[159]....
        /*0b14*/ 	.word	0x0000a8c0
        /*0b18*/ 	.word	0x00000000
        /*0b1c*/ 	.word	0x00000000
        /*0b20*/ 	.short	0x010a
        /*0b22*/ 	.byte	0xff
	.zero		1


	//   ....[160]....
        /*0b24*/ 	.word	0x0000a920
        /*0b28*/ 	.word	0x00000000
        /*0b2c*/ 	.word	0x00000000
        /*0b30*/ 	.short	0x010a
        /*0b32*/ 	.byte	0xff
	.zero		1


	//   ....[161]....
        /*0b34*/ 	.word	0x0000a980
        /*0b38*/ 	.word	0x00000000
        /*0b3c*/ 	.word	0x00000000
        /*0b40*/ 	.short	0x010a
        /*0b42*/ 	.byte	0xff
	.zero		1


	//   ....[162]....
        /*0b44*/ 	.word	0x0000a9e0
        /*0b48*/ 	.word	0x00000000
        /*0b4c*/ 	.word	0x00000000
        /*0b50*/ 	.short	0x010a
        /*0b52*/ 	.byte	0xff
	.zero		1


	//   ....[163]....
        /*0b54*/ 	.word	0x0000aa40
        /*0b58*/ 	.word	0x00000000
        /*0b5c*/ 	.word	0x00000000
        /*0b60*/ 	.short	0x010a
        /*0b62*/ 	.byte	0xff
	.zero		1


	//   ....[164]....
        /*0b64*/ 	.word	0x0000aaa0
        /*0b68*/ 	.word	0x00000000
        /*0b6c*/ 	.word	0x00000000
        /*0b70*/ 	.short	0x010a
        /*0b72*/ 	.byte	0xff
	.zero		1


	//   ....[165]....
        /*0b74*/ 	.word	0x0000ab00
        /*0b78*/ 	.word	0x00000000
        /*0b7c*/ 	.word	0x00000000
        /*0b80*/ 	.short	0x010a
        /*0b82*/ 	.byte	0xff
	.zero		1


	//   ....[166]....
        /*0b84*/ 	.word	0x0000ab60
        /*0b88*/ 	.word	0x00000000
        /*0b8c*/ 	.word	0x00000000
        /*0b90*/ 	.short	0x010a
        /*0b92*/ 	.byte	0xff
	.zero		1


	//   ....[167]....
        /*0b94*/ 	.word	0x0000abc0
        /*0b98*/ 	.word	0x00000000
        /*0b9c*/ 	.word	0x00000000
        /*0ba0*/ 	.short	0x010a
        /*0ba2*/ 	.byte	0xff
	.zero		1


	//   ....[168]....
        /*0ba4*/ 	.word	0x0000ac20
        /*0ba8*/ 	.word	0x00000000
        /*0bac*/ 	.word	0x00000000
        /*0bb0*/ 	.short	0x010a
        /*0bb2*/ 	.byte	0xff
	.zero		1


	//   ....[169]....
        /*0bb4*/ 	.word	0x0000ac80
        /*0bb8*/ 	.word	0x00000000
        /*0bbc*/ 	.word	0x00000000
        /*0bc0*/ 	.short	0x010a
        /*0bc2*/ 	.byte	0xff
	.zero		1


	//   ....[170]....
        /*0bc4*/ 	.word	0x0000acd0
        /*0bc8*/ 	.word	0x00000000
        /*0bcc*/ 	.word	0x000001b0
        /*0bd0*/ 	.short	0x010a
        /*0bd2*/ 	.byte	0xff
	.zero		1


	//   ....[171]....
        /*0bd4*/ 	.word	0x0000ad30
        /*0bd8*/ 	.word	0x00000000
        /*0bdc*/ 	.word	0x00000160
        /*0be0*/ 	.short	0x010a
        /*0be2*/ 	.byte	0xff
	.zero		1


	//   ....[172]....
        /*0be4*/ 	.word	0x0000ad80
        /*0be8*/ 	.word	0x00000000
        /*0bec*/ 	.word	0x00000150
        /*0bf0*/ 	.short	0x010a
        /*0bf2*/ 	.byte	0xff
	.zero		1


	//   ....[173]....
        /*0bf4*/ 	.word	0x0000ade0
        /*0bf8*/ 	.word	0x00000000
        /*0bfc*/ 	.word	0x00000160
        /*0c00*/ 	.short	0x010a
        /*0c02*/ 	.byte	0xff
	.zero		1


	//   ....[174]....
        /*0c04*/ 	.word	0x0000ae40
        /*0c08*/ 	.word	0x00000005
        /*0c0c*/ 	.word	0x00000008
        /*0c10*/ 	.short	0x010a
        /*0c12*/ 	.byte	0xff
	.zero		1


	//   ....[175]....
        /*0c14*/ 	.word	0x0000af30
        /*0c18*/ 	.word	0x00000003
        /*0c1c*/ 	.word	0x00000008
        /*0c20*/ 	.short	0x010a
        /*0c22*/ 	.byte	0xff
	.zero		1


	//   ....[176]....
        /*0c24*/ 	.word	0x0000af80
        /*0c28*/ 	.word	0x00000000
        /*0c2c*/ 	.word	0x00000150
        /*0c30*/ 	.short	0x010a
        /*0c32*/ 	.byte	0xff
	.zero		1


	//   ....[177]....
        /*0c34*/ 	.word	0x0000afe0
        /*0c38*/ 	.word	0x00000000
        /*0c3c*/ 	.word	0x00000190
        /*0c40*/ 	.short	0x010a
        /*0c42*/ 	.byte	0xff
	.zero		1


	//   ....[178]....
        /*0c44*/ 	.word	0x0000b040
        /*0c48*/ 	.word	0x00000000
        /*0c4c*/ 	.word	0x00000000
        /*0c50*/ 	.short	0x010a
        /*0c52*/ 	.byte	0xff
	.zero		1


	//   ....[179]....
        /*0c54*/ 	.word	0x0000b0a0
        /*0c58*/ 	.word	0x00000000
        /*0c5c*/ 	.word	0x00000000
        /*0c60*/ 	.short	0x010a
        /*0c62*/ 	.byte	0xff
	.zero		1


	//   ....[180]....
        /*0c64*/ 	.word	0x0000b100
        /*0c68*/ 	.word	0x00000000
        /*0c6c*/ 	.word	0x00000000
        /*0c70*/ 	.short	0x010a
        /*0c72*/ 	.byte	0xff
	.zero		1


	//   ....[181]....
        /*0c74*/ 	.word	0x0000b160
        /*0c78*/ 	.word	0x00000000
        /*0c7c*/ 	.word	0x00000000
        /*0c80*/ 	.short	0x010a
        /*0c82*/ 	.byte	0xff
	.zero		1


	//   ....[182]....
        /*0c84*/ 	.word	0x0000b1c0
        /*0c88*/ 	.word	0x00000000
        /*0c8c*/ 	.word	0x000001d0
        /*0c90*/ 	.short	0x010a
        /*0c92*/ 	.byte	0xff
	.zero		1


	//   ....[183]....
        /*0c94*/ 	.word	0x0000b210
        /*0c98*/ 	.word	0x0000000c
        /*0c9c*/ 	.word	0x00000150
        /*0ca0*/ 	.short	0x010a
        /*0ca2*/ 	.byte	0xff
	.zero		1


	//   ....[184]....
        /*0ca4*/ 	.word	0x0000b270
        /*0ca8*/ 	.word	0x00000000
        /*0cac*/ 	.word	0x00000148
        /*0cb0*/ 	.short	0x010a
        /*0cb2*/ 	.byte	0xff
	.zero		1


	//   ....[185]....
        /*0cb4*/ 	.word	0x0000b2d0
        /*0cb8*/ 	.word	0x00000000
        /*0cbc*/ 	.word	0x00000120
        /*0cc0*/ 	.short	0x010a
        /*0cc2*/ 	.byte	0xff
	.zero		1


	//   ....[186]....
        /*0cc4*/ 	.word	0x0000b330
        /*0cc8*/ 	.word	0x00000000
        /*0ccc*/ 	.word	0x00000128
        /*0cd0*/ 	.short	0x010a
        /*0cd2*/ 	.byte	0xff
	.zero		1


	//   ....[187]....
        /*0cd4*/ 	.word	0x0000b390
        /*0cd8*/ 	.word	0x00000000
        /*0cdc*/ 	.word	0x00000130
        /*0ce0*/ 	.short	0x010a
        /*0ce2*/ 	.byte	0xff
	.zero		1


	//   ....[188]....
        /*0ce4*/ 	.word	0x0000b3f0
        /*0ce8*/ 	.word	0x00000000
        /*0cec*/ 	.word	0x00000138
        /*0cf0*/ 	.short	0x010a
        /*0cf2*/ 	.byte	0xff
	.zero		1


	//   ....[189]....
        /*0cf4*/ 	.word	0x0000b450
        /*0cf8*/ 	.word	0x00000000
        /*0cfc*/ 	.word	0x00000120
        /*0d00*/ 	.short	0x010a
        /*0d02*/ 	.byte	0xff
	.zero		1


	//   ....[190]....
        /*0d04*/ 	.word	0x0000b4b0
        /*0d08*/ 	.word	0x00000000
        /*0d0c*/ 	.word	0x00000128
        /*0d10*/ 	.short	0x010a
        /*0d12*/ 	.byte	0xff
	.zero		1


	//   ....[191]....
        /*0d14*/ 	.word	0x0000b510
        /*0d18*/ 	.word	0x00000000
        /*0d1c*/ 	.word	0x00000130
        /*0d20*/ 	.short	0x010a
        /*0d22*/ 	.byte	0xff
	.zero		1


	//   ....[192]....
        /*0d24*/ 	.word	0x0000b560
        /*0d28*/ 	.word	0x00000003
        /*0d2c*/ 	.word	0x00000150
        /*0d30*/ 	.short	0x010a
        /*0d32*/ 	.byte	0xff
	.zero		1


	//   ....[193]....
        /*0d34*/ 	.word	0x0000b5c0
        /*0d38*/ 	.word	0x00000000
        /*0d3c*/ 	.word	0x00000100
        /*0d40*/ 	.short	0x010a
        /*0d42*/ 	.byte	0xff
	.zero		1


	//   ....[194]....
        /*0d44*/ 	.word	0x0000b610
        /*0d48*/ 	.word	0x00000062
        /*0d4c*/ 	.word	0x00000170
        /*0d50*/ 	.short	0x010a
        /*0d52*/ 	.byte	0xff
	.zero		1


	//   ....[195]....
        /*0d54*/ 	.word	0x0000b660
        /*0d58*/ 	.word	0x00000003
        /*0d5c*/ 	.word	0x00000100
        /*0d60*/ 	.short	0x010a
        /*0d62*/ 	.byte	0xff
	.zero		1


	//   ....[196]....
        /*0d64*/ 	.word	0x0000b6b0
        /*0d68*/ 	.word	0x0000003e
        /*0d6c*/ 	.word	0x00000100
        /*0d70*/ 	.short	0x010a
        /*0d72*/ 	.byte	0xff
	.zero		1


	//   ....[197]....
        /*0d74*/ 	.word	0x0000b700
        /*0d78*/ 	.word	0x0000003d
        /*0d7c*/ 	.word	0x00000100
        /*0d80*/ 	.short	0x010a
        /*0d82*/ 	.byte	0xff
	.zero		1


	//----- nvinfo : EIATTR_NUM_MBARRIERS
	.align		4
.L_47:
        /*0d84*/ 	.byte	0x03, 0x38
        /*0d86*/ 	.short	0x003b


	//----- nvinfo : EIATTR_EXIT_INSTR_OFFSETS
	.align		4
        /*0d88*/ 	.byte	0x04, 0x1c
        /*0d8a*/ 	.short	(.L_49 - .L_48)


	//   ....[0]....
.L_48:
        /*0d8c*/ 	.word	0x00003440


	//   ....[1]....
        /*0d90*/ 	.word	0x00003950


	//   ....[2]....
        /*0d94*/ 	.word	0x000039b0


	//   ....[3]....
        /*0d98*/ 	.word	0x00004c60


	//   ....[4]....
        /*0d9c*/ 	.word	0x00005f90


	//   ....[5]....
        /*0da0*/ 	.word	0x00005fd0


	//   ....[6]....
        /*0da4*/ 	.word	0x0000a490


	//   ....[7]....
        /*0da8*/ 	.word	0x0000a510


	//   ....[8]....
        /*0dac*/ 	.word	0x0000a540


	//   ....[9]....
        /*0db0*/ 	.word	0x0000a5c0


	//----- nvinfo : EIATTR_MAX_THREADS
	.align		4
.L_49:
        /*0db4*/ 	.byte	0x04, 0x05
        /*0db6*/ 	.short	(.L_51 - .L_50)
.L_50:
        /*0db8*/ 	.word	0x00000100
        /*0dbc*/ 	.word	0x00000001
        /*0dc0*/ 	.word	0x00000001


	//----- nvinfo : EIATTR_CRS_STACK_SIZE
	.align		4
.L_51:
        /*0dc4*/ 	.byte	0x04, 0x1e
        /*0dc6*/ 	.short	(.L_53 - .L_52)
.L_52:
        /*0dc8*/ 	.word	0x00000000


	//----- nvinfo : EIATTR_CBANK_PARAM_SIZE
	.align		4
.L_53:
        /*0dcc*/ 	.byte	0x03, 0x19
        /*0dce*/ 	.short	0x0800


	//----- nvinfo : EIATTR_PARAM_CBANK
	.align		4
        /*0dd0*/ 	.byte	0x04, 0x0a
        /*0dd2*/ 	.short	(.L_55 - .L_54)
	.align		4
.L_54:
        /*0dd4*/ 	.word	index@(.nv.constant0._ZN7cutlass13device_kernelINS_4gemm6kernel13GemmUniversalIN4cute5tupleIJiiiiEEENS1_10collective13CollectiveMmaINS1_35MainloopSm100TmaUmmaWarpSpecializedILi16ELi2ELi4ENS5_IJNS4_1CILi2EEESB_NSA_ILi1EEEEEEEENS5_IJNSA_ILi128EEENSA_ILi256EEENSA_ILi32EEEEEENS_10bfloat16_tENS5_IJlSC_lEEESJ_SK_NS4_8TiledMMAINS4_8MMA_AtomIJNS4_26SM100_MMA_F16BF16_2x1SM_SSISJ_SJ_fLi128ELi256ELNS4_4UMMA5MajorE0ELSP_0ELNSO_7ScaleInE0ELSQ_0EEEEEENS4_6LayoutINS5_IJSC_SC_SC_EEENS5_IJNSA_ILi0EEESV_SV_EEEEENS5_IJNS4_10UnderscoreESY_SY_EEEEENS4_28SM100_TMA_2SM_LOAD_MULTICASTENS4_14ComposedLayoutINS4_7SwizzleILi2ELi4ELi3EEENS4_18smem_ptr_flag_bitsILi16EEENST_INS5_IJNSA_ILi8EEESH_EEENS5_IJSH_SC_EEEEEEEvNS4_8identityENS4_18SM100_TMA_2SM_LOADES1B_vS1C_EENS_8epilogue10collective18CollectiveEpilogueINS1F_23Sm100TmaWarpSpecializedILi4ELi2ELi32ELb1ELb0EEEJNS5_IJNSA_ILi64EEESG_SH_EEENS5_IJNST_IS1K_SC_EENST_INS5_IJSH_SB_EEENS5_IJSC_SF_EEEEEEEESJ_SK_SJ_SK_NS1F_6fusion15FusionCallbacksIS1J_NS1R_17LinearCombinationISJ_fSJ_fLNS_15FloatRoundStyleE2EEES1L_S1Q_JEEENS4_5SM1004TMEM4LOAD26SM100_TMEM_LOAD_32dp32b32xENS4_13SM90_TMA_LOADES1B_NS4_39AutoVectorizingCopyWithAssumedAlignmentILi128EEENS4_14SM90_TMA_STOREES1B_S23_S23_EEEvvEEEEvNT_6ParamsE)
        /*0dd8*/ 	.short	0x0380
        /*0dda*/ 	.short	0x0800


	//----- nvinfo : EIATTR_SW_WAR
	.align		4
.L_55:
        /*0ddc*/ 	.byte	0x04, 0x36
        /*0dde*/ 	.short	(.L_57 - .L_56)
.L_56:
        /*0de0*/ 	.word	0x00000008
.L_57:


//--------------------- .nv.callgraph             --------------------------
	.section	.nv.callgraph,"",@"SHT_CUDA_CALLGRAPH"
	.align	4
	.sectionentsize	8
	.align		4
        /*0000*/ 	.word	0x00000000
	.align		4
        /*0004*/ 	.word	0xffffffff
	.align		4
        /*0008*/ 	.word	index@(_ZN7cutlass13device_kernelINS_4gemm6kernel13GemmUniversalIN4cute5tupleIJiiiiEEENS1_10collective13CollectiveMmaINS1_35MainloopSm100TmaUmmaWarpSpecializedILi16ELi2ELi4ENS5_IJNS4_1CILi2EEESB_NSA_ILi1EEEEEEEENS5_IJNSA_ILi128EEENSA_ILi256EEENSA_ILi32EEEEEENS_10bfloat16_tENS5_IJlSC_lEEESJ_SK_NS4_8TiledMMAINS4_8MMA_AtomIJNS4_26SM100_MMA_F16BF16_2x1SM_SSISJ_SJ_fLi128ELi256ELNS4_4UMMA5MajorE0ELSP_0ELNSO_7ScaleInE0ELSQ_0EEEEEENS4_6LayoutINS5_IJSC_SC_SC_EEENS5_IJNSA_ILi0EEESV_SV_EEEEENS5_IJNS4_10UnderscoreESY_SY_EEEEENS4_28SM100_TMA_2SM_LOAD_MULTICASTENS4_14ComposedLayoutINS4_7SwizzleILi2ELi4ELi3EEENS4_18smem_ptr_flag_bitsILi16EEENST_INS5_IJNSA_ILi8EEESH_EEENS5_IJSH_SC_EEEEEEEvNS4_8identityENS4_18SM100_TMA_2SM_LOADES1B_vS1C_EENS_8epilogue10collective18CollectiveEpilogueINS1F_23Sm100TmaWarpSpecializedILi4ELi2ELi32ELb1ELb0EEEJNS5_IJNSA_ILi64EEESG_SH_EEENS5_IJNST_IS1K_SC_EENST_INS5_IJSH_SB_EEENS5_IJSC_SF_EEEEEEEESJ_SK_SJ_SK_NS1F_6fusion15FusionCallbacksIS1J_NS1R_17LinearCombinationISJ_fSJ_fLNS_15FloatRoundStyleE2EEES1L_S1Q_JEEENS4_5SM1004TMEM4LOAD26SM100_TMEM_LOAD_32dp32b32xENS4_13SM90_TMA_LOADES1B_NS4_39AutoVectorizingCopyWithAssumedAlignmentILi128EEENS4_14SM90_TMA_STOREES1B_S23_S23_EEEvvEEEEvNT_6ParamsE)
	.align		4
        /*000c*/ 	.word	index@(__assertfail)
	.align		4
        /*0010*/ 	.word	0x00000000
	.align		4
        /*0014*/ 	.word	0xfffffffe
	.align		4
        /*0018*/ 	.word	0x00000000
	.align		4
        /*001c*/ 	.word	0xfffffffd
	.align		4
        /*0020*/ 	.word	0x00000000
	.align		4
        /*0024*/ 	.word	0xfffffffc


//--------------------- .nv.constant4             --------------------------
	.section	.nv.constant4,"a",@progbits
	.align	8
	.align		8
.nv.constant4:
        /*0000*/ 	.dword	__assertfail
	.align		8
        /*0008*/ 	.dword	__unnamed_1
	.align		8
        /*0010*/ 	.dword	__unnamed_2
	.align		8
        /*0018*/ 	.dword	_ZN39_INTERNAL_77323010_4_k_cu_3a99fe9f_81474cuda3std3__45__cpo5beginE
	.align		8
        /*0020*/ 	.dword	_ZN39_INTERNAL_77323010_4_k_cu_3a99fe9f_81474cuda3std3__45__cpo3endE
	.align		8
        /*0028*/ 	.dword	_ZN39_INTERNAL_77323010_4_k_cu_3a99fe9f_81474cuda3std3__45__cpo6cbeginE
	.align		8
        /*0030*/ 	.dword	_ZN39_INTERNAL_77323010_4_k_cu_3a99fe9f_81474cuda3std3__45__cpo4cendE
	.align		8
        /*0038*/ 	.dword	_ZN39_INTERNAL_77323010_4_k_cu_3a99fe9f_81474cuda3std3__441_GLOBAL__N__77323010_4_k_cu_3a99fe9f_81476ignoreE
	.align		8
        /*0040*/ 	.dword	_ZN39_INTERNAL_77323010_4_k_cu_3a99fe9f_81474cuda3std3__419piecewise_constructE
	.align		8
        /*0048*/ 	.dword	_ZN39_INTERNAL_77323010_4_k_cu_3a99fe9f_81474cuda3std3__48in_placeE
	.align		8
        /*0050*/ 	.dword	_ZN39_INTERNAL_77323010_4_k_cu_3a99fe9f_81474cuda3std6ranges3__45__cpo4swapE
	.align		8
        /*0058*/ 	.dword	_ZN39_INTERNAL_77323010_4_k_cu_3a99fe9f_81474cuda3std6ranges3__45__cpo9iter_moveE
	.align		8
        /*0060*/ 	.dword	_ZN39_INTERNAL_77323010_4_k_cu_3a99fe9f_81474cute7productE
	.align		8
        /*0068*/ 	.dword	_ZN39_INTERNAL_77323010_4_k_cu_3a99fe9f_81474cute1_E
	.align		8
        /*0070*/ 	.dword	$str$25
	.align		8
        /*0078*/ 	.dword	$str$26
	.align		8
        /*0080*/ 	.dword	$str$27
	.align		8
        /*0088*/ 	.dword	$str$28


//--------------------- .text._ZN7cutlass13device_kernelINS_4gemm6kernel13GemmUniversalIN4cute5tupleIJiiiiEEENS1_10collective13CollectiveMmaINS1_35MainloopSm100TmaUmmaWarpSpecializedILi16ELi2ELi4ENS5_IJNS4_1CILi2EEESB_NSA_ILi1EEEEEEEENS5_IJNSA_ILi128EEENSA_ILi256EEENSA_ILi32EEEEEENS_10bfloat16_tENS5_IJlSC_lEEESJ_SK_NS4_8TiledMMAINS4_8MMA_AtomIJNS4_26SM100_MMA_F16BF16_2x1SM_SSISJ_SJ_fLi128ELi256ELNS4_4UMMA5MajorE0ELSP_0ELNSO_7ScaleInE0ELSQ_0EEEEEENS4_6LayoutINS5_IJSC_SC_SC_EEENS5_IJNSA_ILi0EEESV_SV_EEEEENS5_IJNS4_10UnderscoreESY_SY_EEEEENS4_28SM100_TMA_2SM_LOAD_MULTICASTENS4_14ComposedLayoutINS4_7SwizzleILi2ELi4ELi3EEENS4_18smem_ptr_flag_bitsILi16EEENST_INS5_IJNSA_ILi8EEESH_EEENS5_IJSH_SC_EEEEEEEvNS4_8identityENS4_18SM100_TMA_2SM_LOADES1B_vS1C_EENS_8epilogue10collective18CollectiveEpilogueINS1F_23Sm100TmaWarpSpecializedILi4ELi2ELi32ELb1ELb0EEEJNS5_IJNSA_ILi64EEESG_SH_EEENS5_IJNST_IS1K_SC_EENST_INS5_IJSH_SB_EEENS5_IJSC_SF_EEEEEEEESJ_SK_SJ_SK_NS1F_6fusion15FusionCallbacksIS1J_NS1R_17LinearCombinationISJ_fSJ_fLNS_15FloatRoundStyleE2EEES1L_S1Q_JEEENS4_5SM1004TMEM4LOAD26SM100_TMEM_LOAD_32dp32b32xENS4_13SM90_TMA_LOADES1B_NS4_39AutoVectorizingCopyWithAssumedAlignmentILi128EEENS4_14SM90_TMA_STOREES1B_S23_S23_EEEvvEEEEvNT_6ParamsE --------------------------
	.section	.text._ZN7cutlass13device_kernelINS_4gemm6kernel13GemmUniversalIN4cute5tupleIJiiiiEEENS1_10collective13CollectiveMmaINS1_35MainloopSm100TmaUmmaWarpSpecializedILi16ELi2ELi4ENS5_IJNS4_1CILi2EEESB_NSA_ILi1EEEEEEEENS5_IJNSA_ILi128EEENSA_ILi256EEENSA_ILi32EEEEEENS_10bfloat16_tENS5_IJlSC_lEEESJ_SK_NS4_8TiledMMAINS4_8MMA_AtomIJNS4_26SM100_MMA_F16BF16_2x1SM_SSISJ_SJ_fLi128ELi256ELNS4_4UMMA5MajorE0ELSP_0ELNSO_7ScaleInE0ELSQ_0EEEEEENS4_6LayoutINS5_IJSC_SC_SC_EEENS5_IJNSA_ILi0EEESV_SV_EEEEENS5_IJNS4_10UnderscoreESY_SY_EEEEENS4_28SM100_TMA_2SM_LOAD_MULTICASTENS4_14ComposedLayoutINS4_7SwizzleILi2ELi4ELi3EEENS4_18smem_ptr_flag_bitsILi16EEENST_INS5_IJNSA_ILi8EEESH_EEENS5_IJSH_SC_EEEEEEEvNS4_8identityENS4_18SM100_TMA_2SM_LOADES1B_vS1C_EENS_8epilogue10collective18CollectiveEpilogueINS1F_23Sm100TmaWarpSpecializedILi4ELi2ELi32ELb1ELb0EEEJNS5_IJNSA_ILi64EEESG_SH_EEENS5_IJNST_IS1K_SC_EENST_INS5_IJSH_SB_EEENS5_IJSC_SF_EEEEEEEESJ_SK_SJ_SK_NS1F_6fusion15FusionCallbacksIS1J_NS1R_17LinearCombinationISJ_fSJ_fLNS_15FloatRoundStyleE2EEES1L_S1Q_JEEENS4_5SM1004TMEM4LOAD26SM100_TMEM_LOAD_32dp32b32xENS4_13SM90_TMA_LOADES1B_NS4_39AutoVectorizingCopyWithAssumedAlignmentILi128EEENS4_14SM90_TMA_STOREES1B_S23_S23_EEEvvEEEEvNT_6ParamsE,"ax",@progbits
	.align	128
.text._ZN7cutlass13device_kernelINS_4gemm6kernel13GemmUniversalIN4cute5tupleIJiiiiEEENS1_10collective13CollectiveMmaINS1_35MainloopSm100TmaUmmaWarpSpecializedILi16ELi2ELi4ENS5_IJNS4_1CILi2EEESB_NSA_ILi1EEEEEEEENS5_IJNSA_ILi128EEENSA_ILi256EEENSA_ILi32EEEEEENS_10bfloat16_tENS5_IJlSC_lEEESJ_SK_NS4_8TiledMMAINS4_8MMA_AtomIJNS4_26SM100_MMA_F16BF16_2x1SM_SSISJ_SJ_fLi128ELi256ELNS4_4UMMA5MajorE0ELSP_0ELNSO_7ScaleInE0ELSQ_0EEEEEENS4_6LayoutINS5_IJSC_SC_SC_EEENS5_IJNSA_ILi0EEESV_SV_EEEEENS5_IJNS4_10UnderscoreESY_SY_EEEEENS4_28SM100_TMA_2SM_LOAD_MULTICASTENS4_14ComposedLayoutINS4_7SwizzleILi2ELi4ELi3EEENS4_18smem_ptr_flag_bitsILi16EEENST_INS5_IJNSA_ILi8EEESH_EEENS5_IJSH_SC_EEEEEEEvNS4_8identityENS4_18SM100_TMA_2SM_LOADES1B_vS1C_EENS_8epilogue10collective18CollectiveEpilogueINS1F_23Sm100TmaWarpSpecializedILi4ELi2ELi32ELb1ELb0EEEJNS5_IJNSA_ILi64EEESG_SH_EEENS5_IJNST_IS1K_SC_EENST_INS5_IJSH_SB_EEENS5_IJSC_SF_EEEEEEEESJ_SK_SJ_SK_NS1F_6fusion15FusionCallbacksIS1J_NS1R_17LinearCombinationISJ_fSJ_fLNS_15FloatRoundStyleE2EEES1L_S1Q_JEEENS4_5SM1004TMEM4LOAD26SM100_TMEM_LOAD_32dp32b32xENS4_13SM90_TMA_LOADES1B_NS4_39AutoVectorizingCopyWithAssumedAlignmentILi128EEENS4_14SM90_TMA_STOREES1B_S23_S23_EEEvvEEEEvNT_6ParamsE:
        .type           _ZN7cutlass13device_kernelINS_4gemm6kernel13GemmUniversalIN4cute5tupleIJiiiiEEENS1_10collective13CollectiveMmaINS1_35MainloopSm100TmaUmmaWarpSpecializedILi16ELi2ELi4ENS5_IJNS4_1CILi2EEESB_NSA_ILi1EEEEEEEENS5_IJNSA_ILi128EEENSA_ILi256EEENSA_ILi32EEEEEENS_10bfloat16_tENS5_IJlSC_lEEESJ_SK_NS4_8TiledMMAINS4_8MMA_AtomIJNS4_26SM100_MMA_F16BF16_2x1SM_SSISJ_SJ_fLi128ELi256ELNS4_4UMMA5MajorE0ELSP_0ELNSO_7ScaleInE0ELSQ_0EEEEEENS4_6LayoutINS5_IJSC_SC_SC_EEENS5_IJNSA_ILi0EEESV_SV_EEEEENS5_IJNS4_10UnderscoreESY_SY_EEEEENS4_28SM100_TMA_2SM_LOAD_MULTICASTENS4_14ComposedLayoutINS4_7SwizzleILi2ELi4ELi3EEENS4_18smem_ptr_flag_bitsILi16EEENST_INS5_IJNSA_ILi8EEESH_EEENS5_IJSH_SC_EEEEEEEvNS4_8identityENS4_18SM100_TMA_2SM_LOADES1B_vS1C_EENS_8epilogue10collective18CollectiveEpilogueINS1F_23Sm100TmaWarpSpecializedILi4ELi2ELi32ELb1ELb0EEEJNS5_IJNSA_ILi64EEESG_SH_EEENS5_IJNST_IS1K_SC_EENST_INS5_IJSH_SB_EEENS5_IJSC_SF_EEEEEEEESJ_SK_SJ_SK_NS1F_6fusion15FusionCallbacksIS1J_NS1R_17LinearCombinationISJ_fSJ_fLNS_15FloatRoundStyleE2EEES1L_S1Q_JEEENS4_5SM1004TMEM4LOAD26SM100_TMEM_LOAD_32dp32b32xENS4_13SM90_TMA_LOADES1B_NS4_39AutoVectorizingCopyWithAssumedAlignmentILi128EEENS4_14SM90_TMA_STOREES1B_S23_S23_EEEvvEEEEvNT_6ParamsE,@function
        .size           _ZN7cutlass13device_kernelINS_4gemm6kernel13GemmUniversalIN4cute5tupleIJiiiiEEENS1_10collective13CollectiveMmaINS1_35MainloopSm100TmaUmmaWarpSpecializedILi16ELi2ELi4ENS5_IJNS4_1CILi2EEESB_NSA_ILi1EEEEEEEENS5_IJNSA_ILi128EEENSA_ILi256EEENSA_ILi32EEEEEENS_10bfloat16_tENS5_IJlSC_lEEESJ_SK_NS4_8TiledMMAINS4_8MMA_AtomIJNS4_26SM100_MMA_F16BF16_2x1SM_SSISJ_SJ_fLi128ELi256ELNS4_4UMMA5MajorE0ELSP_0ELNSO_7ScaleInE0ELSQ_0EEEEEENS4_6LayoutINS5_IJSC_SC_SC_EEENS5_IJNSA_ILi0EEESV_SV_EEEEENS5_IJNS4_10UnderscoreESY_SY_EEEEENS4_28SM100_TMA_2SM_LOAD_MULTICASTENS4_14ComposedLayoutINS4_7SwizzleILi2ELi4ELi3EEENS4_18smem_ptr_flag_bitsILi16EEENST_INS5_IJNSA_ILi8EEESH_EEENS5_IJSH_SC_EEEEEEEvNS4_8identityENS4_18SM100_TMA_2SM_LOADES1B_vS1C_EENS_8epilogue10collective18CollectiveEpilogueINS1F_23Sm100TmaWarpSpecializedILi4ELi2ELi32ELb1ELb0EEEJNS5_IJNSA_ILi64EEESG_SH_EEENS5_IJNST_IS1K_SC_EENST_INS5_IJSH_SB_EEENS5_IJSC_SF_EEEEEEEESJ_SK_SJ_SK_NS1F_6fusion15FusionCallbacksIS1J_NS1R_17LinearCombinationISJ_fSJ_fLNS_15FloatRoundStyleE2EEES1L_S1Q_JEEENS4_5SM1004TMEM4LOAD26SM100_TMEM_LOAD_32dp32b32xENS4_13SM90_TMA_LOADES1B_NS4_39AutoVectorizingCopyWithAssumedAlignmentILi128EEENS4_14SM90_TMA_STOREES1B_S23_S23_EEEvvEEEEvNT_6ParamsE,(.L_x_234 - _ZN7cutlass13device_kernelINS_4gemm6kernel13GemmUniversalIN4cute5tupleIJiiiiEEENS1_10collective13CollectiveMmaINS1_35MainloopSm100TmaUmmaWarpSpecializedILi16ELi2ELi4ENS5_IJNS4_1CILi2EEESB_NSA_ILi1EEEEEEEENS5_IJNSA_ILi128EEENSA_ILi256EEENSA_ILi32EEEEEENS_10bfloat16_tENS5_IJlSC_lEEESJ_SK_NS4_8TiledMMAINS4_8MMA_AtomIJNS4_26SM100_MMA_F16BF16_2x1SM_SSISJ_SJ_fLi128ELi256ELNS4_4UMMA5MajorE0ELSP_0ELNSO_7ScaleInE0ELSQ_0EEEEEENS4_6LayoutINS5_IJSC_SC_SC_EEENS5_IJNSA_ILi0EEESV_SV_EEEEENS5_IJNS4_10UnderscoreESY_SY_EEEEENS4_28SM100_TMA_2SM_LOAD_MULTICASTENS4_14ComposedLayoutINS4_7SwizzleILi2ELi4ELi3EEENS4_18smem_ptr_flag_bitsILi16EEENST_INS5_IJNSA_ILi8EEESH_EEENS5_IJSH_SC_EEEEEEEvNS4_8identityENS4_18SM100_TMA_2SM_LOADES1B_vS1C_EENS_8epilogue10collective18CollectiveEpilogueINS1F_23Sm100TmaWarpSpecializedILi4ELi2ELi32ELb1ELb0EEEJNS5_IJNSA_ILi64EEESG_SH_EEENS5_IJNST_IS1K_SC_EENST_INS5_IJSH_SB_EEENS5_IJSC_SF_EEEEEEEESJ_SK_SJ_SK_NS1F_6fusion15FusionCallbacksIS1J_NS1R_17LinearCombinationISJ_fSJ_fLNS_15FloatRoundStyleE2EEES1L_S1Q_JEEENS4_5SM1004TMEM4LOAD26SM100_TMEM_LOAD_32dp32b32xENS4_13SM90_TMA_LOADES1B_NS4_39AutoVectorizingCopyWithAssumedAlignmentILi128EEENS4_14SM90_TMA_STOREES1B_S23_S23_EEEvvEEEEvNT_6ParamsE)
        .other          _ZN7cutlass13device_kernelINS_4gemm6kernel13GemmUniversalIN4cute5tupleIJiiiiEEENS1_10collective13CollectiveMmaINS1_35MainloopSm100TmaUmmaWarpSpecializedILi16ELi2ELi4ENS5_IJNS4_1CILi2EEESB_NSA_ILi1EEEEEEEENS5_IJNSA_ILi128EEENSA_ILi256EEENSA_ILi32EEEEEENS_10bfloat16_tENS5_IJlSC_lEEESJ_SK_NS4_8TiledMMAINS4_8MMA_AtomIJNS4_26SM100_MMA_F16BF16_2x1SM_SSISJ_SJ_fLi128ELi256ELNS4_4UMMA5MajorE0ELSP_0ELNSO_7ScaleInE0ELSQ_0EEEEEENS4_6LayoutINS5_IJSC_SC_SC_EEENS5_IJNSA_ILi0EEESV_SV_EEEEENS5_IJNS4_10UnderscoreESY_SY_EEEEENS4_28SM100_TMA_2SM_LOAD_MULTICASTENS4_14ComposedLayoutINS4_7SwizzleILi2ELi4ELi3EEENS4_18smem_ptr_flag_bitsILi16EEENST_INS5_IJNSA_ILi8EEESH_EEENS5_IJSH_SC_EEEEEEEvNS4_8identityENS4_18SM100_TMA_2SM_LOADES1B_vS1C_EENS_8epilogue10collective18CollectiveEpilogueINS1F_23Sm100TmaWarpSpecializedILi4ELi2ELi32ELb1ELb0EEEJNS5_IJNSA_ILi64EEESG_SH_EEENS5_IJNST_IS1K_SC_EENST_INS5_IJSH_SB_EEENS5_IJSC_SF_EEEEEEEESJ_SK_SJ_SK_NS1F_6fusion15FusionCallbacksIS1J_NS1R_17LinearCombinationISJ_fSJ_fLNS_15FloatRoundStyleE2EEES1L_S1Q_JEEENS4_5SM1004TMEM4LOAD26SM100_TMEM_LOAD_32dp32b32xENS4_13SM90_TMA_LOADES1B_NS4_39AutoVectorizingCopyWithAssumedAlignmentILi128EEENS4_14SM90_TMA_STOREES1B_S23_S23_EEEvvEEEEvNT_6ParamsE,@"STO_CUDA_ENTRY STV_DEFAULT"
_ZN7cutlass13device_kernelINS_4gemm6kernel13GemmUniversalIN4cute5tupleIJiiiiEEENS1_10collective13CollectiveMmaINS1_35MainloopSm100TmaUmmaWarpSpecializedILi16ELi2ELi4ENS5_IJNS4_1CILi2EEESB_NSA_ILi1EEEEEEEENS5_IJNSA_ILi128EEENSA_ILi256EEENSA_ILi32EEEEEENS_10bfloat16_tENS5_IJlSC_lEEESJ_SK_NS4_8TiledMMAINS4_8MMA_AtomIJNS4_26SM100_MMA_F16BF16_2x1SM_SSISJ_SJ_fLi128ELi256ELNS4_4UMMA5MajorE0ELSP_0ELNSO_7ScaleInE0ELSQ_0EEEEEENS4_6LayoutINS5_IJSC_SC_SC_EEENS5_IJNSA_ILi0EEESV_SV_EEEEENS5_IJNS4_10UnderscoreESY_SY_EEEEENS4_28SM100_TMA_2SM_LOAD_MULTICASTENS4_14ComposedLayoutINS4_7SwizzleILi2ELi4ELi3EEENS4_18smem_ptr_flag_bitsILi16EEENST_INS5_IJNSA_ILi8EEESH_EEENS5_IJSH_SC_EEEEEEEvNS4_8identityENS4_18SM100_TMA_2SM_LOADES1B_vS1C_EENS_8epilogue10collective18CollectiveEpilogueINS1F_23Sm100TmaWarpSpecializedILi4ELi2ELi32ELb1ELb0EEEJNS5_IJNSA_ILi64EEESG_SH_EEENS5_IJNST_IS1K_SC_EENST_INS5_IJSH_SB_EEENS5_IJSC_SF_EEEEEEEESJ_SK_SJ_SK_NS1F_6fusion15FusionCallbacksIS1J_NS1R_17LinearCombinationISJ_fSJ_fLNS_15FloatRoundStyleE2EEES1L_S1Q_JEEENS4_5SM1004TMEM4LOAD26SM100_TMEM_LOAD_32dp32b32xENS4_13SM90_TMA_LOADES1B_NS4_39AutoVectorizingCopyWithAssumedAlignmentILi128EEENS4_14SM90_TMA_STOREES1B_S23_S23_EEEvvEEEEvNT_6ParamsE:
[----:B------:R-:W1:Y:S01]  /*0000*/  LDC R1, c[0x0][0x37c] ;  /* 0x0000df00ff017b82 */ /* 0x000e620000000800 */
[----:B------:R-:W2:Y:S01]  /*0010*/  S2R R95, SR_TID.X ;  /* 0x00000000005f7919 */ /* 0x000ea20000002100 */
[----:B------:R-:W3:Y:S06]  /*0020*/  LDCU.64 UR8, c[0x0][0x890] ;  /* 0x00011200ff0877ac */ /* 0x000eec0008000a00 */
[----:B------:R-:W4:Y:S01]  /*0030*/  S2UR UR4, SR_CgaCtaId ;  /* 0x00000000000479c3 */ /* 0x000f220000008800 */
[----:B------:R-:W-:Y:S02]  /*0040*/  PRMT R80, RZ, 0x7610, R80 ;  /* 0x00007610ff507816 */ /* 0x000fe40000000050 */
[----:B------:R-:W-:Y:S01]  /*0050*/  ELECT P1, URZ, PT ;  /* 0x0000000000ff782f */ /* 0x000fe20003820000 */
[----:B---3--:R-:W-:-:S04]  /*0060*/  UISETP.NE.U32.AND UP0, UPT, UR8, URZ, UPT ;  /* 0x000000ff0800728c */ /* 0x008fc8000bf05070 */
[----:B------:R-:W-:Y:S02]  /*0070*/  UISETP.NE.AND.EX UP0, UPT, UR9, URZ, UPT, UP0 ;  /* 0x000000ff0900728c */ /* 0x000fe4000bf05300 */
[----:B----4-:R-:W-:Y:S02]  /*0080*/  ULOP3.LUT UR33, UR4, 0x1, URZ, 0xc0, !UPT ;  /* 0x0000000104217892 */ /* 0x010fe4000f8ec0ff */
[----:B------:R-:W-:Y:S01]  /*0090*/  ULOP3.LUT UR34, UR4, 0x1, URZ, 0x3c, !UPT ;  /* 0x0000000104227892 */ /* 0x000fe2000f8e3cff */
[----:B--2---:R-:W-:-:S05]  /*00a0*/  SHF.R.U32.HI R81, RZ, 0x5, R95 ;  /* 0x00000005ff517819 */ /* 0x004fca000001165f */
[----:B------:R-:W2:Y:S02]  /*00b0*/  SHFL.IDX PT, R0, R81, RZ, 0x1f ;  /* 0x00001fff51007589 */ /* 0x000ea400000e0000 */
[----:B--2---:R-:W-:Y:S01]  /*00c0*/  R2UR UR13, R0 ;  /* 0x00000000000d72ca */ /* 0x004fe200000e0000 */
[----:B-1----:R-:W-:-:S14]  /*00d0*/  BRA.U UP0, `(.L_x_0) ;  /* 0x0000000100307547 */ /* 0x002fdc000b800000 */
[----:B------:R-:W1:Y:S02]  /*00e0*/  LDCU.64 UR4, c[0x0][0x888] ;  /* 0x00011100ff0477ac */ /* 0x000e640008000a00 */
[----:B-1----:R-:W-:-:S04]  /*00f0*/  UISETP.NE.U32.AND UP0, UPT, UR4, URZ, UPT ;  /* 0x000000ff0400728c */ /* 0x002fc8000bf05070 */
[----:B------:R-:W-:-:S09]  /*0100*/  UISETP.NE.AND.EX UP0, UPT, UR5, URZ, UPT, UP0 ;  /* 0x000000ff0500728c */ /* 0x000fd2000bf05300 */
[----:B------:R-:W-:Y:S05]  /*0110*/  BRA.U !UP0, `(.L_x_1) ;  /* 0x0000000108147547 */ /* 0x000fea000b800000 */
[----:B------:R-:W1:Y:S01]  /*0120*/  LDC.64 R2, c[0x0][0x888] ;  /* 0x00022200ff027b82 */ /* 0x000e620000000a00 */
[----:B------:R-:W1:Y:S02]  /*0130*/  LDCU.64 UR4, c[0x0][0x358] ;  /* 0x00006b00ff0477ac */ /* 0x000e640008000a00 */
[----:B-1----:R1:W5:Y:S01]  /*0140*/  LDG.E R41, desc[UR4][R2.64] ;  /* 0x0000000402297981 */ /* 0x002362000c1e1900 */
[----:B------:R-:W-:Y:S01]  /*0150*/  HFMA2 R80, -RZ, RZ, 0, 5.9604644775390625e-08 ;  /* 0x00000001ff507431 */ /* 0x000fe200000001ff */
[----:B------:R-:W-:Y:S05]  /*0160*/  BRA `(.L_x_0) ;  /* 0x00000000000c7947 */ /* 0x000fea0003800000 */
.L_x_1:
[----:B------:R-:W1:Y:S01]  /*0170*/  LDCU UR4, c[0x0][0x880] ;  /* 0x00011000ff0477ac */ /* 0x000e620008000800 */
[----:B------:R-:W-:Y:S01]  /*0180*/  HFMA2 R80, -RZ, RZ, 0, 5.9604644775390625e-08 ;  /* 0x00000001ff507431 */ /* 0x000fe200000001ff */
[----:B-1----:R-:W-:-:S07]  /*0190*/  MOV R41, UR4 ;  /* 0x0000000400297c02 */ /* 0x002fce0008000f00 */
.L_x_0:
[----:B------:R-:W2:Y:S02]  /*01a0*/  LDCU.64 UR4, c[0x0][0x8b0] ;  /* 0x00011600ff0477ac */ /* 0x000ea40008000a00 */
[----:B--2---:R-:W-:-:S04]  /*01b0*/  UISETP.NE.U32.AND UP0, UPT, UR4, URZ, UPT ;  /* 0x000000ff0400728c */ /* 0x004fc8000bf05070 */
[----:B------:R-:W-:-:S09]  /*01c0*/  UISETP.NE.AND.EX UP0, UPT, UR5, URZ, UPT, UP0 ;  /* 0x000000ff0500728c */ /* 0x000fd2000bf05300 */
[----:B------:R-:W-:Y:S05]  /*01d0*/  BRA.U UP0, `(.L_x_2) ;  /* 0x0000000100287547 */ /* 0x000fea000b800000 */
[----:B------:R-:W2:Y:S02]  /*01e0*/  LDCU.64 UR4, c[0x0][0x8a8] ;  /* 0x00011500ff0477ac */ /* 0x000ea40008000a00 */
[----:B--2---:R-:W-:-:S04]  /*01f0*/  UISETP.NE.U32.AND UP0, UPT, UR4, URZ, UPT ;  /* 0x000000ff0400728c */ /* 0x004fc8000bf05070 */
[----:B------:R-:W-:-:S09]  /*0200*/  UISETP.NE.AND.EX UP0, UPT, UR5, URZ, UPT, UP0 ;  /* 0x000000ff0500728c */ /* 0x000fd2000bf05300 */
[----:B------:R-:W-:Y:S05]  /*0210*/  BRA.U !UP0, `(.L_x_3) ;  /* 0x0000000108107547 */ /* 0x000fea000b800000 */
[----:B------:R-:W2:Y:S01]  /*0220*/  LDC.64 R38, c[0x0][0x8a8] ;  /* 0x00022a00ff267b82 */ /* 0x000ea20000000a00 */
[----:B------:R-:W2:Y:S02]  /*0230*/  LDCU.64 UR4, c[0x0][0x358] ;  /* 0x00006b00ff0477ac */ /* 0x000ea40008000a00 */
[----:B--2---:R2:W5:Y:S01]  /*0240*/  LDG.E R38, desc[UR4][R38.64] ;  /* 0x0000000426267981 */ /* 0x004562000c1e1900 */
[----:B------:R-:W-:Y:S05]  /*0250*/  BRA `(.L_x_2) ;  /* 0x0000000000087947 */ /* 0x000fea0003800000 */
.L_x_3:
[----:B------:R-:W2:Y:S02]  /*0260*/  LDCU UR4, c[0x0][0x8a0] ;  /* 0x00011400ff0477ac */ /* 0x000ea40008000800 */
[----:B--2---:R-:W-:Y:S02]  /*0270*/  MOV R38, UR4 ;  /* 0x0000000400267c02 */ /* 0x004fe40008000f00 */
.L_x_2:
[----:B------:R-:W-:Y:S01]  /*0280*/  IMAD.U32 R0, RZ, RZ, UR13 ;  /* 0x0000000dff007e24 */ /* 0x000fe2000f8e00ff */
[----:B------:R-:W-:Y:S04]  /*0290*/  BSSY.RECONVERGENT B0, `(.L_x_4) ;  /* 0x000000c000007945 */ /* 0x000fe80003800200 */
[C---:B------:R-:W-:Y:S02]  /*02a0*/  ISETP.NE.OR P2, PT, R0.reuse, 0x1, !P1 ;  /* 0x000000010000780c */ /* 0x040fe40004f45670 */
[----:B------:R-:W-:-:S11]  /*02b0*/  ISETP.NE.OR P0, PT, R0, 0x3, !P1 ;  /* 0x000000030000780c */ /* 0x000fd60004f05670 */
[----:B------:R-:W-:Y:S05]  /*02c0*/  @P2 BRA `(.L_x_5) ;  /* 0x0000000000202947 */ /* 0x000fea0003800000 */
[----:B------:R-:W3:Y:S02]  /*02d0*/  LDCU.64 UR4, c[0x0][0x348] ;  /* 0x00006900ff0477ac */ /* 0x000ee40008000a00 */
[----:B---3--:R-:W-:Y:S02]  /*02e0*/  UIADD3 UR6, UP1, UPT, UR4, 0x80, URZ ;  /* 0x0000008004067890 */ /* 0x008fe4000ff3e0ff */
[----:B------:R-:W-:Y:S02]  /*02f0*/  UIADD3 UR4, UP0, UPT, UR4, 0x180, URZ ;  /* 0x0000018004047890 */ /* 0x000fe4000ff1e0ff */
[----:B------:R-:W-:Y:S02]  /*0300*/  UIADD3.X UR7, UPT, UPT, URZ, UR5, URZ, UP1, !UPT ;  /* 0x00000005ff077290 */ /* 0x000fe40008ffe4ff */
[----:B------:R-:W-:-:S07]  /*0310*/  UIADD3.X UR5, UPT, UPT, URZ, UR5, URZ, UP0, !UPT ;  /* 0x00000005ff057290 */ /* 0x000fce00087fe4ff */
[----:B------:R3:W-:Y:S02]  /*0320*/  UTMACCTL.PF [UR6] ;  /* 0x00000000060079b9 */ /* 0x0007e40008040000 */
[----:B------:R3:W-:Y:S02]  /*0330*/  UTMACCTL.PF [UR4] ;  /* 0x00000000040079b9 */ /* 0x0007e40008040000 */
[----:B---3--:R-:W-:Y:S01]  /*0340*/  NOP ;  /* 0x0000000000007918 */ /* 0x008fe20000000000 */
.L_x_5:
[----:B------:R-:W-:Y:S05]  /*0350*/  BSYNC.RECONVERGENT B0 ;  /* 0x0000000000007941 */ /* 0x000fea0003800200 */
.L_x_4:
[----:B------:R-:W-:Y:S04]  /*0360*/  BSSY.RECONVERGENT B0, `(.L_x_6) ;  /* 0x000000a000007945 */ /* 0x000fe80003800200 */
        /* <DEDUP_REMOVED lines=9> */
.L_x_7:
[----:B------:R-:W-:Y:S05]  /*0400*/  BSYNC.RECONVERGENT B0 ;  /* 0x0000000000007941 */ /* 0x000fea0003800200 */
.L_x_6:
[----:B------:R-:W3:Y:S01]  /*0410*/  LDCU.64 UR4, c[0x0][0x888] ;  /* 0x00011100ff0477ac */ /* 0x000ee20008000a00 */
[----:B------:R-:W-:Y:S02]  /*0420*/  UISETP.EQ.U32.AND UP1, UPT, UR8, URZ, UPT ;  /* 0x000000ff0800728c */ /* 0x000fe4000bf22070 */
[----:B------:R-:W-:Y:S02]  /*0430*/  UPLOP3.LUT UP3, UPT, UPT, UPT, UPT, 0x80, 0x8 ;  /* 0x000000000008789c */ /* 0x000fe40003f6f070 */
[----:B---3--:R-:W-:-:S04]  /*0440*/  UISETP.NE.U32.AND UP0, UPT, UR4, URZ, UPT ;  /* 0x000000ff0400728c */ /* 0x008fc8000bf05070 */
[----:B------:R-:W-:-:S04]  /*0450*/  UISETP.NE.AND.EX UP0, UPT, UR5, URZ, UPT, UP0 ;  /* 0x000000ff0500728c */ /* 0x000fc8000bf05300 */
[----:B------:R-:W-:-:S04]  /*0460*/  UISETP.EQ.OR.EX UP2, UPT, UR9, URZ, !UP0, UP1 ;  /* 0x000000ff0900728c */ /* 0x000fc8000c742710 */
[----:B------:R-:W-:-:S06]  /*0470*/  UP2UR UR4, UPR, URZ, 0x4 ;  /* 0x00000004ff047883 */ /* 0x000fcc0008000000 */
[----:B------:R-:W-:Y:S01]  /*0480*/  MOV R84, UR4 ;  /* 0x0000000400547c02 */ /* 0x000fe20008000f00 */
[----:B------:R-:W-:Y:S06]  /*0490*/  BRA.U !UP2, `(.L_x_8) ;  /* 0x000000010a207547 */ /* 0x000fec000b800000 */
[----:B------:R-:W-:Y:S01]  /*04a0*/  UISETP.NE.U32.AND UP1, UPT, UR8, URZ, UPT ;  /* 0x000000ff0800728c */ /* 0x000fe2000bf25070 */
[----:B-----5:R-:W-:Y:S01]  /*04b0*/  FSETP.NEU.AND P0, PT, R41, RZ, PT ;  /* 0x000000ff2900720b */ /* 0x020fe20003f0d000 */
[----:B------:R-:W-:Y:S02]  /*04c0*/  USEL UR4, URZ, 0xffffffff, UP0 ;  /* 0xffffffffff047887 */ /* 0x000fe40008000000 */
[----:B------:R-:W-:-:S10]  /*04d0*/  UISETP.NE.AND.EX UP1, UPT, UR9, URZ, UPT, UP1 ;  /* 0x000000ff0900728c */ /* 0x000fd4000bf25310 */
[----:B------:R-:W-:Y:S01]  /*04e0*/  VOTEU.ANY UP0, P0 ;  /* 0x0000000000ff7886 */ /* 0x000fe20000000100 */
[----:B------:R-:W-:-:S04]  /*04f0*/  @!UP1 USEL UR4, URZ, 0xffffffff, UP0 ;  /* 0xffffffffff049887 */ /* 0x000fc80008000000 */
[----:B------:R-:W-:-:S04]  /*0500*/  ULOP3.LUT UR4, UR4, 0x1, URZ, 0xc0, !UPT ;  /* 0x0000000104047892 */ /* 0x000fc8000f8ec0ff */
[----:B------:R-:W-:-:S11]  /*0510*/  UISETP.NE.U32.AND UP3, UPT, UR4, 0x1, UPT ;  /* 0x000000010400788c */ /* 0x000fd6000bf65070 */
.L_x_8:
[----:B------:R-:W3:Y:S01]  /*0520*/  SHFL.IDX PT, R0, R81, RZ, 0x1f ;  /* 0x00001fff51007589 */ /* 0x000ee200000e0000 */
[----:B------:R-:W-:-:S04]  /*0530*/  UISETP.NE.AND UP0, UPT, UR13, 0x2, UPT ;  /* 0x000000020d00788c */ /* 0x000fc8000bf05270 */
[----:B------:R-:W-:Y:S02]  /*0540*/  UISETP.EQ.AND UP1, UPT, UR33, URZ, !UP0 ;  /* 0x000000ff2100728c */ /* 0x000fe4000c722270 */
[----:B------:R-:W-:-:S04]  /*0550*/  USEL UR53, URZ, 0x1, UP0 ;  /* 0x00000001ff357887 */ /* 0x000fc80008000000 */
[----:B------:R-:W-:Y:S02]  /*0560*/  PLOP3.LUT P3, PT, P1, PT, UP1, 0x80, 0x8 ;  /* 0x000000000008781c */ /* 0x000fe40000f6f018 */
[----:B---3--:R-:W-:-:S13]  /*0570*/  ISETP.NE.AND P0, PT, R0, RZ, PT ;  /* 0x000000ff0000720c */ /* 0x008fda0003f05270 */
[----:B------:R-:W-:Y:S05]  /*0580*/  @P0 BRA `(.L_x_9) ;  /* 0x0000000000c40947 */ /* 0x000fea0003800000 */
[----:B------:R-:W-:Y:S01]  /*0590*/  ELECT P0, URZ, PT ;  /* 0x0000000000ff782f */ /* 0x000fe20003800000 */
[----:B------:R-:W-:-:S12]  /*05a0*/  BSSY.RECONVERGENT B0, `(.L_x_9) ;  /* 0x000002f000007945 */ /* 0x000fd80003800200 */
[----:B------:R-:W-:Y:S05]  /*05b0*/  @!P0 BRA `(.L_x_10) ;  /* 0x0000000000b48947 */ /* 0x000fea0003800000 */
[----:B------:R-:W3:Y:S01]  /*05c0*/  S2UR UR5, SR_CgaCtaId ;  /* 0x00000000000579c3 */ /* 0x000ee20000008800 */
[----:B------:R-:W-:Y:S01]  /*05d0*/  UMOV UR4, 0x400 ;  /* 0x0000040000047882 */ /* 0x000fe20000000000 */
[----:B------:R-:W-:Y:S01]  /*05e0*/  UMOV UR8, 0x1 ;  /* 0x0000000100087882 */ /* 0x000fe20000000000 */
[----:B------:R-:W-:Y:S01]  /*05f0*/  UMOV UR6, 0x2 ;  /* 0x0000000200067882 */ /* 0x000fe20000000000 */
[----:B------:R-:W-:-:S04]  /*0600*/  UIADD3 UR8, UPT, UPT, -UR8, 0x100000, URZ ;  /* 0x0010000008087890 */ /* 0x000fc8000fffe1ff */
[----:B------:R-:W-:Y:S02]  /*0610*/  USHF.L.U32 UR9, UR8, 0xb, URZ ;  /* 0x0000000b08097899 */ /* 0x000fe400080006ff */
[----:B------:R-:W-:Y:S02]  /*0620*/  USHF.L.U32 UR8, UR8, 0x1, URZ ;  /* 0x0000000108087899 */ /* 0x000fe400080006ff */
[----:B------:R-:W-:-:S04]  /*0630*/  UIADD3 UR6, UPT, UPT, -UR6, 0x100000, URZ ;  /* 0x0010000006067890 */ /* 0x000fc8000fffe1ff */
[----:B------:R-:W-:Y:S02]  /*0640*/  USHF.L.U32 UR7, UR6, 0xb, URZ ;  /* 0x0000000b06077899 */ /* 0x000fe400080006ff */
[----:B------:R-:W-:Y:S02]  /*0650*/  USHF.L.U32 UR6, UR6, 0x1, URZ ;  /* 0x0000000106067899 */ /* 0x000fe400080006ff */
[----:B---3--:R-:W-:Y:S01]  /*0660*/  ULEA UR4, UR5, UR4, 0x18 ;  /* 0x0000000405047291 */ /* 0x008fe2000f8ec0ff */
[----:B------:R-:W3:Y:S11]  /*0670*/  FENCE.VIEW.ASYNC.S ;  /* 0x00000000000073c6 */ /* 0x000ef60000000000 */
[----:B---3--:R3:W4:Y:S01]  /*0680*/  SYNCS.EXCH.64 URZ, [UR4], UR8 ;  /* 0x0000000804ff75b2 */ /* 0x0087220008000100 */
[----:B------:R3:W1:Y:S01]  /*0690*/  SYNCS.EXCH.64 URZ, [UR4+0x80], UR6 ;  /* 0x0000800604ff75b2 */ /* 0x0006620008000100 */
        /* <DEDUP_REMOVED lines=29> */
[----:B------:R3:W1:Y:S02]  /*0870*/  SYNCS.EXCH.64 URZ, [UR4+0xf8], UR6 ;  /* 0x0000f80604ff75b2 */ /* 0x0006640008000100 */
[----:B---34-:R-:W-:Y:S01]  /*0880*/  NOP ;  /* 0x0000000000007918 */ /* 0x018fe20000000000 */
.L_x_10:
[----:B------:R-:W-:Y:S05]  /*0890*/  BSYNC.RECONVERGENT B0 ;  /* 0x0000000000007941 */ /* 0x000fea0003800200 */
.L_x_9:
[----:B------:R-:W3:Y:S01]  /*08a0*/  SHFL.IDX PT, R0, R81, RZ, 0x1f ;  /* 0x00001fff51007589 */ /* 0x000ee200000e0000 */
[----:B------:R-:W-:Y:S01]  /*08b0*/  NOP ;  /* 0x0000000000007918 */ /* 0x000fe20000000000 */
[----:B---3--:R-:W-:-:S13]  /*08c0*/  ISETP.NE.AND P0, PT, R0, 0x1, PT ;  /* 0x000000010000780c */ /* 0x008fda0003f05270 */
[----:B------:R-:W-:Y:S05]  /*08d0*/  @P0 BRA `(.L_x_11) ;  /* 0x0000000000580947 */ /* 0x000fea0003800000 */
        /* <DEDUP_REMOVED lines=9> */
[----:B------:R-:W-:Y:S01]  /*0970*/  USHF.L.U32 UR6, UR6, 0x1, URZ ;  /* 0x0000000106067899 */ /* 0x000fe200080006ff */
[----:B------:R-:W-:Y:S01]  /*0980*/  ELECT P0, URZ, PT ;  /* 0x0000000000ff782f */ /* 0x000fe20003800000 */
[----:B---3--:R-:W-:Y:S01]  /*0990*/  ULEA UR4, UR5, UR4, 0x18 ;  /* 0x0000000405047291 */ /* 0x008fe2000f8ec0ff */
[----:B------:R-:W3:Y:S11]  /*09a0*/  FENCE.VIEW.ASYNC.S ;  /* 0x00000000000073c6 */ /* 0x000ef60000000000 */
[----:B---3--:R3:W4:Y:S01]  /*09b0*/  SYNCS.EXCH.64 URZ, [UR4+0x100], UR8 ;  /* 0x0001000804ff75b2 */ /* 0x0087220008000100 */
[----:B------:R3:W1:Y:S01]  /*09c0*/  SYNCS.EXCH.64 URZ, [UR4+0x120], UR6 ;  /* 0x0001200604ff75b2 */ /* 0x0006620008000100 */
[----:B------:R3:W1:Y:S01]  /*09d0*/  SYNCS.EXCH.64 URZ, [UR4+0x108], UR8 ;  /* 0x0001080804ff75b2 */ /* 0x0006620008000100 */
[----:B------:R3:W1:Y:S01]  /*09e0*/  SYNCS.EXCH.64 URZ, [UR4+0x128], UR6 ;  /* 0x0001280604ff75b2 */ /* 0x0006620008000100 */
[----:B------:R3:W1:Y:S01]  /*09f0*/  SYNCS.EXCH.64 URZ, [UR4+0x110], UR8 ;  /* 0x0001100804ff75b2 */ /* 0x0006620008000100 */
[----:B------:R3:W1:Y:S01]  /*0a00*/  SYNCS.EXCH.64 URZ, [UR4+0x130], UR6 ;  /* 0x0001300604ff75b2 */ /* 0x0006620008000100 */
[----:B------:R3:W1:Y:S01]  /*0a10*/  SYNCS.EXCH.64 URZ, [UR4+0x118], UR8 ;  /* 0x0001180804ff75b2 */ /* 0x0006620008000100 */
[----:B------:R3:W1:Y:S01]  /*0a20*/  SYNCS.EXCH.64 URZ, [UR4+0x138], UR6 ;  /* 0x0001380604ff75b2 */ /* 0x0006620008000100 */
[----:B------:R-:W-:Y:S01]  /*0a30*/  NOP ;  /* 0x0000000000007918 */ /* 0x000fe20000000000 */
.L_x_11:
[----:B------:R-:W2:Y:S01]  /*0a40*/  SHFL.IDX PT, R0, R81, RZ, 0x1f ;  /* 0x00001fff51007589 */ /* 0x000ea200000e0000 */
[----:B------:R-:W-:Y:S01]  /*0a50*/  NOP ;  /* 0x0000000000007918 */ /* 0x000fe20000000000 */
[----:B--2---:R-:W-:-:S13]  /*0a60*/  ISETP.NE.AND P0, PT, R0, 0x3, PT ;  /* 0x000000030000780c */ /* 0x004fda0003f05270 */
[----:B------:R-:W-:Y:S05]  /*0a70*/  @P0 BRA `(.L_x_12) ;  /* 0x0000000000300947 */ /* 0x000fea0003800000 */
[----:B---3--:R-:W2:Y:S01]  /*0a80*/  S2UR UR6, SR_CgaCtaId ;  /* 0x00000000000679c3 */ /* 0x008ea20000008800 */
[----:B------:R-:W-:Y:S01]  /*0a90*/  UMOV UR4, 0x400 ;  /* 0x0000040000047882 */ /* 0x000fe20000000000 */
[----:B------:R-:W-:Y:S01]  /*0aa0*/  UMOV UR5, 0x20 ;  /* 0x0000002000057882 */ /* 0x000fe20000000000 */
[----:B------:R-:W-:Y:S01]  /*0ab0*/  ELECT P0, URZ, PT ;  /* 0x0000000000ff782f */ /* 0x000fe20003800000 */
[----:B--2---:R-:W-:Y:S02]  /*0ac0*/  ULEA UR6, UR6, UR4, 0x18 ;  /* 0x0000000406067291 */ /* 0x004fe4000f8ec0ff */
[----:B------:R-:W-:-:S04]  /*0ad0*/  UIADD3 UR4, UPT, UPT, -UR5, 0x100000, URZ ;  /* 0x0010000005047890 */ /* 0x000fc8000fffe1ff */
[----:B------:R-:W-:Y:S02]  /*0ae0*/  USHF.L.U32 UR5, UR4, 0xb, URZ ;  /* 0x0000000b04057899 */ /* 0x000fe400080006ff */
[----:B------:R-:W-:Y:S01]  /*0af0*/  USHF.L.U32 UR4, UR4, 0x1, URZ ;  /* 0x0000000104047899 */ /* 0x000fe200080006ff */
[----:B------:R-:W2:Y:S11]  /*0b00*/  FENCE.VIEW.ASYNC.S ;  /* 0x00000000000073c6 */ /* 0x000eb60000000000 */
[----:B--2---:R2:W3:Y:S01]  /*0b10*/  SYNCS.EXCH.64 URZ, [UR6+0x140], UR4 ;  /* 0x0001400406ff75b2 */ /* 0x0044e20008000100 */
[----:B------:R2:W1:Y:S01]  /*0b20*/  SYNCS.EXCH.64 URZ, [UR6+0x148], UR4 ;  /* 0x0001480406ff75b2 */ /* 0x0004620008000100 */
[----:B------:R-:W-:Y:S01]  /*0b30*/  NOP ;  /* 0x0000000000007918 */ /* 0x000fe20000000000 */
.L_x_12:
[----:B------:R-:W4:Y:S01]  /*0b40*/  SHFL.IDX PT, R0, R81, RZ, 0x1f ;  /* 0x00001fff51007589 */ /* 0x000f2200000e0000 */
[----:B------:R-:W-:Y:S01]  /*0b50*/  NOP ;  /* 0x0000000000007918 */ /* 0x000fe20000000000 */
[----:B----4-:R-:W-:-:S13]  /*0b60*/  ISETP.NE.AND P0, PT, R0, 0x4, PT ;  /* 0x000000040000780c */ /* 0x010fda0003f05270 */
[----:B------:R-:W-:Y:S05]  /*0b70*/  @P0 BRA `(.L_x_13) ;  /* 0x00000000004c0947 */ /* 0x000fea0003800000 */
[----:B--2---:R-:W2:Y:S01]  /*0b80*/  S2UR UR5, SR_CgaCtaId ;  /* 0x00000000000579c3 */ /* 0x004ea20000008800 */
[----:B---3--:R-:W-:Y:S01]  /*0b90*/  UMOV UR4, 0x3a0 ;  /* 0x000003a000047882 */ /* 0x008fe20000000000 */
[----:B------:R-:W-:Y:S01]  /*0ba0*/  UMOV UR6, 0x400 ;  /* 0x0000040000067882 */ /* 0x000fe20000000000 */
[----:B------:R-:W-:Y:S01]  /*0bb0*/  USEL UR4, UR4, 0x320, UP3 ;  /* 0x0000032004047887 */ /* 0x000fe20009800000 */
[----:B------:R-:W-:Y:S01]  /*0bc0*/  UMOV UR8, 0x1 ;  /* 0x0000000100087882 */ /* 0x000fe20000000000 */
[----:B------:R-:W-:Y:S01]  /*0bd0*/  ELECT P0, URZ, PT ;  /* 0x0000000000ff782f */ /* 0x000fe20003800000 */
[----:B------:R-:W-:-:S04]  /*0be0*/  UIADD3 UR8, UPT, UPT, -UR8, 0x100000, URZ ;  /* 0x0010000008087890 */ /* 0x000fc8000fffe1ff */
[----:B------:R-:W-:Y:S02]  /*0bf0*/  USHF.L.U32 UR9, UR8, 0xb, URZ ;  /* 0x0000000b08097899 */ /* 0x000fe400080006ff */
[----:B------:R-:W-:Y:S02]  /*0c00*/  USHF.L.U32 UR8, UR8, 0x1, URZ ;  /* 0x0000000108087899 */ /* 0x000fe400080006ff */
[----:B--2---:R-:W-:Y:S02]  /*0c10*/  ULEA UR6, UR5, UR6, 0x18 ;  /* 0x0000000605067291 */ /* 0x004fe4000f8ec0ff */
[----:B------:R-:W-:-:S04]  /*0c20*/  UIADD3 UR4, UPT, UPT, -UR4, 0x100000, URZ ;  /* 0x0010000004047890 */ /* 0x000fc8000fffe1ff */
[----:B------:R-:W-:Y:S02]  /*0c30*/  USHF.L.U32 UR5, UR4, 0xb, URZ ;  /* 0x0000000b04057899 */ /* 0x000fe400080006ff */
[----:B------:R-:W-:Y:S01]  /*0c40*/  USHF.L.U32 UR4, UR4, 0x1, URZ ;  /* 0x0000000104047899 */ /* 0x000fe200080006ff */
[----:B------:R-:W2:Y:S03]  /*0c50*/  FENCE.VIEW.ASYNC.S ;  /* 0x00000000000073c6 */ /* 0x000ea60000000000 */
[----:B--2---:R4:W2:Y:S08]  /*0c60*/  SYNCS.EXCH.64 URZ, [UR6+0x150], UR8 ;  /* 0x0001500806ff75b2 */ /* 0x0048b00008000100 */
[----:B------:R4:W3:Y:S01]  /*0c70*/  SYNCS.EXCH.64 URZ, [UR6+0x160], UR4 ;  /* 0x0001600406ff75b2 */ /* 0x0008e20008000100 */
[----:B------:R4:W1:Y:S01]  /*0c80*/  SYNCS.EXCH.64 URZ, [UR6+0x158], UR8 ;  /* 0x0001580806ff75b2 */ /* 0x0008620008000100 */
[----:B------:R4:W1:Y:S02]  /*0c90*/  SYNCS.EXCH.64 URZ, [UR6+0x168], UR4 ;  /* 0x0001680406ff75b2 */ /* 0x0008640008000100 */
[----:B----4-:R-:W-:Y:S01]  /*0ca0*/  NOP ;  /* 0x0000000000007918 */ /* 0x010fe20000000000 */
.L_x_13:
[----:B------:R-:W4:Y:S01]  /*0cb0*/  SHFL.IDX PT, R0, R81, RZ, 0x1f ;  /* 0x00001fff51007589 */ /* 0x000f2200000e0000 */
[----:B------:R-:W-:Y:S01]  /*0cc0*/  NOP ;  /* 0x0000000000007918 */ /* 0x000fe20000000000 */
[----:B----4-:R-:W-:-:S13]  /*0cd0*/  ISETP.NE.AND P0, PT, R0, 0x5, PT ;  /* 0x000000050000780c */ /* 0x010fda0003f05270 */
[----:B------:R-:W-:Y:S05]  /*0ce0*/  @P0 BRA `(.L_x_14) ;  /* 0x0000000000580947 */ /* 0x000fea0003800000 */
[----:B--2---:R-:W2:Y:S01]  /*0cf0*/  S2UR UR5, SR_CgaCtaId ;  /* 0x00000000000579c3 */ /* 0x004ea20000008800 */
[----:B---3--:R-:W-:Y:S01]  /*0d00*/  UMOV UR4, 0x400 ;  /* 0x0000040000047882 */ /* 0x008fe20000000000 */
        /* <DEDUP_REMOVED lines=9> */
[----:B--2---:R-:W-:Y:S01]  /*0da0*/  ULEA UR4, UR5, UR4, 0x18 ;  /* 0x0000000405047291 */ /* 0x004fe2000f8ec0ff */
[----:B------:R-:W2:Y:S11]  /*0db0*/  FENCE.VIEW.ASYNC.S ;  /* 0x00000000000073c6 */ /* 0x000eb60000000000 */
[----:B--2---:R4:W2:Y:S01]  /*0dc0*/  SYNCS.EXCH.64 URZ, [UR4+0x170], UR6 ;  /* 0x0001700604ff75b2 */ /* 0x0048a20008000100 */
[----:B------:R4:W3:Y:S01]  /*0dd0*/  SYNCS.EXCH.64 URZ, [UR4+0x190], UR8 ;  /* 0x0001900804ff75b2 */ /* 0x0008e20008000100 */
[----:B------:R4:W1:Y:S01]  /*0de0*/  SYNCS.EXCH.64 URZ, [UR4+0x178], UR6 ;  /* 0x0001780604ff75b2 */ /* 0x0008620008000100 */
[----:B------:R4:W1:Y:S01]  /*0df0*/  SYNCS.EXCH.64 URZ, [UR4+0x198], UR8 ;  /* 0x0001980804ff75b2 */ /* 0x0008620008000100 */
[----:B------:R4:W1:Y:S01]  /*0e00*/  SYNCS.EXCH.64 URZ, [UR4+0x180], UR6 ;  /* 0x0001800604ff75b2 */ /* 0x0008620008000100 */
[----:B------:R4:W1:Y:S01]  /*0e10*/  SYNCS.EXCH.64 URZ, [UR4+0x1a0], UR8 ;  /* 0x0001a00804ff75b2 */ /* 0x0008620008000100 */
[----:B------:R4:W1:Y:S01]  /*0e20*/  SYNCS.EXCH.64 URZ, [UR4+0x188], UR6 ;  /* 0x0001880604ff75b2 */ /* 0x0008620008000100 */
[----:B------:R4:W1:Y:S02]  /*0e30*/  SYNCS.EXCH.64 URZ, [UR4+0x1a8], UR8 ;  /* 0x0001a80804ff75b2 */ /* 0x0008640008000100 */
[----:B----4-:R-:W-:Y:S01]  /*0e40*/  NOP ;  /* 0x0000000000007918 */ /* 0x010fe20000000000 */
.L_x_14:
[----:B------:R-:W4:Y:S01]  /*0e50*/  SHFL.IDX PT, R0, R81, RZ, 0x1f ;  /* 0x00001fff51007589 */ /* 0x000f2200000e0000 */
[----:B------:R-:W-:Y:S01]  /*0e60*/  ISETP.NE.OR P1, PT, RZ, UR13, !P1 ;  /* 0x0000000dff007c0c */ /* 0x000fe2000cf25670 */
[----:B------:R-:W-:Y:S01]  /*0e70*/  NOP ;  /* 0x0000000000007918 */ /* 0x000fe20000000000 */
[----:B----4-:R-:W-:-:S13]  /*0e80*/  ISETP.NE.AND P0, PT, R0, 0x3, PT ;  /* 0x000000030000780c */ /* 0x010fda0003f05270 */
[----:B------:R-:W-:Y:S05]  /*0e90*/  @P0 BRA `(.L_x_15) ;  /* 0x0000000000380947 */ /* 0x000fea0003800000 */
[----:B--2---:R-:W2:Y:S01]  /*0ea0*/  S2UR UR5, SR_CgaCtaId ;  /* 0x00000000000579c3 */ /* 0x004ea20000008800 */
[----:B---3--:R-:W-:Y:S01]  /*0eb0*/  UMOV UR4, 0x400 ;  /* 0x0000040000047882 */ /* 0x008fe20000000000 */
[----:B------:R-:W-:Y:S01]  /*0ec0*/  UMOV UR6, 0x20 ;  /* 0x0000002000067882 */ /* 0x000fe20000000000 */
[----:B------:R-:W-:Y:S01]  /*0ed0*/  ELECT P0, URZ, PT ;  /* 0x0000000000ff782f */ /* 0x000fe20003800000 */
[----:B------:R-:W-:-:S04]  /*0ee0*/  UIADD3 UR6, UPT, UPT, -UR6, 0x100000, URZ ;  /* 0x0010000006067890 */ /* 0x000fc8000fffe1ff */
[----:B------:R-:W-:Y:S02]  /*0ef0*/  USHF.L.U32 UR7, UR6, 0xb, URZ ;  /* 0x0000000b06077899 */ /* 0x000fe400080006ff */
[----:B------:R-:W-:Y:S02]  /*0f00*/  USHF.L.U32 UR6, UR6, 0x1, URZ ;  /* 0x0000000106067899 */ /* 0x000fe400080006ff */
[----:B--2---:R-:W-:Y:S01]  /*0f10*/  ULEA UR4, UR5, UR4, 0x18 ;  /* 0x0000000405047291 */ /* 0x004fe2000f8ec0ff */
[----:B------:R-:W2:Y:S11]  /*0f20*/  FENCE.VIEW.ASYNC.S ;  /* 0x00000000000073c6 */ /* 0x000eb60000000000 */
[----:B--2---:R4:W2:Y:S01]  /*0f30*/  SYNCS.EXCH.64 URZ, [UR4+0x1b0], UR6 ;  /* 0x0001b00604ff75b2 */ /* 0x0048a20008000100 */
[----:B------:R4:W3:Y:S01]  /*0f40*/  SYNCS.EXCH.64 URZ, [UR4+0x1c0], UR6 ;  /* 0x0001c00604ff75b2 */ /* 0x0008e20008000100 */
[----:B------:R4:W1:Y:S01]  /*0f50*/  SYNCS.EXCH.64 URZ, [UR4+0x1b8], UR6 ;  /* 0x0001b80604ff75b2 */ /* 0x0008620008000100 */
[----:B------:R4:W1:Y:S02]  /*0f60*/  SYNCS.EXCH.64 URZ, [UR4+0x1c8], UR6 ;  /* 0x0001c80604ff75b2 */ /* 0x0008640008000100 */
[----:B----4-:R-:W-:Y:S01]  /*0f70*/  NOP ;  /* 0x0000000000007918 */ /* 0x010fe20000000000 */
.L_x_15:
[----:B---3--:R-:W3:Y:S01]  /*0f80*/  S2UR UR7, SR_CgaCtaId ;  /* 0x00000000000779c3 */ /* 0x008ee20000008800 */
[----:B------:R-:W-:Y:S01]  /*0f90*/  VOTEU.ALL UP0, P1 ;  /* 0x0000000000ff7886 */ /* 0x000fe20000800000 */
[----:B--2---:R-:W-:Y:S01]  /*0fa0*/  UMOV UR4, 0x20 ;  /* 0x0000002000047882 */ /* 0x004fe20000000000 */
[----:B------:R-:W-:Y:S01]  /*0fb0*/  NOP ;  /* 0x0000000000007918 */ /* 0x000fe20000000000 */
[----:B-1----:R-:W-:Y:S01]  /*0fc0*/  LOP3.LUT R3, R95, 0x1f, RZ, 0xc0, !PT ;  /* 0x0000001f5f037812 */ /* 0x002fe200078ec0ff */
[----:B------:R-:W-:Y:S01]  /*0fd0*/  UISETP.NE.AND UP4, UPT, UR13, URZ, UPT ;  /* 0x000000ff0d00728c */ /* 0x000fe2000bf85270 */
[----:B------:R-:W-:Y:S01]  /*0fe0*/  @!UP0 UMOV UR6, 0x400 ;  /* 0x0000040000068882 */ /* 0x000fe20000000000 */
[----:B------:R-:W-:-:S04]  /*0ff0*/  @!UP0 UIADD3 UR4, UPT, UPT, -UR4, 0x100000, URZ ;  /* 0x0010000004048890 */ /* 0x000fc8000fffe1ff */
[----:B------:R-:W-:Y:S02]  /*1000*/  @!UP0 USHF.L.U32 UR5, UR4, 0xb, URZ ;  /* 0x0000000b04058899 */ /* 0x000fe400080006ff */
[----:B------:R-:W-:Y:S02]  /*1010*/  @!UP0 USHF.L.U32 UR4, UR4, 0x1, URZ ;  /* 0x0000000104048899 */ /* 0x000fe400080006ff */
[----:B---3--:R-:W-:Y:S01]  /*1020*/  @!UP0 ULEA UR6, UR7, UR6, 0x18 ;  /* 0x0000000607068291 */ /* 0x008fe2000f8ec0ff */
[----:B------:R-:W1:Y:S01]  /*1030*/  LDCU UR7, c[0x0][0x36c] ;  /* 0x00006d80ff0777ac */ /* 0x000e620008000800 */
[----:B------:R-:W-:Y:S01]  /*1040*/  VOTEU.ALL UP0, P1 ;  /* 0x0000000000ff7886 */ /* 0x000fe20000800000 */
[----:B------:R-:W2:Y:S09]  /*1050*/  FENCE.VIEW.ASYNC.S ;  /* 0x00000000000073c6 */ /* 0x000eb20000000000 */
[----:B--2---:R2:W3:Y:S01]  /*1060*/  @!UP0 SYNCS.EXCH.64 URZ, [UR6+0x1d0], UR4 ;  /* 0x0001d00406ff85b2 */ /* 0x0044e20008000100 */
[----:B-1----:R-:W-:-:S09]  /*1070*/  UISETP.EQ.U32.AND UP5, UPT, UR7, 0x1, UPT ;  /* 0x000000010700788c */ /* 0x002fd2000bfa2070 */
[----:B--2---:R-:W-:Y:S05]  /*1080*/  BRA.U !UP5, `(.L_x_16) ;  /* 0x000000010d087547 */ /* 0x004fea000b800000 */
[----:B---3--:R-:W-:Y:S01]  /*1090*/  UCGABAR_ARV ;  /* 0x00000000000079c7 */ /* 0x008fe20008000000 */
[----:B------:R-:W-:Y:S05]  /*10a0*/  BRA `(.L_x_17) ;  /* 0x0000000000047947 */ /* 0x000fea0003800000 */
.L_x_16:
[----:B---3--:R-:W-:Y:S01]  /*10b0*/  NOP ;  /* 0x0000000000007918 */ /* 0x008fe20000000000 */
.L_x_17:
[----:B------:R-:W1:Y:S01]  /*10c0*/  S2UR UR19, SR_CTAID.X ;  /* 0x00000000001379c3 */ /* 0x000e620000002500 */
[----:B------:R-:W-:-:S05]  /*10d0*/  CS2R.32 R83, SR_CgaSize ;  /* 0x0000000000537805 */ /* 0x000fca0000008a00 */
[----:B------:R-:W-:-:S05]  /*10e0*/  IMAD R83, R83, -0xa0, RZ ;  /* 0xffffff6053537824 */ /* 0x000fca00078e02ff */
[----:B------:R-:W-:-:S14]  /*10f0*/  R2UR UR5, R83 ;  /* 0x00000000530572ca */ /* 0x000fdc00000e0000 */
[----:B------:R-:W2:Y:S01]  /*1100*/  LDCU UR5, c[0x0][UR5+0x2b0] ;  /* 0x00005600050577ac */ /* 0x000ea20008000800 */
[----:B------:R-:W-:-:S05]  /*1110*/  CS2R.32 R83, SR_CgaSize ;  /* 0x0000000000537805 */ /* 0x000fca0000008a00 */
[----:B------:R-:W-:-:S05]  /*1120*/  IMAD R83, R83, -0xa0, RZ ;  /* 0xffffff6053537824 */ /* 0x000fca00078e02ff */
[----:B------:R-:W-:-:S14]  /*1130*/  R2UR UR4, R83 ;  /* 0x00000000530472ca */ /* 0x000fdc00000e0000 */
[----:B------:R-:W3:Y:S01]  /*1140*/  LDCU UR4, c[0x0][UR4+0x2b4] ;  /* 0x00005680040477ac */ /* 0x000ee20008000800 */
[----:B------:R-:W4:Y:S01]  /*1150*/  S2UR UR7, SR_CTAID.Y ;  /* 0x00000000000779c3 */ /* 0x000f220000002600 */
[----:B------:R-:W-:-:S05]  /*1160*/  CS2R.32 R83, SR_CgaSize ;  /* 0x0000000000537805 */ /* 0x000fca0000008a00 */
[----:B------:R-:W-:-:S05]  /*1170*/  IMAD R83, R83, -0xa0, RZ ;  /* 0xffffff6053537824 */ /* 0x000fca00078e02ff */
[----:B------:R-:W-:-:S14]  /*1180*/  R2UR UR8, R83 ;  /* 0x00000000530872ca */ /* 0x000fdc00000e0000 */
[----:B------:R-:W3:Y:S01]  /*1190*/  LDCU UR8, c[0x0][UR8+0x2a0] ;  /* 0x00005400080877ac */ /* 0x000ee20008000800 */
[----:B------:R-:W-:-:S05]  /*11a0*/  CS2R.32 R83, SR_CgaSize ;  /* 0x0000000000537805 */ /* 0x000fca0000008a00 */
[----:B------:R-:W-:-:S05]  /*11b0*/  IMAD R83, R83, -0xa0, RZ ;  /* 0xffffff6053537824 */ /* 0x000fca00078e02ff */
[----:B------:R-:W-:-:S14]  /*11c0*/  R2UR UR9, R83 ;  /* 0x00000000530972ca */ /* 0x000fdc00000e0000 */
[----:B------:R-:W3:Y:S01]  /*11d0*/  LDCU UR9, c[0x0][UR9+0x2a4] ;  /* 0x00005480090977ac */ /* 0x000ee20008000800 */
[----:B------:R-:W3:Y:S01]  /*11e0*/  S2UR UR10, SR_CgaCtaId ;  /* 0x00000000000a79c3 */ /* 0x000ee20000008800 */
[----:B------:R-:W-:Y:S01]  /*11f0*/  UISETP.GT.U32.AND UP0, UPT, UR33, 0xffff, UPT ;  /* 0x0000ffff2100788c */ /* 0x000fe2000bf04070 */
[----:B------:R-:W3:Y:S01]  /*1200*/  LDCU UR18, c[0x0][0xb24] ;  /* 0x00016480ff1277ac */ /* 0x000ee20008000800 */
[----:B------:R-:W-:Y:S01]  /*1210*/  UMOV UR27, 0x5 ;  /* 0x00000005001b7882 */ /* 0x000fe20000000000 */
[----:B-1----:R-:W-:-:S04]  /*1220*/  I2FP.F32.U32 R2, UR19 ;  /* 0x0000001300027c45 */ /* 0x002fc80008201000 */
[----:B------:R-:W1:Y:S01]  /*1230*/  S2UR UR36, SR_CTAID.Z ;  /* 0x00000000002479c3 */ /* 0x000e620000002700 */
[----:B------:R-:W1:Y:S01]  /*1240*/  LDCU UR45, c[0x0][0xb24] ;  /* 0x00016480ff2d77ac */ /* 0x000e620008000800 */
[----:B--2---:R-:W-:Y:S01]  /*1250*/  FMUL R2, R2, UR5 ;  /* 0x0000000502027c20 */ /* 0x004fe20008400000 */
[----:B------:R-:W-:Y:S01]  /*1260*/  USEL UR5, UR33, 0xffff, !UP0 ;  /* 0x0000ffff21057887 */ /* 0x000fe2000c000000 */
[----:B----4-:R-:W-:Y:S01]  /*1270*/  I2FP.F32.U32 R0, UR7 ;  /* 0x0000000700007c45 */ /* 0x010fe20008201000 */
[----:B------:R-:W2:Y:S03]  /*1280*/  LDCU UR26, c[0x0][0xb30] ;  /* 0x00016600ff1a77ac */ /* 0x000ea60008000800 */
[----:B------:R-:W4:Y:S01]  /*1290*/  F2I.U32.TRUNC.NTZ R2, R2 ;  /* 0x0000000200027305 */ /* 0x000f22000020f000 */
[----:B---3--:R-:W-:Y:S01]  /*12a0*/  FMUL R0, R0, UR4 ;  /* 0x0000000400007c20 */ /* 0x008fe20008400000 */
[----:B------:R-:W-:-:S02]  /*12b0*/  ULOP3.LUT UR24, UR5, 0xffff, URZ, 0xc0, !UPT ;  /* 0x0000ffff05187892 */ /* 0x000fc4000f8ec0ff */
[----:B------:R-:W-:Y:S02]  /*12c0*/  USHF.L.U32 UR28, UR10, 0x9, URZ ;  /* 0x000000090a1c7899 */ /* 0x000fe400080006ff */
[----:B------:R-:W-:Y:S02]  /*12d0*/  UISETP.GE.AND UP2, UPT, UR18, 0x1, UPT ;  /* 0x000000011200788c */ /* 0x000fe4000bf46270 */
[----:B------:R-:W3:Y:S01]  /*12e0*/  F2I.U32.TRUNC.NTZ R0, R0 ;  /* 0x0000000000007305 */ /* 0x000ee2000020f000 */
[----:B------:R-:W-:Y:S01]  /*12f0*/  UMOV UR32, UR7 ;  /* 0x0000000700207c82 */ /* 0x000fe20008000000 */
[----:B------:R-:W-:Y:S01]  /*1300*/  UMOV UR20, UR19 ;  /* 0x0000001300147c82 */ /* 0x000fe20008000000 */
[----:B----4-:R-:W-:Y:S02]  /*1310*/  R2UR UR4, R2 ;  /* 0x00000000020472ca */ /* 0x010fe400000e0000 */
[----:B------:R-:W-:Y:S02]  /*1320*/  PRMT R2, RZ, 0x7610, R2 ;  /* 0x00007610ff027816 */ /* 0x000fe40000000002 */
[----:B---3--:R-:W-:-:S02]  /*1330*/  R2UR UR6, R0 ;  /* 0x00000000000672ca */ /* 0x008fc400000e0000 */
[----:B------:R-:W-:-:S07]  /*1340*/  PRMT R0, RZ, 0x7610, R0 ;  /* 0x00007610ff007816 */ /* 0x000fce0000000000 */
[----:B------:R-:W-:-:S04]  /*1350*/  UIADD3 UR5, UPT, UPT, -UR4, URZ, URZ ;  /* 0x000000ff04057290 */ /* 0x000fc8000fffe1ff */
[----:B------:R-:W-:Y:S02]  /*1360*/  UIMAD UR5, UR8, UR5, UR19 ;  /* 0x00000005080572a4 */ /* 0x000fe4000f8e0213 */
[----:B------:R-:W-:-:S04]  /*1370*/  UIADD3 UR4, UPT, UPT, -UR6, URZ, URZ ;  /* 0x000000ff06047290 */ /* 0x000fc8000fffe1ff */
[----:B------:R-:W-:Y:S01]  /*1380*/  IMAD.U32 R83, RZ, RZ, UR5 ;  /* 0x00000005ff537e24 */ /* 0x000fe2000f8e00ff */
[----:B------:R-:W-:-:S06]  /*1390*/  UIMAD UR4, UR9, UR4, UR7 ;  /* 0x00000004090472a4 */ /* 0x000fcc000f8e0207 */
[----:B------:R-:W-:Y:S01]  /*13a0*/  IMAD.U32 R82, RZ, RZ, UR4 ;  /* 0x00000004ff527e24 */ /* 0x000fe2000f8e00ff */
[----:B-12---:R-:W-:Y:S06]  /*13b0*/  BRA.U UP4, `(.L_x_18) ;  /* 0x0000000104447547 */ /* 0x006fec000b800000 */
[----:B------:R-:W-:Y:S02]  /*13c0*/  R2UR UR4, R83 ;  /* 0x00000000530472ca */ /* 0x000fe400000e0000 */
[----:B------:R-:W-:-:S11]  /*13d0*/  R2UR UR8, R82 ;  /* 0x00000000520872ca */ /* 0x000fd600000e0000 */
[----:B------:R-:W-:Y:S02]  /*13e0*/  UISETP.GT.U32.AND UP0, UPT, UR4, 0x1, UPT ;  /* 0x000000010400788c */ /* 0x000fe4000bf04070 */
[----:B------:R-:W-:Y:S02]  /*13f0*/  ULOP3.LUT UR4, UR4, 0xfffffffe, URZ, 0xc0, !UPT ;  /* 0xfffffffe04047892 */ /* 0x000fe4000f8ec0ff */
[----:B------:R-:W-:Y:S02]  /*1400*/  UISETP.NE.AND UP1, UPT, UR8, URZ, UP0 ;  /* 0x000000ff0800728c */ /* 0x000fe40008725270 */
[----:B------:R-:W-:Y:S02]  /*1410*/  UISETP.NE.AND UP0, UPT, UR8, 0x1, UP0 ;  /* 0x000000010800788c */ /* 0x000fe40008705270 */
[----:B------:R-:W-:Y:S02]  /*1420*/  USEL UR7, URZ, 0x1, UP1 ;  /* 0x00000001ff077887 */ /* 0x000fe40008800000 */
[----:B------:R-:W-:-:S02]  /*1430*/  USEL UR6, URZ, 0x4, UP0 ;  /* 0x00000004ff067887 */ /* 0x000fc40008000000 */
[----:B------:R-:W-:Y:S02]  /*1440*/  USEL UR5, URZ, 0x2, UP1 ;  /* 0x00000002ff057887 */ /* 0x000fe40008800000 */
[----:B------:R-:W-:Y:S02]  /*1450*/  ULEA UR4, UR8, UR4, 0x1 ;  /* 0x0000000408047291 */ /* 0x000fe4000f8e08ff */
[----:B------:R-:W-:Y:S02]  /*1460*/  USEL UR8, URZ, 0x8, UP0 ;  /* 0x00000008ff087887 */ /* 0x000fe40008000000 */
[----:B------:R-:W-:-:S03]  /*1470*/  UIADD3 UR5, UPT, UPT, UR5, UR6, UR7 ;  /* 0x0000000605057290 */ /* 0x000fc6000fffe007 */
[----:B------:R-:W-:Y:S01]  /*1480*/  UMOV UR6, 0x3 ;  /* 0x0000000300067882 */ /* 0x000fe20000000000 */
[----:B------:R-:W-:Y:S02]  /*1490*/  UIADD3 UR5, UPT, UPT, UR5, UR8, URZ ;  /* 0x0000000805057290 */ /* 0x000fe4000fffe0ff */
[----:B------:R-:W-:-:S04]  /*14a0*/  USHF.L.U32 UR4, UR6, UR4, URZ ;  /* 0x0000000406047299 */ /* 0x000fc800080006ff */
[----:B------:R-:W-:Y:S02]  /*14b0*/  IMAD.U32 R2, RZ, RZ, UR5 ;  /* 0x00000005ff027e24 */ /* 0x000fe4000f8e00ff */
[----:B------:R-:W-:Y:S02]  /*14c0*/  IMAD.U32 R0, RZ, RZ, UR4 ;  /* 0x00000004ff007e24 */ /* 0x000fe4000f8e00ff */
.L_x_18:
[----:B------:R-:W-:Y:S05]  /*14d0*/  BRA.U !UP2, `(.L_x_19) ;  /* 0x000000010ad07547 */ /* 0x000fea000b800000 */
[----:B------:R-:W1:Y:S01]  /*14e0*/  LDCU.128 UR20, c[0x0][0xb10] ;  /* 0x00016200ff1477ac */ /* 0x000e620008000c00 */
[----:B------:R-:W2:Y:S01]  /*14f0*/  LDCU UR12, c[0x0][0x370] ;  /* 0x00006e00ff0c77ac */ /* 0x000ea20008000800 */
[----:B------:R-:W3:Y:S01]  /*1500*/  LDCU UR5, c[0x0][0x374] ;  /* 0x00006e80ff0577ac */ /* 0x000ee20008000800 */
[----:B------:R-:W4:Y:S01]  /*1510*/  LDCU UR25, c[0x0][0xb0c] ;  /* 0x00016180ff1977ac */ /* 0x000f220008000800 */
[----:B------:R-:W4:Y:S01]  /*1520*/  LDCU UR4, c[0x0][0xb20] ;  /* 0x00016400ff0477ac */ /* 0x000f220008000800 */
[----:B------:R-:W4:Y:S01]  /*1530*/  LDCU.64 UR16, c[0x0][0xb28] ;  /* 0x00016500ff1077ac */ /* 0x000f220008000a00 */
[----:B-1----:R-:W-:Y:S02]  /*1540*/  UISETP.NE.AND UP0, UPT, UR22, 0x1, UPT ;  /* 0x000000011600788c */ /* 0x002fe4000bf05270 */
[----:B---3--:R-:W-:Y:S02]  /*1550*/  UIMAD.WIDE.U32 UR6, UR5, UR23, URZ ;  /* 0x00000017050672a5 */ /* 0x008fe4000f8e00ff */
[----:B--2---:R-:W-:-:S02]  /*1560*/  UIMAD.WIDE.U32 UR8, UR12, UR20, URZ ;  /* 0x000000140c0872a5 */ /* 0x004fc4000f8e00ff */
[----:B----4-:R-:W-:Y:S02]  /*1570*/  UISETP.NE.AND UP1, UPT, UR25, 0x1, UPT ;  /* 0x000000011900788c */ /* 0x010fe4000bf25270 */
[----:B------:R-:W-:Y:S01]  /*1580*/  UISETP.NE.AND UP2, UPT, UR18, 0x1, UPT ;  /* 0x000000011200788c */ /* 0x000fe2000bf45270 */
[----:B------:R-:W-:Y:S02]  /*1590*/  UMOV UR6, UR7 ;  /* 0x0000000700067c82 */ /* 0x000fe40008000000 */
[----:B------:R-:W-:Y:S01]  /*15a0*/  UMOV UR8, UR9 ;  /* 0x0000000900087c82 */ /* 0x000fe20008000000 */
[----:B------:R-:W-:Y:S02]  /*15b0*/  @UP0 USHF.R.U32.HI UR5, URZ, UR4, UR6 ;  /* 0x00000004ff050299 */ /* 0x000fe40008011606 */
[----:B------:R-:W-:Y:S02]  /*15c0*/  UIMAD.WIDE.U32 UR14, UR32, UR23, URZ ;  /* 0x00000017200e72a5 */ /* 0x000fe4000f8e00ff */
[----:B------:R-:W-:-:S02]  /*15d0*/  UIMAD.WIDE.U32 UR6, UR5, UR16, URZ ;  /* 0x00000010050672a5 */ /* 0x000fc4000f8e00ff */
[----:B------:R-:W-:Y:S02]  /*15e0*/  @UP1 USHF.R.U32.HI UR12, URZ, UR21, UR8 ;  /* 0x00000015ff0c1299 */ /* 0x000fe40008011608 */
[----:B------:R-:W-:Y:S02]  /*15f0*/  UIMAD.WIDE.U32 UR10, UR19, UR20, URZ ;  /* 0x00000014130a72a5 */ /* 0x000fe4000f8e00ff */
[----:B------:R-:W-:Y:S01]  /*1600*/  UIMAD.WIDE.U32 UR8, UR12, UR16, URZ ;  /* 0x000000100c0872a5 */ /* 0x000fe2000f8e00ff */
[----:B------:R-:W-:Y:S01]  /*1610*/  UMOV UR14, UR15 ;  /* 0x0000000f000e7c82 */ /* 0x000fe20008000000 */
[----:B------:R-:W-:Y:S01]  /*1620*/  UMOV UR6, UR7 ;  /* 0x0000000700067c82 */ /* 0x000fe20008000000 */
[----:B------:R-:W-:Y:S02]  /*1630*/  USHF.R.U32.HI UR14, URZ, UR4, UR14 ;  /* 0x00000004ff0e7299 */ /* 0x000fe4000801160e */
[----:B------:R-:W-:Y:S01]  /*1640*/  @UP2 USHF.R.U32.HI UR5, URZ, UR17, UR6 ;  /* 0x00000011ff052299 */ /* 0x000fe20008011606 */
[----:B------:R-:W-:-:S02]  /*1650*/  UMOV UR10, UR11 ;  /* 0x0000000b000a7c82 */ /* 0x000fc40008000000 */
[----:B------:R-:W-:Y:S01]  /*1660*/  UMOV UR6, UR9 ;  /* 0x0000000900067c82 */ /* 0x000fe20008000000 */
[----:B------:R-:W-:Y:S02]  /*1670*/  USHF.R.U32.HI UR10, URZ, UR21, UR10 ;  /* 0x00000015ff0a7299 */ /* 0x000fe4000801160a */
[----:B------:R-:W-:Y:S02]  /*1680*/  @UP2 USHF.R.U32.HI UR12, URZ, UR17, UR6 ;  /* 0x00000011ff0c2299 */ /* 0x000fe40008011606 */
[----:B------:R-:W-:Y:S02]  /*1690*/  USEL UR4, UR32, UR14, !UP0 ;  /* 0x0000000e20047287 */ /* 0x000fe4000c000000 */
[----:B------:R-:W-:Y:S02]  /*16a0*/  UIMAD UR6, UR5, UR18, URZ ;  /* 0x00000012050672a4 */ /* 0x000fe4000f8e02ff */
[----:B------:R-:W-:Y:S02]  /*16b0*/  USEL UR5, UR19, UR10, !UP1 ;  /* 0x0000000a13057287 */ /* 0x000fe4000c800000 */
[----:B------:R-:W-:-:S02]  /*16c0*/  UIMAD UR8, UR12, UR18, URZ ;  /* 0x000000120c0872a4 */ /* 0x000fc4000f8e02ff */
[----:B------:R-:W-:Y:S02]  /*16d0*/  UISETP.GE.AND UP0, UPT, UR4, UR6, UPT ;  /* 0x000000060400728c */ /* 0x000fe4000bf06270 */
[----:B------:R-:W-:Y:S02]  /*16e0*/  UIMAD.WIDE.U32 UR6, UR4, UR16, URZ ;  /* 0x00000010040672a5 */ /* 0x000fe4000f8e00ff */
[----:B------:R-:W-:Y:S02]  /*16f0*/  UISETP.GE.OR UP0, UPT, UR5, UR8, UP0 ;  /* 0x000000080500728c */ /* 0x000fe40008706670 */
[----:B------:R-:W-:Y:S02]  /*1700*/  UIMAD.WIDE.U32 UR8, UR5, UR16, URZ ;  /* 0x00000010050872a5 */ /* 0x000fe4000f8e00ff */
[----:B------:R-:W-:Y:S02]  /*1710*/  USHF.R.U32.HI UR7, URZ, UR17, UR7 ;  /* 0x00000011ff077299 */ /* 0x000fe40008011607 */
[----:B------:R-:W-:-:S02]  /*1720*/  UIADD3 UR10, UPT, UPT, -UR4, URZ, URZ ;  /* 0x000000ff040a7290 */ /* 0x000fc4000fffe1ff */
[----:B------:R-:W-:Y:S02]  /*1730*/  USEL UR7, UR4, UR7, !UP2 ;  /* 0x0000000704077287 */ /* 0x000fe4000d000000 */
[----:B------:R-:W-:Y:S01]  /*1740*/  UIADD3 UR20, UPT, UPT, -UR5, URZ, URZ ;  /* 0x000000ff05147290 */ /* 0x000fe2000fffe1ff */
[----:B------:R-:W-:Y:S01]  /*1750*/  @!UP0 UMOV UR6, UR9 ;  /* 0x0000000900068c82 */ /* 0x000fe20008000000 */
[----:B------:R-:W-:Y:S02]  /*1760*/  UIADD3 UR8, UPT, UPT, -UR7, URZ, URZ ;  /* 0x000000ff07087290 */ /* 0x000fe4000fffe1ff */
[----:B------:R-:W-:Y:S02]  /*1770*/  @!UP0 USHF.R.U32.HI UR6, URZ, UR17, UR6 ;  /* 0x00000011ff068299 */ /* 0x000fe40008011606 */
[----:B------:R-:W-:Y:S02]  /*1780*/  UIMAD UR8, UR18, UR8, UR4 ;  /* 0x00000008120872a4 */ /* 0x000fe4000f8e0204 */
[----:B------:R-:W-:-:S02]  /*1790*/  @!UP0 USEL UR6, UR5, UR6, !UP2 ;  /* 0x0000000605068287 */ /* 0x000fc4000d000000 */
[----:B------:R-:W-:Y:S02]  /*17a0*/  UIMAD UR32, UR22, UR10, UR32 ;  /* 0x0000000a162072a4 */ /* 0x000fe4000f8e0220 */
[----:B------:R-:W-:Y:S02]  /*17b0*/  @!UP0 UIADD3 UR7, UPT, UPT, UR7, -UR6, URZ ;  /* 0x8000000607078290 */ /* 0x000fe4000fffe0ff */
[----:B------:R-:W-:Y:S02]  /*17c0*/  @!UP0 UIMAD UR6, UR8, UR12, UR6 ;  /* 0x0000000c080682a4 */ /* 0x000fe4000f8e0206 */
[----:B------:R-:W-:Y:S02]  /*17d0*/  @!UP0 UIMAD UR4, UR7, UR18, UR5 ;  /* 0x00000012070482a4 */ /* 0x000fe4000f8e0205 */
[----:B------:R-:W-:Y:S02]  /*17e0*/  UIMAD UR20, UR25, UR20, UR19 ;  /* 0x00000014191472a4 */ /* 0x000fe4000f8e0213 */
[----:B------:R-:W-:Y:S01]  /*17f0*/  UIMAD UR32, UR4, UR22, UR32 ;  /* 0x00000016042072a4 */ /* 0x000fe2000f8e0220 */
[----:B------:R-:W-:-:S02]  /*1800*/  @!UP0 UMOV UR5, UR6 ;  /* 0x0000000600058c82 */ /* 0x000fc40008000000 */
[----:B------:R-:W-:-:S12]  /*1810*/  UIMAD UR20, UR5, UR25, UR20 ;  /* 0x00000019051472a4 */ /* 0x000fd8000f8e0214 */
.L_x_19:
[----:B------:R-:W-:Y:S02]  /*1820*/  UISETP.NE.AND UP1, UPT, UR26, 0x1, UPT ;  /* 0x000000011a00788c */ /* 0x000fe4000bf25270 */
[----:B------:R-:W-:Y:S02]  /*1830*/  UISETP.NE.AND UP0, UPT, UR13, 0x2, UPT ;  /* 0x000000020d00788c */ /* 0x000fe4000bf05270 */
[----:B------:R-:W-:Y:S02]  /*1840*/  ULOP3.LUT UR28, UR28, 0x400, URZ, 0xc0, !UPT ;  /* 0x000004001c1c7892 */ /* 0x000fe4000f8ec0ff */
[----:B------:R-:W-:-:S03]  /*1850*/  USHF.L.U32 UR24, UR27, UR24, URZ ;  /* 0x000000181b187299 */ /* 0x000fc600080006ff */
[----:B------:R-:W-:Y:S09]  /*1860*/  BRA.U UP1, `(.L_x_20) ;  /* 0x0000000101447547 */ /* 0x000ff2000b800000 */
[----:B------:R-:W1:Y:S01]  /*1870*/  LDCU.128 UR8, c[0x0][0xb10] ;  /* 0x00016200ff0877ac */ /* 0x000e620008000c00 */
[----:B------:R-:W2:Y:S01]  /*1880*/  LDCU UR12, c[0x0][0xb0c] ;  /* 0x00016180ff0c77ac */ /* 0x000ea20008000800 */
[----:B------:R-:W3:Y:S01]  /*1890*/  LDCU UR14, c[0x0][0xb20] ;  /* 0x00016400ff0e77ac */ /* 0x000ee20008000800 */
[----:B-1----:R-:W-:Y:S02]  /*18a0*/  UIMAD.WIDE.U32 UR6, UR20, UR8, URZ ;  /* 0x00000008140672a5 */ /* 0x002fe4000f8e00ff */
[----:B------:R-:W-:Y:S02]  /*18b0*/  UIMAD.WIDE.U32 UR4, UR32, UR11, URZ ;  /* 0x0000000b200472a5 */ /* 0x000fe4000f8e00ff */
[----:B--2---:R-:W-:Y:S02]  /*18c0*/  UISETP.NE.AND UP2, UPT, UR12, 0x1, UPT ;  /* 0x000000010c00788c */ /* 0x004fe4000bf45270 */
[----:B------:R-:W-:Y:S01]  /*18d0*/  UISETP.NE.AND UP1, UPT, UR10, 0x1, UPT ;  /* 0x000000010a00788c */ /* 0x000fe2000bf25270 */
[----:B------:R-:W-:-:S02]  /*18e0*/  UMOV UR6, UR7 ;  /* 0x0000000700067c82 */ /* 0x000fc40008000000 */
[----:B------:R-:W-:Y:S01]  /*18f0*/  UMOV UR4, UR5 ;  /* 0x0000000500047c82 */ /* 0x000fe20008000000 */
[----:B------:R-:W-:Y:S02]  /*1900*/  USHF.R.U32.HI UR6, URZ, UR9, UR6 ;  /* 0x00000009ff067299 */ /* 0x000fe40008011606 */
[----:B---3--:R-:W-:Y:S02]  /*1910*/  USHF.R.U32.HI UR4, URZ, UR14, UR4 ;  /* 0x0000000eff047299 */ /* 0x008fe40008011604 */
[----:B------:R-:W-:Y:S02]  /*1920*/  USEL UR5, UR20, UR6, !UP2 ;  /* 0x0000000614057287 */ /* 0x000fe4000d000000 */
[----:B------:R-:W-:-:S04]  /*1930*/  USEL UR4, UR32, UR4, !UP1 ;  /* 0x0000000420047287 */ /* 0x000fc8000c800000 */
[----:B------:R-:W-:Y:S02]  /*1940*/  UIADD3 UR6, UPT, UPT, -UR4, UR5, URZ ;  /* 0x0000000504067290 */ /* 0x000fe4000fffe1ff */
[----:B------:R-:W-:Y:S02]  /*1950*/  UIADD3 UR4, UPT, UPT, UR4, -UR5, URZ ;  /* 0x8000000504047290 */ /* 0x000fe4000fffe0ff */
[----:B------:R-:W-:Y:S02]  /*1960*/  UIMAD UR32, UR6, UR10, UR32 ;  /* 0x0000000a062072a4 */ /* 0x000fe4000f8e0220 */
[----:B------:R-:W-:-:S12]  /*1970*/  UIMAD UR20, UR4, UR12, UR20 ;  /* 0x0000000c041472a4 */ /* 0x000fd8000f8e0214 */
.L_x_20:
[----:B------:R-:W-:Y:S05]  /*1980*/  BRA.U !UP5, `(.L_x_21) ;  /* 0x000000010d0c7547 */ /* 0x000fea000b800000 */
[----:B------:R-:W-:Y:S01]  /*1990*/  UCGABAR_WAIT ;  /* 0x0000000000007dc7 */ /* 0x000fe20008000000 */
[----:B------:R-:W-:Y:S01]  /*19a0*/  CCTL.IVALL ;  /* 0x00000000ff00798f */ /* 0x000fe20002000000 */
[----:B------:R-:W-:Y:S05]  /*19b0*/  BRA `(.L_x_22) ;  /* 0x0000000000047947 */ /* 0x000fea0003800000 */
.L_x_21:
[----:B------:R-:W-:Y:S06]  /*19c0*/  BAR.SYNC.DEFER_BLOCKING 0x0 ;  /* 0x0000000000007b1d */ /* 0x000fec0000010000 */
.L_x_22:
[----:B------:R-:W-:Y:S05]  /*19d0*/  BRA.U UP0, `(.L_x_23) ;  /* 0x0000001900a07547 */ /* 0x000fea000b800000 */
[----:B------:R-:W1:Y:S01]  /*19e0*/  LDCU UR6, c[0x0][0x38c] ;  /* 0x00007180ff0677ac */ /* 0x000e620008000800 */
[----:B------:R-:W2:Y:S01]  /*19f0*/  S2UR UR9, SR_CgaCtaId ;  /* 0x00000000000979c3 */ /* 0x000ea20000008800 */
[----:B------:R-:W-:Y:S01]  /*1a00*/  PLOP3.LUT P1, PT, PT, PT, UP3, 0x80, 0x8 ;  /* 0x000000000008781c */ /* 0x000fe20003f2f038 */
[----:B------:R-:W-:Y:S01]  /*1a10*/  IMAD.MOV.U32 R12, RZ, RZ, 0x1 ;  /* 0x00000001ff0c7424 */ /* 0x000fe200078e00ff */
[----:B------:R-:W-:Y:S01]  /*1a20*/  UMOV UR8, 0x400 ;  /* 0x0000040000087882 */ /* 0x000fe20000000000 */
[----:B------:R-:W-:Y:S01]  /*1a30*/  UISETP.NE.AND UP1, UPT, UR13, URZ, UPT ;  /* 0x000000ff0d00728c */ /* 0x000fe2000bf25270 */
[----:B------:R-:W-:Y:S01]  /*1a40*/  ISETP.NE.AND P2, PT, R3, RZ, P3 ;  /* 0x000000ff0300720c */ /* 0x000fe20001f45270 */
[----:B------:R-:W-:Y:S01]  /*1a50*/  USHF.L.U32 UR7, UR19, 0x6, URZ ;  /* 0x0000000613077899 */ /* 0x000fe200080006ff */
[----:B------:R-:W-:Y:S01]  /*1a60*/  PLOP3.LUT P1, PT, P1, PT, PT, 0x8, 0x80 ;  /* 0x000000000080781c */ /* 0x000fe20000f2e170 */
[----:B------:R-:W-:Y:S01]  /*1a70*/  USHF.L.U32 UR46, UR19, 0x7, URZ ;  /* 0x00000007132e7899 */ /* 0x000fe200080006ff */
[----:B------:R-:W-:Y:S01]  /*1a80*/  CS2R R10, SRZ ;  /* 0x00000000000a7805 */ /* 0x000fe2000001ff00 */
[----:B------:R-:W-:Y:S01]  /*1a90*/  IMAD.MOV.U32 R9, RZ, RZ, RZ ;  /* 0x000000ffff097224 */ /* 0x000fe200078e00ff */
[----:B------:R-:W3:Y:S01]  /*1aa0*/  LDCU UR39, c[0x0][0x370] ;  /* 0x00006e00ff2777ac */ /* 0x000ee20008000800 */
[----:B------:R-:W-:Y:S01]  /*1ab0*/  IMAD.MOV.U32 R8, RZ, RZ, 0x1 ;  /* 0x00000001ff087424 */ /* 0x000fe200078e00ff */
[----:B------:R-:W4:Y:S01]  /*1ac0*/  LDCU.64 UR26, c[0x0][0x348] ;  /* 0x00006900ff1a77ac */ /* 0x000f220008000a00 */
[----:B-1----:R-:W-:-:S02]  /*1ad0*/  UIADD3 UR5, UPT, UPT, UR6, 0x1f, URZ ;  /* 0x0000001f06057890 */ /* 0x002fc4000fffe0ff */
[----:B------:R-:W-:Y:S02]  /*1ae0*/  UIADD3 UR47, UPT, UPT, UR6, 0x3e, URZ ;  /* 0x0000003e062f7890 */ /* 0x000fe4000fffe0ff */
[----:B------:R-:W-:Y:S02]  /*1af0*/  USHF.R.S32.HI UR4, URZ, 0x1f, UR5 ;  /* 0x0000001fff047899 */ /* 0x000fe40008011405 */
[----:B--2---:R-:W-:Y:S02]  /*1b00*/  ULEA UR13, UR9, UR8, 0x18 ;  /* 0x00000008090d7291 */ /* 0x004fe4000f8ec0ff */
[----:B------:R-:W-:Y:S02]  /*1b10*/  ULEA.HI UR4, UR4, UR5, URZ, 0x5 ;  /* 0x0000000504047291 */ /* 0x000fe4000f8f28ff */
[----:B------:R-:W-:Y:S02]  /*1b20*/  ULOP3.LUT UR5, UR7, 0x40, URZ, 0xc0, !UPT ;  /* 0x0000004007057892 */ /* 0x000fe4000f8ec0ff */
[----:B------:R-:W-:-:S02]  /*1b30*/  USHF.R.S32.HI UR41, URZ, 0x5, UR4 ;  /* 0x00000005ff297899 */ /* 0x000fc40008011404 */
[----:B------:R-:W-:Y:S02]  /*1b40*/  UIADD3 UR4, UPT, UPT, UR6, -0x1, URZ ;  /* 0xffffffff06047890 */ /* 0x000fe4000fffe0ff */
[----:B------:R-:W-:Y:S02]  /*1b50*/  UISETP.LT.U32.AND UP0, UPT, UR41, 0x10, UPT ;  /* 0x000000102900788c */ /* 0x000fe4000bf01070 */
[----:B------:R-:W-:Y:S02]  /*1b60*/  UISETP.GE.U32.AND UP2, UPT, UR4, -0x3f, UPT ;  /* 0xffffffc10400788c */ /* 0x000fe4000bf46070 */
[----:B------:R-:W-:Y:S02]  /*1b70*/  USEL UR40, UR41, 0x10, UP0 ;  /* 0x0000001029287887 */ /* 0x000fe40008000000 */
[----:B------:R-:W-:Y:S02]  /*1b80*/  ULEA UR30, UR28, UR13, 0x1 ;  /* 0x0000000d1c1e7291 */ /* 0x000fe4000f8e08ff */
[----:B------:R-:W-:Y:S01]  /*1b90*/  UIADD3 UR4, UPT, UPT, UR40, -0x1, URZ ;  /* 0xffffffff28047890 */ /* 0x000fe2000fffe0ff */
[----:B------:R-:W1:Y:S04]  /*1ba0*/  LDCU UR38, c[0x0][0x374] ;  /* 0x00006e80ff2677ac */ /* 0x000e680008000800 */
[----:B------:R-:W-:-:S02]  /*1bb0*/  @UP2 UIADD3 UR4, UPT, UPT, UR40, URZ, URZ ;  /* 0x000000ff28042290 */ /* 0x000fc4000fffe0ff */
[----:B------:R-:W-:Y:S02]  /*1bc0*/  ULOP3.LUT UR46, UR46, 0x80, URZ, 0xc0, !UPT ;  /* 0x000000802e2e7892 */ /* 0x000fe4000f8ec0ff */
[----:B------:R-:W-:Y:S02]  /*1bd0*/  USEL UR21, UR53, 0x2, UP1 ;  /* 0x0000000235157887 */ /* 0x000fe40008800000 */
[----:B------:R-:W-:Y:S02]  /*1be0*/  ULEA.HI UR44, UR28, UR5, URZ, 0x1b ;  /* 0x000000051c2c7291 */ /* 0x000fe4000f8fd8ff */
[----:B------:R-:W-:Y:S02]  /*1bf0*/  UIADD3 UR30, UPT, UPT, UR30, 0x8600, URZ ;  /* 0x000086001e1e7890 */ /* 0x000fe4000fffe0ff */
[----:B------:R-:W-:Y:S02]  /*1c00*/  UIADD3 UR43, UPT, UPT, UR41, -UR40, URZ ;  /* 0x80000028292b7290 */ /* 0x000fe4000fffe0ff */
[----:B------:R-:W-:-:S02]  /*1c10*/  UIADD3 UR29, UPT, UPT, UR4, 0x1, URZ ;  /* 0x00000001041d7890 */ /* 0x000fc4000fffe0ff */
[----:B------:R-:W-:Y:S01]  /*1c20*/  UIADD3 UR42, UPT, UPT, -UR4, URZ, URZ ;  /* 0x000000ff042a7290 */ /* 0x000fe2000fffe1ff */
[----:B-1-34-:R-:W-:-:S11]  /*1c30*/  UMOV UR6, URZ ;  /* 0x000000ff00067c82 */ /* 0x01afd60008000000 */
.L_x_43:
[----:B-1----:R-:W1:Y:S02]  /*1c40*/  S2UR UR4, SR_CgaCtaId ;  /* 0x00000000000479c3 */ /* 0x002e640000008800 */
[----:B-1----:R-:W-:-:S09]  /*1c50*/  UISETP.NE.AND UP0, UPT, UR4, URZ, UPT ;  /* 0x000000ff0400728c */ /* 0x002fd2000bf05270 */
[----:B------:R-:W-:Y:S05]  /*1c60*/  BRA.U UP0, `(.L_x_24) ;  /* 0x0000000100287547 */ /* 0x000fea000b800000 */
[----:B------:R-:W-:Y:S02]  /*1c70*/  LEA R0, R9, UR13, 0x3 ;  /* 0x0000000d09007c11 */ /* 0x000fe4000f8e18ff */
[----:B------:R-:W-:-:S04]  /*1c80*/  SHF.L.U32 R3, R8, 0x1f, RZ ;  /* 0x0000001f08037819 */ /* 0x000fc800000006ff */
[----:B------:R-:W1:Y:S02]  /*1c90*/  SYNCS.PHASECHK.TRANS64.TRYWAIT P0, [R0+URZ+0x1c0], R3 ;  /* 0x0001c003000075a7 */ /* 0x000e6400080011ff */
[----:B-1----:R-:W-:Y:S05]  /*1ca0*/  @!P0 BRA `(.L_x_25) ;  /* 0x0000008800488947 */ /* 0x002fea0003800000 */
.L_x_162:
[----:B------:R2:W-:Y:S01]  /*1cb0*/  SYNCS.ARRIVE.TRANS64.A1T0 RZ, [R0+URZ+0x1b0], RZ ;  /* 0x0001b0ff00ff79a7 */ /* 0x0005e200081000ff */
[----:B------:R-:W-:-:S05]  /*1cc0*/  VIADD R9, R9, 0x1 ;  /* 0x0000000109097836 */ /* 0x000fca0000000000 */
[----:B------:R-:W-:-:S04]  /*1cd0*/  ISETP.NE.AND P0, PT, R9, 0x2, PT ;  /* 0x000000020900780c */ /* 0x000fc80003f05270 */
[----:B-1----:R-:W-:Y:S02]  /*1ce0*/  SEL R3, RZ, 0x1, P0 ;  /* 0x00000001ff037807 */ /* 0x002fe40000000000 */
[----:B------:R-:W-:Y:S02]  /*1cf0*/  SEL R9, R9, RZ, P0 ;  /* 0x000000ff09097207 */ /* 0x000fe40000000000 */
[----:B------:R-:W-:-:S07]  /*1d00*/  LOP3.LUT R8, R8, R3, RZ, 0x3c, !PT ;  /* 0x0000000308087212 */ /* 0x000fce00078e3cff */
.L_x_24:
[----:B------:R-:W-:Y:S01]  /*1d10*/  ULEA UR4, UR6, UR13, 0x3 ;  /* 0x0000000d06047291 */ /* 0x000fe2000f8e18ff */
[----:B--2---:R-:W-:Y:S01]  /*1d20*/  SHF.L.U32 R0, R12, 0x1f, RZ ;  /* 0x0000001f0c007819 */ /* 0x004fe200000006ff */
[----:B------:R-:W-:Y:S02]  /*1d30*/  UISETP.GE.U32.AND UP0, UPT, UR47, 0x3f, UPT ;  /* 0x0000003f2f00788c */ /* 0x000fe4000bf06070 */
[----:B------:R-:W-:Y:S01]  /*1d40*/  ULEA UR11, UR32, UR46, 0x8 ;  /* 0x0000002e200b7291 */ /* 0x000fe2000f8e40ff */
[----:B------:R-:W-:-:S04]  /*1d50*/  UMOV UR7, URZ ;  /* 0x000000ff00077c82 */ /* 0x000fc80008000000 */
[----:B------:R1:W2:Y:S01]  /*1d60*/  SYNCS.PHASECHK.TRANS64.TRYWAIT P0, [UR4+0x80], R0 ;  /* 0x00008000ff0075a7 */ /* 0x0002a20008001104 */
[----:B------:R-:W-:-:S04]  /*1d70*/  ULEA.HI UR4, UR20, UR20, URZ, 0x1 ;  /* 0x0000001414047291 */ /* 0x000fc8000f8f08ff */
[----:B------:R-:W-:-:S04]  /*1d80*/  USHF.L.U32 UR4, UR4, 0x6, URZ ;  /* 0x0000000604047899 */ /* 0x000fc800080006ff */
[----:B------:R-:W-:-:S04]  /*1d90*/  ULOP3.LUT UR35, UR4, 0xffffff80, URZ, 0xc0, !UPT ;  /* 0xffffff8004237892 */ /* 0x000fc8000f8ec0ff */
[----:B------:R-:W-:Y:S01]  /*1da0*/  UIADD3 UR35, UPT, UPT, UR44, UR35, URZ ;  /* 0x000000232c237290 */ /* 0x000fe2000fffe0ff */
[----:B------:R-:W-:Y:S11]  /*1db0*/  BRA.U !UP0, `(.L_x_26) ;  /* 0x0000000108c87547 */ /* 0x000ff6000b800000 */
[----:B------:R-:W-:Y:S01]  /*1dc0*/  UMOV UR16, UR42 ;  /* 0x0000002a00107c82 */ /* 0x000fe20008000000 */
[----:B------:R-:W-:Y:S01]  /*1dd0*/  UMOV UR4, UR6 ;  /* 0x0000000600047c82 */ /* 0x000fe20008000000 */
[----:B------:R-:W-:-:S05]  /*1de0*/  UMOV UR34, URZ ;  /* 0x000000ff00227c82 */ /* 0x000fca0008000000 */
.L_x_32:
[----:B------:R-:W-:Y:S01]  /*1df0*/  ULEA UR33, UR4, UR13, 0x3 ;  /* 0x0000000d04217291 */ /* 0x000fe2000f8e18ff */
[----:B------:R-:W-:Y:S01]  /*1e00*/  @P3 MOV R2, 0x6000 ;  /* 0x0000600000023802 */ /* 0x000fe20000000f00 */
[----:B--234-:R-:W-:Y:S10]  /*1e10*/  @P0 BRA `(.L_x_27) ;  /* 0x00000000000c0947 */ /* 0x01cff40003800000 */
[----:B------:R-:W-:-:S04]  /*1e20*/  SHF.L.U32 R3, R12, 0x1f, RZ ;  /* 0x0000001f0c037819 */ /* 0x000fc800000006ff */
[----:B------:R-:W2:Y:S02]  /*1e30*/  SYNCS.PHASECHK.TRANS64.TRYWAIT P0, [UR33+0x80], R3 ;  /* 0x00008003ff0075a7 */ /* 0x000ea40008001121 */
[----:B--2---:R-:W-:Y:S05]  /*1e40*/  @!P0 BRA `(.L_x_28) ;  /* 0x0000008400f48947 */ /* 0x004fea0003800000 */
.L_x_27:
[----:B------:R2:W-:Y:S01]  /*1e50*/  @P3 SYNCS.ARRIVE.TRANS64 RZ, [UR33], R2 ;  /* 0x00000002ffff39a7 */ /* 0x0005e20008000021 */
[----:B------:R-:W-:Y:S02]  /*1e60*/  ULOP3.LUT UR5, UR21, 0x2, URZ, 0xfc, !UPT ;  /* 0x0000000215057892 */ /* 0x000fe4000f8efcff */
[----:B------:R-:W-:Y:S02]  /*1e70*/  UIADD3 UR16, UPT, UPT, UR16, 0x1, URZ ;  /* 0x0000000110107890 */ /* 0x000fe4000fffe0ff */
[----:B------:R-:W-:Y:S02]  /*1e80*/  UISETP.NE.AND UP0, UPT, UR5, 0x2, UPT ;  /* 0x000000020500788c */ /* 0x000fe4000bf05270 */
[----:B------:R-:W-:-:S07]  /*1e90*/  UISETP.NE.AND UP2, UPT, UR16, 0x1, UPT ;  /* 0x000000011000788c */ /* 0x000fce000bf45270 */
[----:B------:R-:W-:Y:S05]  /*1ea0*/  BRA.U UP0, `(.L_x_29) ;  /* 0x0000000100047547 */ /* 0x000fea000b800000 */
[----:B------:R-:W-:Y:S05]  /*1eb0*/  BPT.TRAP 0x1 ;  /* 0x000000040000795c */ /* 0x000fea0000300000 */
.L_x_29:
[----:B------:R-:W-:Y:S04]  /*1ec0*/  BSSY.RECONVERGENT B0, `(.L_x_30) ;  /* 0x0000003000007945 */ /* 0x000fe80003800200 */
[----:B------:R-:W-:Y:S05]  /*1ed0*/  @!P2 BRA `(.L_x_31) ;  /* 0x000000000004a947 */ /* 0x000fea0003800000 */
[----:B------:R-:W-:Y:S05]  /*1ee0*/  BPT.TRAP 0x1 ;  /* 0x000000040000795c */ /* 0x000fea0000300000 */
.L_x_31:
[----:B------:R-:W-:Y:S05]  /*1ef0*/  BSYNC.RECONVERGENT B0 ;  /* 0x0000000000007941 */ /* 0x000fea0003800200 */
.L_x_30:
[----:B------:R-:W-:Y:S02]  /*1f00*/  UIADD3 UR5, UPT, UPT, UR4, 0x1, URZ ;  /* 0x0000000104057890 */ /* 0x000fe4000fffe0ff */
[----:B------:R-:W-:Y:S02]  /*1f10*/  ULEA UR32, UR4, UR28, 0xb ;  /* 0x0000001c04207291 */ /* 0x000fe4000f8e58ff */
[----:B------:R-:W-:Y:S02]  /*1f20*/  UISETP.NE.AND UP0, UPT, UR5, 0x10, UPT ;  /* 0x000000100500788c */ /* 0x000fe4000bf05270 */
[----:B------:R-:W-:Y:S02]  /*1f30*/  UIADD3 UR14, UP1, UPT, UR26, 0x80, URZ ;  /* 0x000000801a0e7890 */ /* 0x000fe4000ff3e0ff */
[----:B------:R-:W-:Y:S02]  /*1f40*/  USEL UR7, URZ, 0x1, UP0 ;  /* 0x00000001ff077887 */ /* 0x000fe40008000000 */
[----:B------:R-:W-:-:S02]  /*1f50*/  USEL UR6, UR5, URZ, UP0 ;  /* 0x000000ff05067287 */ /* 0x000fc40008000000 */
[----:B------:R-:W-:Y:S02]  /*1f60*/  ULEA UR8, UR4, UR13, 0xd ;  /* 0x0000000d04087291 */ /* 0x000fe4000f8e68ff */
[----:B------:R-:W-:Y:S01]  /*1f70*/  ULEA UR5, UR6, UR13, 0x3 ;  /* 0x0000000d06057291 */ /* 0x000fe2000f8e18ff */
[----:B------:R-:W-:Y:S01]  /*1f80*/  LOP3.LUT R12, R12, UR7, RZ, 0x3c, !PT ;  /* 0x000000070c0c7c12 */ /* 0x000fe2000f8e3cff */
[----:B------:R-:W-:Y:S02]  /*1f90*/  ULEA UR32, UR32, UR13, 0x1 ;  /* 0x0000000d20207291 */ /* 0x000fe4000f8e08ff */
[----:B------:R-:W-:Y:S01]  /*1fa0*/  UIADD3 UR4, UP0, UPT, UR26, 0x180, URZ ;  /* 0x000001801a047890 */ /* 0x000fe2000ff1e0ff */
[----:B-1----:R-:W-:Y:S01]  /*1fb0*/  SHF.L.U32 R0, R12, 0x1f, RZ ;  /* 0x0000001f0c007819 */ /* 0x002fe200000006ff */
[----:B------:R-:W-:Y:S02]  /*1fc0*/  ULOP3.LUT UR33, UR33, 0xfefffff8, URZ, 0xc0, !UPT ;  /* 0xfefffff821217892 */ /* 0x000fe4000f8ec0ff */
[----:B------:R-:W-:Y:S01]  /*1fd0*/  UIADD3.X UR15, UPT, UPT, URZ, UR27, URZ, UP1, !UPT ;  /* 0x0000001bff0f7290 */ /* 0x000fe20008ffe4ff */
[----:B------:R3:W4:Y:S01]  /*1fe0*/  SYNCS.PHASECHK.TRANS64.TRYWAIT P0, [UR5+0x80], R0 ;  /* 0x00008000ff0075a7 */ /* 0x0007220008001105 */
[----:B------:R-:W-:-:S02]  /*1ff0*/  UIADD3 UR32, UPT, UPT, UR32, 0x8600, URZ ;  /* 0x0000860020207890 */ /* 0x000fc4000fffe0ff */
[----:B------:R-:W-:Y:S02]  /*2000*/  UPRMT UR7, URZ, 0x5410, UR24 ;  /* 0x00005410ff077896 */ /* 0x000fe40008000018 */
[----:B------:R-:W-:Y:S02]  /*2010*/  UIADD3 UR8, UPT, UPT, UR8, 0x18600, URZ ;  /* 0x0001860008087890 */ /* 0x000fe4000fffe0ff */
[----:B------:R-:W-:Y:S01]  /*2020*/  UIADD3.X UR5, UPT, UPT, URZ, UR27, URZ, UP0, !UPT ;  /* 0x0000001bff057290 */ /* 0x000fe200087fe4ff */
[----:B------:R-:W-:Y:S01]  /*2030*/  UMOV UR18, 0x0 ;  /* 0x0000000000127882 */ /* 0x000fe20000000000 */
[----:B------:R-:W-:Y:S01]  /*2040*/  UMOV UR19, 0x10000000 ;  /* 0x1000000000137882 */ /* 0x000fe20000000000 */
[----:B------:R-:W-:Y:S01]  /*2050*/  UMOV UR10, UR34 ;  /* 0x00000022000a7c82 */ /* 0x000fe20008000000 */
[----:B------:R-:W-:Y:S01]  /*2060*/  UMOV UR12, UR36 ;  /* 0x00000024000c7c82 */ /* 0x000fe20008000000 */
[----:B------:R-:W-:Y:S01]  /*2070*/  UMOV UR9, UR33 ;  /* 0x0000002100097c82 */ /* 0x000fe20008000000 */
[----:B------:R1:W-:Y:S03]  /*2080*/  UTMALDG.3D.MULTICAST.2CTA [UR32], [UR14], UR7, desc[UR18] ;  /* 0x000012200e0073b4 */ /* 0x0003e60008211807 */
[----:B------:R2:W-:Y:S01]  /*2090*/  UTMALDG.3D.2CTA [UR8], [UR4], desc[UR18] ;  /* 0x00001208040075b4 */ /* 0x0005e20008211000 */
[----:B-1----:R-:W-:Y:S01]  /*20a0*/  UIADD3 UR34, UPT, UPT, UR34, 0x20, URZ ;  /* 0x0000002022227890 */ /* 0x002fe2000fffe0ff */
[----:B------:R-:W-:Y:S01]  /*20b0*/  UMOV UR7, UR29 ;  /* 0x0000001d00077c82 */ /* 0x000fe20008000000 */
[----:B--2---:R-:W-:Y:S01]  /*20c0*/  UMOV UR4, UR6 ;  /* 0x0000000600047c82 */ /* 0x004fe20008000000 */
[----:B------:R-:W-:Y:S09]  /*20d0*/  BRA.U UP2, `(.L_x_32) ;  /* 0xfffffffd02447547 */ /* 0x000ff2000b83ffff */
.L_x_26:
[----:B------:R-:W-:Y:S01]  /*20e0*/  ULEA UR4, UR6, UR13, 0x3 ;  /* 0x0000000d06047291 */ /* 0x000fe2000f8e18ff */
[----:B-1-3--:R-:W-:Y:S01]  /*20f0*/  SHF.L.U32 R0, R12, 0x1f, RZ ;  /* 0x0000001f0c007819 */ /* 0x00afe200000006ff */
[----:B------:R-:W-:Y:S01]  /*2100*/  @!P1 SYNCS.ARRIVE.TRANS64.A1T0 RZ, [UR13+0x148], RZ ;  /* 0x000148ffffff99a7 */ /* 0x000fe2000810000d */
[----:B------:R-:W-:-:S06]  /*2110*/  UISETP.GT.AND UP0, UPT, UR41, UR40, UPT ;  /* 0x000000282900728c */ /* 0x000fcc000bf04270 */
[----:B--2-4-:R1:W2:Y:S03]  /*2120*/  SYNCS.PHASECHK.TRANS64.TRYWAIT P0, [UR4+0x80], R0 ;  /* 0x00008000ff0075a7 */ /* 0x0142a60008001104 */
[----:B------:R-:W-:Y:S05]  /*2130*/  BRA.U !UP0, `(.L_x_33) ;  /* 0x0000000108c07547 */ /* 0x000fea000b800000 */
[----:B------:R-:W-:Y:S01]  /*2140*/  UIADD3 UR25, UPT, UPT, UR43, UR7, URZ ;  /* 0x000000072b197290 */ /* 0x000fe2000fffe0ff */
[----:B------:R-:W-:-:S11]  /*2150*/  UMOV UR4, UR6 ;  /* 0x0000000600047c82 */ /* 0x000fd60008000000 */
.L_x_39:
[----:B------:R-:W-:Y:S01]  /*2160*/  ULEA UR17, UR4, UR13, 0x3 ;  /* 0x0000000d04117291 */ /* 0x000fe2000f8e18ff */
[----:B--2---:R-:W-:Y:S01]  /*2170*/  @P3 MOV R2, 0x6000 ;  /* 0x0000600000023802 */ /* 0x004fe20000000f00 */
[----:B--2-4-:R-:W-:Y:S10]  /*2180*/  @P0 BRA `(.L_x_34) ;  /* 0x00000000000c0947 */ /* 0x014ff40003800000 */
[----:B------:R-:W-:-:S04]  /*2190*/  SHF.L.U32 R3, R12, 0x1f, RZ ;  /* 0x0000001f0c037819 */ /* 0x000fc800000006ff */
[----:B------:R-:W2:Y:S02]  /*21a0*/  SYNCS.PHASECHK.TRANS64.TRYWAIT P0, [UR17+0x80], R3 ;  /* 0x00008003ff0075a7 */ /* 0x000ea40008001111 */
[----:B--2---:R-:W-:Y:S05]  /*21b0*/  @!P0 BRA `(.L_x_35) ;  /* 0x0000008400308947 */ /* 0x004fea0003800000 */
.L_x_34:
[----:B------:R2:W-:Y:S01]  /*21c0*/  @P3 SYNCS.ARRIVE.TRANS64 RZ, [UR17], R2 ;  /* 0x00000002ffff39a7 */ /* 0x0005e20008000011 */
[----:B------:R-:W-:-:S04]  /*21d0*/  ULOP3.LUT UR5, UR21, 0x2, URZ, 0xfc, !UPT ;  /* 0x0000000215057892 */ /* 0x000fc8000f8efcff */
[----:B------:R-:W-:-:S09]  /*21e0*/  UISETP.NE.AND UP0, UPT, UR5, 0x2, UPT ;  /* 0x000000020500788c */ /* 0x000fd2000bf05270 */
[----:B------:R-:W-:Y:S05]  /*21f0*/  BRA.U UP0, `(.L_x_36) ;  /* 0x0000000100047547 */ /* 0x000fea000b800000 */
[----:B------:R-:W-:Y:S05]  /*2200*/  BPT.TRAP 0x1 ;  /* 0x000000040000795c */ /* 0x000fea0000300000 */
.L_x_36:
[----:B------:R-:W-:Y:S04]  /*2210*/  BSSY.RECONVERGENT B0, `(.L_x_37) ;  /* 0x0000003000007945 */ /* 0x000fe80003800200 */
[----:B------:R-:W-:Y:S05]  /*2220*/  @!P2 BRA `(.L_x_38) ;  /* 0x000000000004a947 */ /* 0x000fea0003800000 */
[----:B------:R-:W-:Y:S05]  /*2230*/  BPT.TRAP 0x1 ;  /* 0x000000040000795c */ /* 0x000fea0000300000 */
.L_x_38:
[----:B------:R-:W-:Y:S05]  /*2240*/  BSYNC.RECONVERGENT B0 ;  /* 0x0000000000007941 */ /* 0x000fea0003800200 */
.L_x_37:
[----:B------:R-:W-:Y:S02]  /*2250*/  UIADD3 UR5, UPT, UPT, UR4, 0x1, URZ ;  /* 0x0000000104057890 */ /* 0x000fe4000fffe0ff */
[----:B------:R-:W-:Y:S02]  /*2260*/  UIADD3 UR14, UP1, UPT, UR26, 0x80, URZ ;  /* 0x000000801a0e7890 */ /* 0x000fe4000ff3e0ff */
[----:B------:R-:W-:Y:S02]  /*2270*/  UISETP.NE.AND UP0, UPT, UR5, 0x10, UPT ;  /* 0x000000100500788c */ /* 0x000fe4000bf05270 */
[----:B------:R-:W-:Y:S02]  /*2280*/  ULEA UR16, UR4, UR30, 0xc ;  /* 0x0000001e04107291 */ /* 0x000fe4000f8e60ff */
[----:B------:R-:W-:Y:S02]  /*2290*/  USEL UR8, URZ, 0x1, UP0 ;  /* 0x00000001ff087887 */ /* 0x000fe40008000000 */
[----:B------:R-:W-:-:S02]  /*22a0*/  USEL UR6, UR5, URZ, UP0 ;  /* 0x000000ff05067287 */ /* 0x000fc40008000000 */
[----:B------:R-:W-:Y:S02]  /*22b0*/  UIADD3 UR22, UP0, UPT, UR26, 0x180, URZ ;  /* 0x000001801a167890 */ /* 0x000fe4000ff1e0ff */
[----:B------:R-:W-:Y:S01]  /*22c0*/  LOP3.LUT R12, R12, UR8, RZ, 0x3c, !PT ;  /* 0x000000080c0c7c12 */ /* 0x000fe2000f8e3cff */
[----:B------:R-:W-:Y:S02]  /*22d0*/  ULEA UR8, UR4, UR13, 0xd ;  /* 0x0000000d04087291 */ /* 0x000fe4000f8e68ff */
[----:B------:R-:W-:Y:S01]  /*22e0*/  ULEA UR5, UR6, UR13, 0x3 ;  /* 0x0000000d06057291 */ /* 0x000fe2000f8e18ff */
[----:B-1----:R-:W-:Y:S01]  /*22f0*/  SHF.L.U32 R0, R12, 0x1f, RZ ;  /* 0x0000001f0c007819 */ /* 0x002fe200000006ff */
[----:B------:R-:W-:Y:S02]  /*2300*/  USHF.L.U32 UR18, UR7, 0x5, URZ ;  /* 0x0000000507127899 */ /* 0x000fe400080006ff */
[----:B------:R-:W-:Y:S02]  /*2310*/  ULOP3.LUT UR17, UR17, 0xfefffff8, URZ, 0xc0, !UPT ;  /* 0xfefffff811117892 */ /* 0x000fe4000f8ec0ff */
[----:B------:R-:W-:-:S02]  /*2320*/  UIADD3.X UR15, UPT, UPT, URZ, UR27, URZ, UP1, !UPT ;  /* 0x0000001bff0f7290 */ /* 0x000fc40008ffe4ff */
[----:B------:R-:W-:Y:S01]  /*2330*/  UPRMT UR4, URZ, 0x5410, UR24 ;  /* 0x00005410ff047896 */ /* 0x000fe20008000018 */
[----:B------:R3:W4:Y:S01]  /*2340*/  SYNCS.PHASECHK.TRANS64.TRYWAIT P0, [UR5+0x80], R0 ;  /* 0x00008000ff0075a7 */ /* 0x0007220008001105 */
[----:B------:R-:W-:Y:S02]  /*2350*/  UIADD3 UR8, UPT, UPT, UR8, 0x18600, URZ ;  /* 0x0001860008087890 */ /* 0x000fe4000fffe0ff */
[----:B------:R-:W-:Y:S01]  /*2360*/  UIADD3.X UR23, UPT, UPT, URZ, UR27, URZ, UP0, !UPT ;  /* 0x0000001bff177290 */ /* 0x000fe200087fe4ff */
[----:B------:R-:W-:Y:S01]  /*2370*/  UMOV UR32, 0x0 ;  /* 0x0000000000207882 */ /* 0x000fe20000000000 */
[----:B------:R-:W-:Y:S01]  /*2380*/  UMOV UR33, 0x10000000 ;  /* 0x1000000000217882 */ /* 0x000fe20000000000 */
[----:B------:R-:W-:Y:S01]  /*2390*/  UMOV UR19, UR35 ;  /* 0x0000002300137c82 */ /* 0x000fe20008000000 */
[----:B------:R-:W-:Y:S01]  /*23a0*/  UMOV UR20, UR36 ;  /* 0x0000002400147c82 */ /* 0x000fe20008000000 */
[----:B------:R-:W-:Y:S01]  /*23b0*/  UMOV UR12, UR36 ;  /* 0x00000024000c7c82 */ /* 0x000fe20008000000 */
[----:B------:R-:W-:Y:S01]  /*23c0*/  UMOV UR9, UR17 ;  /* 0x0000001100097c82 */ /* 0x000fe20008000000 */
[----:B------:R-:W-:Y:S01]  /*23d0*/  UMOV UR10, UR18 ;  /* 0x00000012000a7c82 */ /* 0x000fe20008000000 */
[----:B------:R1:W-:Y:S01]  /*23e0*/  UTMALDG.3D.MULTICAST.2CTA [UR16], [UR14], UR4, desc[UR32] ;  /* 0x000020100e0073b4 */ /* 0x0003e20008211804 */
[----:B------:R-:W-:-:S04]  /*23f0*/  UIADD3 UR7, UPT, UPT, UR7, 0x1, URZ ;  /* 0x0000000107077890 */ /* 0x000fc8000fffe0ff */
[----:B------:R-:W-:Y:S01]  /*2400*/  UISETP.NE.AND UP0, UPT, UR7, UR25, UPT ;  /* 0x000000190700728c */ /* 0x000fe2000bf05270 */
[----:B------:R3:W-:Y:S01]  /*2410*/  UTMALDG.3D.2CTA [UR8], [UR22], desc[UR32] ;  /* 0x00002008160075b4 */ /* 0x0007e20008211000 */
[----:B-1----:R-:W-:-:S07]  /*2420*/  UMOV UR4, UR6 ;  /* 0x0000000600047c82 */ /* 0x002fce0008000000 */
[----:B---3--:R-:W-:Y:S05]  /*2430*/  BRA.U UP0, `(.L_x_39) ;  /* 0xfffffffd00487547 */ /* 0x008fea000b83ffff */
.L_x_33:
[C---:B------:R-:W-:Y:S01]  /*2440*/  LEA R3, R11.reuse, UR13, 0x3 ;  /* 0x0000000d0b037c11 */ /* 0x040fe2000f8e18ff */
[----:B------:R-:W-:Y:S01]  /*2450*/  NOP ;  /* 0x0000000000007918 */ /* 0x000fe20000000000 */
[----:B-1----:R-:W-:Y:S02]  /*2460*/  SHF.L.U32 R0, R10, 0x1f, RZ ;  /* 0x0000001f0a007819 */ /* 0x002fe400000006ff */
[----:B------:R-:W-:Y:S02]  /*2470*/  LEA R5, R11, UR13, 0x4 ;  /* 0x0000000d0b057c11 */ /* 0x000fe4000f8e20ff */
[----:B--2-4-:R-:W1:Y:S02]  /*2480*/  SYNCS.PHASECHK.TRANS64.TRYWAIT P0, [R3+URZ+0x150], R0 ;  /* 0x00015000030075a7 */ /* 0x014e6400080011ff */
[----:B-1----:R-:W-:Y:S05]  /*2490*/  @!P0 BRA `(.L_x_40) ;  /* 0x0000008000908947 */ /* 0x002fea0003800000 */
.L_x_165:
[----:B------:R-:W2:Y:S01]  /*24a0*/  LDS.128 R4, [R5+0x1e0] ;  /* 0x0001e00005047984 */ /* 0x000ea20000000c00 */
[----:B------:R-:W-:Y:S01]  /*24b0*/  UISETP.GE.AND UP0, UPT, UR45, 0x1, UPT ;  /* 0x000000012d00788c */ /* 0x000fe2000bf06270 */
[----:B------:R-:W-:Y:S01]  /*24c0*/  @!PT LDS RZ, [RZ] ;  /* 0x00000000fffff984 */ /* 0x000fe20000000800 */
[----:B------:R-:W-:Y:S01]  /*24d0*/  @!PT LDS RZ, [RZ] ;  /* 0x00000000fffff984 */ /* 0x000fe20000000800 */
[----:B------:R-:W-:Y:S01]  /*24e0*/  @!PT LDS RZ, [RZ] ;  /* 0x00000000fffff984 */ /* 0x000fe20000000800 */
[----:B------:R-:W-:Y:S01]  /*24f0*/  @!PT LDS RZ, [RZ] ;  /* 0x00000000fffff984 */ /* 0x000fe20000000800 */
[----:B------:R3:W-:Y:S06]  /*2500*/  MEMBAR.ALL.CTA ;  /* 0x0000000000007992 */ /* 0x0007ec0000008000 */
[----:B---3--:R-:W3:Y:S01]  /*2510*/  FENCE.VIEW.ASYNC.S ;  /* 0x00000000000073c6 */ /* 0x008ee20000000000 */
[----:B--2---:R-:W-:-:S13]  /*2520*/  LOP3.LUT P0, RZ, R6, 0x1, RZ, 0xc0, !PT ;  /* 0x0000000106ff7812 */ /* 0x004fda000780c0ff */
[----:B---3--:R-:W-:Y:S01]  /*2530*/  VOTEU.ANY UP1, P0 ;  /* 0x0000000000ff7886 */ /* 0x008fe20000020100 */
[----:B------:R-:W-:-:S13]  /*2540*/  PLOP3.LUT P0, PT, PT, PT, UP1, 0x80, 0x8 ;  /* 0x000000000008781c */ /* 0x000fda0003f0f018 */
[----:B-1----:R-:W-:Y:S02]  /*2550*/  @P0 LOP3.LUT R0, R5, 0xffff, RZ, 0xc0, !PT ;  /* 0x0000ffff05000812 */ /* 0x002fe400078ec0ff */
[----:B------:R-:W-:Y:S02]  /*2560*/  @P0 MOV R2, R4 ;  /* 0x0000000400020202 */ /* 0x000fe40000000f00 */
[----:B------:R-:W-:Y:S01]  /*2570*/  @P0 R2UR UR5, R0 ;  /* 0x00000000000502ca */ /* 0x000fe200000e0000 */
[----:B------:R-:W-:Y:S01]  /*2580*/  VIADD R0, R3, 0x160 ;  /* 0x0000016003007836 */ /* 0x000fe20000000000 */
[----:B------:R-:W-:Y:S02]  /*2590*/  @P0 SHF.R.U32.HI R4, RZ, 0x10, R5 ;  /* 0x00000010ff040819 */ /* 0x000fe40000011605 */
[----:B------:R-:W-:Y:S02]  /*25a0*/  @P0 R2UR UR7, R2 ;  /* 0x00000000020702ca */ /* 0x000fe400000e0000 */
[----:B------:R-:W-:-:S02]  /*25b0*/  PRMT R0, RZ, 0x654, R0 ;  /* 0x00000654ff007816 */ /* 0x000fc40000000000 */
[----:B------:R-:W-:Y:S02]  /*25c0*/  @P0 R2UR UR4, R4 ;  /* 0x00000000040402ca */ /* 0x000fe400000e0000 */
[----:B------:R1:W-:Y:S03]  /*25d0*/  SYNCS.ARRIVE.TRANS64.RED.A1T0 RZ, [R0+URZ], RZ ;  /* 0x000000ff00ff79a7 */ /* 0x0003e600081004ff */
[----:B------:R-:W-:-:S04]  /*25e0*/  @UP1 UMOV UR31, UR5 ;  /* 0x00000005001f1c82 */ /* 0x000fc80008000000 */
[----:B------:R-:W-:-:S04]  /*25f0*/  @UP1 UMOV UR37, UR7 ;  /* 0x0000000700251c82 */ /* 0x000fc80008000000 */
[----:B------:R-:W-:Y:S01]  /*2600*/  @UP1 UMOV UR36, UR4 ;  /* 0x0000000400241c82 */ /* 0x000fe20008000000 */
[----:B------:R-:W-:Y:S05]  /*2610*/  BRA.U !UP0, `(.L_x_41) ;  /* 0x0000000108d47547 */ /* 0x000fea000b800000 */
[----:B------:R-:W2:Y:S01]  /*2620*/  LDCU.128 UR16, c[0x0][0xb10] ;  /* 0x00016200ff1077ac */ /* 0x000ea20008000c00 */
[----:B------:R-:W3:Y:S01]  /*2630*/  LDCU UR12, c[0x0][0xb20] ;  /* 0x00016400ff0c77ac */ /* 0x000ee20008000800 */
[----:B------:R-:W4:Y:S01]  /*2640*/  LDCU UR20, c[0x0][0xb0c] ;  /* 0x00016180ff1477ac */ /* 0x000f220008000800 */
[----:B------:R-:W1:Y:S01]  /*2650*/  LDCU.64 UR8, c[0x0][0xb28] ;  /* 0x00016500ff0877ac */ /* 0x000e620008000a00 */
[----:B------:R-:W-:Y:S02]  /*2660*/  UISETP.NE.AND UP3, UPT, UR45, 0x1, UPT ;  /* 0x000000012d00788c */ /* 0x000fe4000bf65270 */
[----:B--2---:R-:W-:Y:S02]  /*2670*/  UIMAD.WIDE.U32 UR10, UR38, UR19, URZ ;  /* 0x00000013260a72a5 */ /* 0x004fe4000f8e00ff */
[----:B------:R-:W-:Y:S02]  /*2680*/  UIMAD.WIDE.U32 UR4, UR39, UR16, URZ ;  /* 0x00000010270472a5 */ /* 0x000fe4000f8e00ff */
[----:B------:R-:W-:-:S02]  /*2690*/  UISETP.NE.AND UP0, UPT, UR18, 0x1, UPT ;  /* 0x000000011200788c */ /* 0x000fc4000bf05270 */
[----:B------:R-:W-:Y:S01]  /*26a0*/  UIMAD.WIDE.U32 UR22, UR31, UR19, URZ ;  /* 0x000000131f1672a5 */ /* 0x000fe2000f8e00ff */
[----:B------:R-:W-:Y:S02]  /*26b0*/  UMOV UR10, UR11 ;  /* 0x0000000b000a7c82 */ /* 0x000fe40008000000 */
[----:B------:R-:W-:Y:S01]  /*26c0*/  UMOV UR4, UR5 ;  /* 0x0000000500047c82 */ /* 0x000fe20008000000 */
[----:B---3--:R-:W-:Y:S02]  /*26d0*/  USHF.R.U32.HI UR10, URZ, UR12, UR10 ;  /* 0x0000000cff0a7299 */ /* 0x008fe4000801160a */
[----:B----4-:R-:W-:Y:S02]  /*26e0*/  UISETP.NE.AND UP2, UPT, UR20, 0x1, UPT ;  /* 0x000000011400788c */ /* 0x010fe4000bf45270 */
[----:B------:R-:W-:Y:S02]  /*26f0*/  USHF.R.U32.HI UR4, URZ, UR17, UR4 ;  /* 0x00000011ff047299 */ /* 0x000fe40008011604 */
[----:B------:R-:W-:-:S02]  /*2700*/  USEL UR5, UR38, UR10, !UP0 ;  /* 0x0000000a26057287 */ /* 0x000fc4000c000000 */
[----:B------:R-:W-:Y:S02]  /*2710*/  USEL UR7, UR39, UR4, !UP2 ;  /* 0x0000000427077287 */ /* 0x000fe4000d000000 */
[----:B-1----:R-:W-:Y:S01]  /*2720*/  UIMAD.WIDE.U32 UR10, UR5, UR8, URZ ;  /* 0x00000008050a72a5 */ /* 0x002fe2000f8e00ff */
[----:B------:R-:W-:Y:S01]  /*2730*/  UMOV UR4, UR23 ;  /* 0x0000001700047c82 */ /* 0x000fe20008000000 */
[----:B------:R-:W-:Y:S02]  /*2740*/  UIMAD.WIDE.U32 UR14, UR37, UR16, URZ ;  /* 0x00000010250e72a5 */ /* 0x000fe4000f8e00ff */
[----:B------:R-:W-:-:S03]  /*2750*/  UIMAD.WIDE.U32 UR22, UR7, UR8, URZ ;  /* 0x00000008071672a5 */ /* 0x000fc6000f8e00ff */
[----:B------:R-:W-:Y:S01]  /*2760*/  UMOV UR10, UR11 ;  /* 0x0000000b000a7c82 */ /* 0x000fe20008000000 */
[----:B------:R-:W-:Y:S02]  /*2770*/  USHF.R.U32.HI UR4, URZ, UR12, UR4 ;  /* 0x0000000cff047299 */ /* 0x000fe40008011604 */
[----:B------:R-:W-:Y:S01]  /*2780*/  @UP3 USHF.R.U32.HI UR5, URZ, UR9, UR10 ;  /* 0x00000009ff053299 */ /* 0x000fe2000801160a */
[----:B------:R-:W-:Y:S01]  /*2790*/  UMOV UR14, UR15 ;  /* 0x0000000f000e7c82 */ /* 0x000fe20008000000 */
[----:B------:R-:W-:Y:S01]  /*27a0*/  UMOV UR22, UR23 ;  /* 0x0000001700167c82 */ /* 0x000fe20008000000 */
[----:B------:R-:W-:Y:S02]  /*27b0*/  USHF.R.U32.HI UR17, URZ, UR17, UR14 ;  /* 0x00000011ff117299 */ /* 0x000fe4000801160e */
[----:B------:R-:W-:Y:S02]  /*27c0*/  USEL UR4, UR31, UR4, !UP0 ;  /* 0x000000041f047287 */ /* 0x000fe4000c000000 */
[----:B------:R-:W-:-:S02]  /*27d0*/  @UP3 USHF.R.U32.HI UR7, URZ, UR9, UR22 ;  /* 0x00000009ff073299 */ /* 0x000fc40008011616 */
[----:B------:R-:W-:Y:S02]  /*27e0*/  UIMAD UR10, UR45, UR5, URZ ;  /* 0x000000052d0a72a4 */ /* 0x000fe4000f8e02ff */
[----:B------:R-:W-:Y:S02]  /*27f0*/  USEL UR5, UR37, UR17, !UP2 ;  /* 0x0000001125057287 */ /* 0x000fe4000d000000 */
[----:B------:R-:W-:Y:S02]  /*2800*/  UIMAD UR12, UR45, UR7, URZ ;  /* 0x000000072d0c72a4 */ /* 0x000fe4000f8e02ff */
[----:B------:R-:W-:Y:S02]  /*2810*/  UISETP.GE.AND UP0, UPT, UR4, UR10, UPT ;  /* 0x0000000a0400728c */ /* 0x000fe4000bf06270 */
[----:B------:R-:W-:Y:S02]  /*2820*/  UIMAD.WIDE.U32 UR10, UR4, UR8, URZ ;  /* 0x00000008040a72a5 */ /* 0x000fe4000f8e00ff */
[----:B------:R-:W-:-:S02]  /*2830*/  UISETP.GE.OR UP0, UPT, UR5, UR12, UP0 ;  /* 0x0000000c0500728c */ /* 0x000fc40008706670 */
[----:B------:R-:W-:Y:S02]  /*2840*/  UIMAD.WIDE.U32 UR14, UR5, UR8, URZ ;  /* 0x00000008050e72a5 */ /* 0x000fe4000f8e00ff */
[----:B------:R-:W-:Y:S01]  /*2850*/  UIADD3 UR12, UPT, UPT, -UR5, URZ, URZ ;  /* 0x000000ff050c7290 */ /* 0x000fe2000fffe1ff */
[----:B------:R-:W-:Y:S01]  /*2860*/  UMOV UR10, UR11 ;  /* 0x0000000b000a7c82 */ /* 0x000fe20008000000 */
[----:B------:R-:W-:Y:S02]  /*2870*/  UIADD3 UR11, UPT, UPT, -UR4, URZ, URZ ;  /* 0x000000ff040b7290 */ /* 0x000fe4000fffe1ff */
[----:B------:R-:W-:-:S03]  /*2880*/  USHF.R.U32.HI UR10, URZ, UR9, UR10 ;  /* 0x00000009ff0a7299 */ /* 0x000fc6000801160a */
[----:B------:R-:W-:Y:S01]  /*2890*/  @!UP0 UMOV UR8, UR15 ;  /* 0x0000000f00088c82 */ /* 0x000fe20008000000 */
[----:B------:R-:W-:Y:S02]  /*28a0*/  UIMAD UR11, UR18, UR11, UR31 ;  /* 0x0000000b120b72a4 */ /* 0x000fe4000f8e021f */
[----:B------:R-:W-:Y:S02]  /*28b0*/  USEL UR10, UR4, UR10, !UP3 ;  /* 0x0000000a040a7287 */ /* 0x000fe4000d800000 */
[----:B------:R-:W-:Y:S02]  /*28c0*/  @!UP0 USHF.R.U32.HI UR8, URZ, UR9, UR8 ;  /* 0x00000009ff088299 */ /* 0x000fe40008011608 */
[----:B------:R-:W-:Y:S02]  /*28d0*/  UIADD3 UR9, UPT, UPT, -UR10, URZ, URZ ;  /* 0x000000ff0a097290 */ /* 0x000fe4000fffe1ff */
[----:B------:R-:W-:Y:S02]  /*28e0*/  @!UP0 USEL UR8, UR5, UR8, !UP3 ;  /* 0x0000000805088287 */ /* 0x000fe4000d800000 */
[----:B------:R-:W-:-:S02]  /*28f0*/  UIMAD UR9, UR45, UR9, UR4 ;  /* 0x000000092d0972a4 */ /* 0x000fc4000f8e0204 */
[----:B------:R-:W-:Y:S02]  /*2900*/  @!UP0 UIADD3 UR10, UPT, UPT, UR10, -UR8, URZ ;  /* 0x800000080a0a8290 */ /* 0x000fe4000fffe0ff */
[----:B------:R-:W-:Y:S02]  /*2910*/  @!UP0 UIMAD UR8, UR9, UR7, UR8 ;  /* 0x00000007090882a4 */ /* 0x000fe4000f8e0208 */
[----:B------:R-:W-:Y:S02]  /*2920*/  @!UP0 UIMAD UR4, UR45, UR10, UR5 ;  /* 0x0000000a2d0482a4 */ /* 0x000fe4000f8e0205 */
[----:B------:R-:W-:Y:S02]  /*2930*/  UIMAD UR7, UR20, UR12, UR37 ;  /* 0x0000000c140772a4 */ /* 0x000fe4000f8e0225 */
[----:B------:R-:W-:Y:S01]  /*2940*/  UIMAD UR31, UR4, UR18, UR11 ;  /* 0x00000012041f72a4 */ /* 0x000fe2000f8e020b */
[----:B------:R-:W-:Y:S02]  /*2950*/  @!UP0 UMOV UR5, UR8 ;  /* 0x0000000800058c82 */ /* 0x000fe40008000000 */
[----:B------:R-:W-:-:S12]  /*2960*/  UIMAD UR37, UR5, UR20, UR7 ;  /* 0x00000014052572a4 */ /* 0x000fd8000f8e0207 */
.L_x_41:
[----:B------:R-:W2:Y:S02]  /*2970*/  LDCU UR4, c[0x0][0xb30] ;  /* 0x00016600ff0477ac */ /* 0x000ea40008000800 */
[----:B--2---:R-:W-:-:S09]  /*2980*/  UISETP.NE.AND UP0, UPT, UR4, 0x1, UPT ;  /* 0x000000010400788c */ /* 0x004fd2000bf05270 */
[----:B------:R-:W-:Y:S05]  /*2990*/  BRA.U UP0, `(.L_x_42) ;  /* 0x0000000100447547 */ /* 0x000fea000b800000 */
[----:B------:R-:W2:Y:S01]  /*29a0*/  LDCU.128 UR16, c[0x0][0xb10] ;  /* 0x00016200ff1077ac */ /* 0x000ea20008000c00 */
[----:B------:R-:W3:Y:S01]  /*29b0*/  LDCU UR10, c[0x0][0xb0c] ;  /* 0x00016180ff0a77ac */ /* 0x000ee20008000800 */
[----:B------:R-:W4:Y:S01]  /*29c0*/  LDCU UR7, c[0x0][0xb20] ;  /* 0x00016400ff0777ac */ /* 0x000f220008000800 */
[----:B--2---:R-:W-:Y:S02]  /*29d0*/  UIMAD.WIDE.U32 UR8, UR37, UR16, URZ ;  /* 0x00000010250872a5 */ /* 0x004fe4000f8e00ff */
[----:B------:R-:W-:Y:S02]  /*29e0*/  UIMAD.WIDE.U32 UR4, UR31, UR19, URZ ;  /* 0x000000131f0472a5 */ /* 0x000fe4000f8e00ff */
[----:B---3--:R-:W-:Y:S02]  /*29f0*/  UISETP.NE.AND UP2, UPT, UR10, 0x1, UPT ;  /* 0x000000010a00788c */ /* 0x008fe4000bf45270 */
[----:B------:R-:W-:Y:S01]  /*2a00*/  UISETP.NE.AND UP0, UPT, UR18, 0x1, UPT ;  /* 0x000000011200788c */ /* 0x000fe2000bf05270 */
[----:B------:R-:W-:-:S02]  /*2a10*/  UMOV UR8, UR9 ;  /* 0x0000000900087c82 */ /* 0x000fc40008000000 */
[----:B------:R-:W-:Y:S01]  /*2a20*/  UMOV UR4, UR5 ;  /* 0x0000000500047c82 */ /* 0x000fe20008000000 */
[----:B------:R-:W-:Y:S02]  /*2a30*/  USHF.R.U32.HI UR17, URZ, UR17, UR8 ;  /* 0x00000011ff117299 */ /* 0x000fe40008011608 */
[----:B----4-:R-:W-:Y:S02]  /*2a40*/  USHF.R.U32.HI UR4, URZ, UR7, UR4 ;  /* 0x00000007ff047299 */ /* 0x010fe40008011604 */
[----:B------:R-:W-:Y:S02]  /*2a50*/  USEL UR5, UR37, UR17, !UP2 ;  /* 0x0000001125057287 */ /* 0x000fe4000d000000 */
[----:B------:R-:W-:-:S04]  /*2a60*/  USEL UR4, UR31, UR4, !UP0 ;  /* 0x000000041f047287 */ /* 0x000fc8000c000000 */
[----:B------:R-:W-:Y:S02]  /*2a70*/  UIADD3 UR7, UPT, UPT, UR5, -UR4, URZ ;  /* 0x8000000405077290 */ /* 0x000fe4000fffe0ff */
[----:B------:R-:W-:Y:S02]  /*2a80*/  UIADD3 UR4, UPT, UPT, -UR5, UR4, URZ ;  /* 0x0000000405047290 */ /* 0x000fe4000fffe1ff */
[----:B------:R-:W-:Y:S02]  /*2a90*/  UIMAD UR31, UR7, UR18, UR31 ;  /* 0x00000012071f72a4 */ /* 0x000fe4000f8e021f */
[----:B------:R-:W-:-:S12]  /*2aa0*/  UIMAD UR37, UR4, UR10, UR37 ;  /* 0x0000000a042572a4 */ /* 0x000fd8000f8e0225 */
.L_x_42:
[----:B------:R-:W-:Y:S01]  /*2ab0*/  VIADD R11, R11, 0x1 ;  /* 0x000000010b0b7836 */ /* 0x000fe20000000000 */
[----:B------:R-:W-:Y:S02]  /*2ac0*/  R2UR UR5, R83 ;  /* 0x00000000530572ca */ /* 0x000fe400000e0000 */
[----:B------:R-:W-:Y:S02]  /*2ad0*/  R2UR UR4, R82 ;  /* 0x00000000520472ca */ /* 0x000fe400000e0000 */
[C---:B------:R-:W-:Y:S02]  /*2ae0*/  ISETP.NE.AND P0, PT, R11.reuse, 0x2, PT ;  /* 0x000000020b00780c */ /* 0x040fe40003f05270 */
[----:B------:R-:W-:Y:S02]  /*2af0*/  PLOP3.LUT P1, PT, PT, PT, PT, 0x80, 0x8 ;  /* 0x000000000008781c */ /* 0x000fe40003f2f070 */
[----:B------:R-:W-:Y:S02]  /*2b00*/  SEL R3, RZ, 0x1, P0 ;  /* 0x00000001ff037807 */ /* 0x000fe40000000000 */
[----:B------:R-:W-:-:S02]  /*2b10*/  SEL R11, R11, RZ, P0 ;  /* 0x000000ff0b0b7207 */ /* 0x000fc40000000000 */
[----:B------:R-:W-:Y:S01]  /*2b20*/  LOP3.LUT R10, R10, R3, RZ, 0x3c, !PT ;  /* 0x000000030a0a7212 */ /* 0x000fe200078e3cff */
[----:B------:R-:W-:Y:S02]  /*2b30*/  UIADD3 UR20, UPT, UPT, UR37, UR5, URZ ;  /* 0x0000000525147290 */ /* 0x000fe4000fffe0ff */
[----:B------:R-:W-:Y:S01]  /*2b40*/  UIADD3 UR32, UPT, UPT, UR31, UR4, URZ ;  /* 0x000000041f207290 */ /* 0x000fe2000fffe0ff */
[----:B------:R-:W-:Y:S11]  /*2b50*/  BRA.U UP1, `(.L_x_43) ;  /* 0xfffffff101387547 */ /* 0x000ff6000b83ffff */
[----:B------:R-:W-:Y:S01]  /*2b60*/  UIADD3 UR13, UPT, UPT, UR13, 0x80, URZ ;  /* 0x000000800d0d7890 */ /* 0x000fe2000fffe0ff */
[----:B------:R-:W-:-:S03]  /*2b70*/  SHF.L.U32 R3, R12, 0x1f, RZ ;  /* 0x0000001f0c037819 */ /* 0x000fc600000006ff */
[----:B------:R-:W-:-:S09]  /*2b80*/  ULEA UR4, UR6, UR13, 0x3 ;  /* 0x0000000d06047291 */ /* 0x000fd2000f8e18ff */
[----:B------:R-:W2:Y:S02]  /*2b90*/  SYNCS.PHASECHK.TRANS64.TRYWAIT P0, [UR4], R3 ;  /* 0x00000003ff0075a7 */ /* 0x000ea40008001104 */
[----:B--2---:R-:W-:Y:S05]  /*2ba0*/  @!P0 BRA `(.L_x_44) ;  /* 0x0000007800e08947 */ /* 0x004fea0003800000 */
.L_x_167:
[----:B------:R-:W-:-:S04]  /*2bb0*/  UIADD3 UR4, UPT, UPT, UR6, 0x1, URZ ;  /* 0x0000000106047890 */ /* 0x000fc8000fffe0ff */
[----:B------:R-:W-:-:S04]  /*2bc0*/  UISETP.NE.AND UP0, UPT, UR4, 0x10, UPT ;  /* 0x000000100400788c */ /* 0x000fc8000bf05270 */
[----:B------:R-:W-:Y:S02]  /*2bd0*/  USEL UR6, URZ, 0x1, UP0 ;  /* 0x00000001ff067887 */ /* 0x000fe40008000000 */
[----:B------:R-:W-:-:S04]  /*2be0*/  USEL UR4, UR4, URZ, UP0 ;  /* 0x000000ff04047287 */ /* 0x000fc80008000000 */
[----:B------:R-:W-:Y:S01]  /*2bf0*/  ULEA UR5, UR4, UR13, 0x3 ;  /* 0x0000000d04057291 */ /* 0x000fe2000f8e18ff */
[----:B------:R-:W-:-:S04]  /*2c00*/  LOP3.LUT R2, R12, UR6, RZ, 0x3c, !PT ;  /* 0x000000060c027c12 */ /* 0x000fc8000f8e3cff */
[----:B-1----:R-:W-:-:S04]  /*2c10*/  SHF.L.U32 R3, R2, 0x1f, RZ ;  /* 0x0000001f02037819 */ /* 0x002fc800000006ff */
[----:B------:R-:W1:Y:S02]  /*2c20*/  SYNCS.PHASECHK.TRANS64.TRYWAIT P0, [UR5], R3 ;  /* 0x00000003ff0075a7 */ /* 0x000e640008001105 */
[----:B-1----:R-:W-:Y:S05]  /*2c30*/  @!P0 BRA `(.L_x_45) ;  /* 0x0000007800d48947 */ /* 0x002fea0003800000 */
.L_x_169:
        /* <DEDUP_REMOVED lines=9> */
.L_x_171:
        /* <DEDUP_REMOVED lines=9> */
.L_x_173:
        /* <DEDUP_REMOVED lines=9> */
.L_x_175:
        /* <DEDUP_REMOVED lines=9> */
.L_x_177:
        /* <DEDUP_REMOVED lines=9> */
.L_x_179:
        /* <DEDUP_REMOVED lines=9> */
.L_x_181:
        /* <DEDUP_REMOVED lines=9> */
.L_x_183:
        /* <DEDUP_REMOVED lines=9> */
.L_x_185:
        /* <DEDUP_REMOVED lines=9> */
.L_x_187:
        /* <DEDUP_REMOVED lines=9> */
.L_x_189:
        /* <DEDUP_REMOVED lines=9> */
.L_x_191:
        /* <DEDUP_REMOVED lines=9> */
.L_x_193:
        /* <DEDUP_REMOVED lines=9> */
.L_x_195:
[----:B------:R-:W-:-:S04]  /*3390*/  UIADD3 UR4, UPT, UPT, UR4, 0x1, URZ ;  /* 0x0000000104047890 */ /* 0x000fc8000fffe0ff */
[----:B------:R-:W-:-:S04]  /*33a0*/  UISETP.NE.AND UP0, UPT, UR4, 0x10, UPT ;  /* 0x000000100400788c */ /* 0x000fc8000bf05270 */
[----:B------:R-:W-:Y:S02]  /*33b0*/  USEL UR5, URZ, 0x1, UP0 ;  /* 0x00000001ff057887 */ /* 0x000fe40008000000 */
[----:B------:R-:W-:-:S04]  /*33c0*/  USEL UR4, UR4, URZ, UP0 ;  /* 0x000000ff04047287 */ /* 0x000fc80008000000 */
[----:B------:R-:W-:Y:S01]  /*33d0*/  ULEA UR4, UR4, UR13, 0x3 ;  /* 0x0000000d04047291 */ /* 0x000fe2000f8e18ff */
[----:B-1----:R-:W-:-:S04]  /*33e0*/  LOP3.LUT R3, R2, UR5, RZ, 0x3c, !PT ;  /* 0x0000000502037c12 */ /* 0x002fc8000f8e3cff */
[----:B------:R-:W-:Y:S01]  /*33f0*/  SHF.L.U32 R3, R3, 0x1f, RZ ;  /* 0x0000001f03037819 */ /* 0x000fe200000006ff */
[----:B------:R-:W-:-:S07]  /*3400*/  IMAD.U32 R0, RZ, RZ, UR4 ;  /* 0x00000004ff007e24 */ /* 0x000fce000f8e00ff */
.L_x_59:
[----:B-1----:R1:W2:Y:S02]  /*3410*/  SYNCS.PHASECHK.TRANS64.TRYWAIT P0, [R0+URZ], R3 ;  /* 0x00000003000075a7 */ /* 0x0022a400080011ff */
[----:B--2---:R-:W-:Y:S05]  /*3420*/  @!P0 NANOSLEEP.SYNCS 0x989680 ;  /* 0x009896800000895d */ /* 0x004fea0003900000 */
[----:B------:R-:W2:Y:S02]  /*3430*/  @!P0 SYNCS.PHASECHK.TRANS64 P0, [R0+URZ], R3 ;  /* 0x00000003000085a7 */ /* 0x000ea400080010ff */
[----:B--2---:R-:W-:Y:S05]  /*3440*/  @P0 EXIT ;  /* 0x000000000000094d */ /* 0x004fea0003800000 */
[----:B------:R-:W-:Y:S05]  /*3450*/  BRA `(.L_x_59) ;  /* 0xfffffffc00ec7947 */ /* 0x000fea000383ffff */
.L_x_23:
[----:B------:R-:W1:Y:S02]  /*3460*/  S2UR UR4, SR_CgaCtaId ;  /* 0x00000000000479c3 */ /* 0x000e640000008800 */
[----:B-1----:R-:W-:-:S04]  /*3470*/  UISETP.NE.AND UP0, UPT, UR4, URZ, UPT ;  /* 0x000000ff0400728c */ /* 0x002fc8000bf05270 */
[----:B------:R-:W-:-:S09]  /*3480*/  UISETP.NE.OR UP0, UPT, UR13, 0x1, UP0 ;  /* 0x000000010d00788c */ /* 0x000fd20008705670 */
[----:B------:R-:W-:Y:S05]  /*3490*/  BRA.U UP0, `(.L_x_60) ;  /* 0x00000005004c7547 */ /* 0x000fea000b800000 */
[----:B------:R-:W1:Y:S01]  /*34a0*/  S2UR UR5, SR_CgaCtaId ;  /* 0x00000000000579c3 */ /* 0x000e620000008800 */
[----:B------:R-:W-:Y:S01]  /*34b0*/  UMOV UR4, 0x400 ;  /* 0x0000040000047882 */ /* 0x000fe20000000000 */
[----:B------:R-:W-:Y:S01]  /*34c0*/  ISETP.GE.U32.AND P2, PT, R3, 0x4, PT ;  /* 0x000000040300780c */ /* 0x000fe20003f46070 */
[----:B------:R-:W-:Y:S01]  /*34d0*/  IMAD.MOV.U32 R12, RZ, RZ, 0x1 ;  /* 0x00000001ff0c7424 */ /* 0x000fe200078e00ff */
[----:B------:R-:W-:Y:S02]  /*34e0*/  CS2R R10, SRZ ;  /* 0x00000000000a7805 */ /* 0x000fe4000001ff00 */
[----:B------:R-:W-:Y:S01]  /*34f0*/  CS2R R8, SRZ ;  /* 0x0000000000087805 */ /* 0x000fe2000001ff00 */
[----:B-1----:R-:W-:-:S03]  /*3500*/  ULEA UR6, UR5, UR4, 0x18 ;  /* 0x0000000405067291 */ /* 0x002fc6000f8ec0ff */
[----:B------:R-:W-:-:S09]  /*3510*/  UMOV UR5, URZ ;  /* 0x000000ff00057c82 */ /* 0x000fd20008000000 */
.L_x_64:
[----:B------:R-:W-:Y:S02]  /*3520*/  LEA R0, R8, UR6, 0x3 ;  /* 0x0000000608007c11 */ /* 0x000fe4000f8e18ff */
[----:B------:R-:W-:-:S03]  /*3530*/  SHF.L.U32 R5, R9, 0x1f, RZ ;  /* 0x0000001f09057819 */ /* 0x000fc600000006ff */
[----:B------:R-:W-:Y:S01]  /*3540*/  VIADD R4, R0, 0x1c0 ;  /* 0x000001c000047836 */ /* 0x000fe20000000000 */
[----:B------:R-:W1:Y:S02]  /*3550*/  SYNCS.PHASECHK.TRANS64.TRYWAIT P0, [R0+URZ+0x1b0], R5 ;  /* 0x0001b005000075a7 */ /* 0x000e6400080011ff */
[----:B-1----:R-:W-:Y:S05]  /*3560*/  @!P0 BRA `(.L_x_61) ;  /* 0x0000007400d88947 */ /* 0x002fea0003800000 */
.L_x_196:
[----:B------:R-:W-:Y:S01]  /*3570*/  ULEA UR4, UR5, UR6, 0x3 ;  /* 0x0000000605047291 */ /* 0x000fe2000f8e18ff */
[----:B------:R-:W-:Y:S01]  /*3580*/  PRMT R4, RZ, 0x654, R4 ;  /* 0x00000654ff047816 */ /* 0x000fe20000000004 */
[----:B-1----:R-:W-:Y:S01]  /*3590*/  @!P2 IMAD.MOV.U32 R5, RZ, RZ, 0x10 ;  /* 0x00000010ff05a424 */ /* 0x002fe200078e00ff */
[----:B------:R-:W-:Y:S01]  /*35a0*/  SHF.L.U32 R7, R12, 0x1f, RZ ;  /* 0x0000001f0c077819 */ /* 0x000fe200000006ff */
[----:B------:R-:W-:Y:S01]  /*35b0*/  UIADD3 UR7, UPT, UPT, UR4, 0x150, URZ ;  /* 0x0000015004077890 */ /* 0x000fe2000fffe0ff */
[----:B------:R1:W-:Y:S05]  /*35c0*/  SYNCS.ARRIVE.TRANS64.RED.A1T0 RZ, [R4+URZ], RZ ;  /* 0x000000ff04ff79a7 */ /* 0x0003ea00081004ff */
[----:B------:R-:W-:Y:S01]  /*35d0*/  IMAD.U32 R0, RZ, RZ, UR7 ;  /* 0x00000007ff007e24 */ /* 0x000fe2000f8e00ff */
[----:B------:R-:W2:Y:S04]  /*35e0*/  SYNCS.PHASECHK.TRANS64.TRYWAIT P0, [UR4+0x160], R7 ;  /* 0x00016007ff0075a7 */ /* 0x000ea80008001104 */
[----:B------:R-:W-:Y:S01]  /*35f0*/  PRMT R13, R3, 0x654, R0 ;  /* 0x00000654030d7816 */ /* 0x000fe20000000000 */
[----:B-12---:R-:W-:Y:S06]  /*3600*/  @!P0 BRA `(.L_x_62) ;  /* 0x0000007400c48947 */ /* 0x006fec0003800000 */
.L_x_198:
[----:B------:R-:W-:Y:S01]  /*3610*/  ULEA UR8, UR5, UR6, 0x4 ;  /* 0x0000000605087291 */ /* 0x000fe2000f8e20ff */
[----:B------:R-:W-:Y:S01]  /*3620*/  SEL R2, R13, R2, !P2 ;  /* 0x000000020d027207 */ /* 0x000fe20005000000 */
[----:B------:R-:W-:Y:S01]  /*3630*/  UIADD3 UR9, UPT, UPT, UR4, 0x150, URZ ;  /* 0x0000015004097890 */ /* 0x000fe2000fffe0ff */
[----:B-1----:R-:W-:Y:S01]  /*3640*/  LEA R0, R11, UR6, 0x3 ;  /* 0x000000060b007c11 */ /* 0x002fe2000f8e18ff */
[----:B------:R-:W-:Y:S01]  /*3650*/  UIADD3 UR8, UPT, UPT, UR8, 0x1e0, URZ ;  /* 0x000001e008087890 */ /* 0x000fe2000fffe0ff */
[----:B------:R1:W-:Y:S01]  /*3660*/  @!P2 SYNCS.ARRIVE.TRANS64.RED RZ, [R2+URZ], R5 ;  /* 0x0000000502ffa9a7 */ /* 0x0003e200080004ff */
[----:B------:R-:W-:Y:S01]  /*3670*/  UIADD3 UR4, UPT, UPT, UR5, 0x1, URZ ;  /* 0x0000000105047890 */ /* 0x000fe2000fffe0ff */
[----:B------:R-:W-:-:S03]  /*3680*/  VIADD R8, R8, 0x1 ;  /* 0x0000000108087836 */ /* 0x000fc60000000000 */
[----:B------:R-:W-:Y:S02]  /*3690*/  UISETP.NE.AND UP0, UPT, UR4, 0x2, UPT ;  /* 0x000000020400788c */ /* 0x000fe4000bf05270 */
[----:B------:R-:W-:Y:S01]  /*36a0*/  ISETP.NE.AND P0, PT, R8, 0x2, PT ;  /* 0x000000020800780c */ /* 0x000fe20003f05270 */
[----:B------:R-:W-:Y:S06]  /*36b0*/  UGETNEXTWORKID.BROADCAST [UR8], [UR9] ;  /* 0x00000000080073ca */ /* 0x000fec0008000100 */
[----:B------:R-:W-:Y:S02]  /*36c0*/  USEL UR7, URZ, 0x1, UP0 ;  /* 0x00000001ff077887 */ /* 0x000fe40008000000 */
[----:B------:R-:W-:-:S04]  /*36d0*/  USEL UR5, UR4, URZ, UP0 ;  /* 0x000000ff04057287 */ /* 0x000fc80008000000 */
[----:B------:R-:W-:Y:S02]  /*36e0*/  LOP3.LUT R12, R12, UR7, RZ, 0x3c, !PT ;  /* 0x000000070c0c7c12 */ /* 0x000fe4000f8e3cff */
[----:B-1----:R-:W-:-:S04]  /*36f0*/  SHF.L.U32 R5, R10, 0x1f, RZ ;  /* 0x0000001f0a057819 */ /* 0x002fc800000006ff */
[----:B------:R-:W1:Y:S02]  /*3700*/  SYNCS.PHASECHK.TRANS64.TRYWAIT P1, [R0+URZ+0x150], R5 ;  /* 0x00015005000075a7 */ /* 0x000e6400080211ff */
[----:B-1----:R-:W-:Y:S05]  /*3710*/  @!P1 BRA `(.L_x_63) ;  /* 0x0000007400989947 */ /* 0x002fea0003800000 */
.L_x_199:
[C---:B------:R-:W-:Y:S01]  /*3720*/  LEA R4, R11.reuse, UR6, 0x4 ;  /* 0x000000060b047c11 */ /* 0x040fe2000f8e20ff */
[----:B-1----:R-:W-:Y:S01]  /*3730*/  VIADD R0, R0, 0x160 ;  /* 0x0000016000007836 */ /* 0x002fe20000000000 */
[----:B------:R-:W-:Y:S01]  /*3740*/  SEL R8, R8, RZ, P0 ;  /* 0x000000ff08087207 */ /* 0x000fe20000000000 */
[----:B------:R-:W-:-:S03]  /*3750*/  VIADD R11, R11, 0x1 ;  /* 0x000000010b0b7836 */ /* 0x000fc60000000000 */
[----:B------:R-:W1:Y:S01]  /*3760*/  LDS.128 R4, [R4+0x1e0] ;  /* 0x0001e00004047984 */ /* 0x000e620000000c00 */
[----:B------:R-:W-:Y:S02]  /*3770*/  PRMT R0, RZ, 0x654, R0 ;  /* 0x00000654ff007816 */ /* 0x000fe40000000000 */
[C---:B------:R-:W-:Y:S01]  /*3780*/  ISETP.NE.AND P1, PT, R11.reuse, 0x2, PT ;  /* 0x000000020b00780c */ /* 0x040fe20003f25270 */
[----:B------:R-:W-:Y:S01]  /*3790*/  @!PT LDS RZ, [RZ] ;  /* 0x00000000fffff984 */ /* 0x000fe20000000800 */
[----:B------:R-:W-:Y:S01]  /*37a0*/  @!PT LDS RZ, [RZ] ;  /* 0x00000000fffff984 */ /* 0x000fe20000000800 */
[----:B------:R-:W-:Y:S01]  /*37b0*/  @!PT LDS RZ, [RZ] ;  /* 0x00000000fffff984 */ /* 0x000fe20000000800 */
[----:B------:R-:W-:Y:S01]  /*37c0*/  @!PT LDS RZ, [RZ] ;  /* 0x00000000fffff984 */ /* 0x000fe20000000800 */
[----:B------:R2:W-:Y:S06]  /*37d0*/  MEMBAR.ALL.CTA ;  /* 0x0000000000007992 */ /* 0x0005ec0000008000 */
[----:B--2---:R-:W2:Y:S01]  /*37e0*/  FENCE.VIEW.ASYNC.S ;  /* 0x00000000000073c6 */ /* 0x004ea20000000000 */
[----:B------:R-:W-:Y:S01]  /*37f0*/  SEL R11, R11, RZ, P1 ;  /* 0x000000ff0b0b7207 */ /* 0x000fe20000800000 */
[----:B--2---:R2:W-:Y:S01]  /*3800*/  SYNCS.ARRIVE.TRANS64.RED.A1T0 RZ, [R0+URZ], RZ ;  /* 0x000000ff00ff79a7 */ /* 0x0045e200081004ff */
[----:B-1----:R-:W-:-:S02]  /*3810*/  LOP3.LUT P3, RZ, R6, 0x1, RZ, 0xc0, !PT ;  /* 0x0000000106ff7812 */ /* 0x002fc4000786c0ff */
[----:B------:R-:W-:-:S04]  /*3820*/  SEL R5, RZ, 0x1, P1 ;  /* 0x00000001ff057807 */ /* 0x000fc80000800000 */
[----:B------:R-:W-:Y:S02]  /*3830*/  LOP3.LUT R10, R10, R5, RZ, 0x3c, !PT ;  /* 0x000000050a0a7212 */ /* 0x000fe400078e3cff */
[----:B--2---:R-:W-:-:S04]  /*3840*/  SEL R0, RZ, 0x1, P0 ;  /* 0x00000001ff007807 */ /* 0x004fc80000000000 */
[----:B------:R-:W-:Y:S01]  /*3850*/  LOP3.LUT R9, R9, R0, RZ, 0x3c, !PT ;  /* 0x0000000009097212 */ /* 0x000fe200078e3cff */
[----:B------:R-:W-:Y:S06]  /*3860*/  @P3 BRA `(.L_x_64) ;  /* 0xfffffffc002c3947 */ /* 0x000fec000383ffff */
[----:B------:R-:W-:Y:S01]  /*3870*/  ULEA UR4, UR5, UR6, 0x3 ;  /* 0x0000000605047291 */ /* 0x000fe2000f8e18ff */
[----:B------:R-:W-:-:S08]  /*3880*/  SHF.L.U32 R3, R12, 0x1f, RZ ;  /* 0x0000001f0c037819 */ /* 0x000fd000000006ff */
[----:B------:R-:W1:Y:S02]  /*3890*/  SYNCS.PHASECHK.TRANS64 P0, [UR4+0x160], R3 ;  /* 0x00016003ff0075a7 */ /* 0x000e640008001004 */
[----:B-1----:R-:W-:Y:S05]  /*38a0*/  @P0 BRA `(.L_x_65) ;  /* 0x0000000000080947 */ /* 0x002fea0003800000 */
[----:B------:R-:W1:Y:S02]  /*38b0*/  SYNCS.PHASECHK.TRANS64.TRYWAIT P0, [UR4+0x160], R3 ;  /* 0x00016003ff0075a7 */ /* 0x000e640008001104 */
[----:B-1----:R-:W-:Y:S05]  /*38c0*/  @!P0 BRA `(.L_x_66) ;  /* 0x0000007400408947 */ /* 0x002fea0003800000 */
.L_x_65:
[----:B------:R-:W-:-:S04]  /*38d0*/  UIADD3 UR7, UPT, UPT, UR5, 0x1, URZ ;  /* 0x0000000105077890 */ /* 0x000fc8000fffe0ff */
[----:B------:R-:W-:-:S04]  /*38e0*/  UISETP.NE.AND UP0, UPT, UR7, 0x2, UPT ;  /* 0x000000020700788c */ /* 0x000fc8000bf05270 */
[----:B------:R-:W-:Y:S02]  /*38f0*/  USEL UR8, URZ, 0x1, UP0 ;  /* 0x00000001ff087887 */ /* 0x000fe40008000000 */
[----:B------:R-:W-:-:S04]  /*3900*/  USEL UR7, UR7, URZ, UP0 ;  /* 0x000000ff07077287 */ /* 0x000fc80008000000 */
[----:B------:R-:W-:Y:S01]  /*3910*/  ULEA UR7, UR7, UR6, 0x3 ;  /* 0x0000000607077291 */ /* 0x000fe2000f8e18ff */
[----:B-1----:R-:W-:-:S04]  /*3920*/  LOP3.LUT R3, R12, UR8, RZ, 0x3c, !PT ;  /* 0x000000080c037c12 */ /* 0x002fc8000f8e3cff */
[----:B------:R-:W-:-:S04]  /*3930*/  SHF.L.U32 R0, R3, 0x1f, RZ ;  /* 0x0000001f03007819 */ /* 0x000fc800000006ff */
[----:B------:R-:W1:Y:S02]  /*3940*/  SYNCS.PHASECHK.TRANS64 P0, [UR7+0x160], R0 ;  /* 0x00016000ff0075a7 */ /* 0x000e640008001007 */
[----:B-1----:R-:W-:Y:S05]  /*3950*/  @P0 EXIT ;  /* 0x000000000000094d */ /* 0x002fea0003800000 */
[----:B------:R-:W-:Y:S02]  /*3960*/  SHF.L.U32 R3, R3, 0x1f, RZ ;  /* 0x0000001f03037819 */ /* 0x000fe400000006ff */
[----:B------:R-:W-:-:S07]  /*3970*/  MOV R0, UR7 ;  /* 0x0000000700007c02 */ /* 0x000fce0008000f00 */
.L_x_67:
[----:B-1----:R1:W2:Y:S02]  /*3980*/  SYNCS.PHASECHK.TRANS64.TRYWAIT P0, [R0+URZ+0x160], R3 ;  /* 0x00016003000075a7 */ /* 0x0022a400080011ff */
[----:B--2---:R-:W-:Y:S05]  /*3990*/  @!P0 NANOSLEEP.SYNCS 0x989680 ;  /* 0x009896800000895d */ /* 0x004fea0003900000 */
[----:B------:R-:W2:Y:S02]  /*39a0*/  @!P0 SYNCS.PHASECHK.TRANS64 P0, [R0+URZ+0x160], R3 ;  /* 0x00016003000085a7 */ /* 0x000ea400080010ff */
[----:B--2---:R-:W-:Y:S05]  /*39b0*/  @P0 EXIT ;  /* 0x000000000000094d */ /* 0x004fea0003800000 */
[----:B------:R-:W-:Y:S05]  /*39c0*/  BRA `(.L_x_67) ;  /* 0xfffffffc00ec7947 */ /* 0x000fea000383ffff */
.L_x_60:
[----:B------:R-:W-:Y:S05]  /*39d0*/  BRA.U UP4, `(.L_x_68) ;  /* 0x0000001104a47547 */ /* 0x000fea000b800000 */
[----:B------:R-:W1:Y:S01]  /*39e0*/  S2UR UR7, SR_CgaCtaId ;  /* 0x00000000000779c3 */ /* 0x000e620000008800 */
[----:B------:R-:W-:Y:S01]  /*39f0*/  UMOV UR4, 0x40 ;  /* 0x0000004000047882 */ /* 0x000fe20000000000 */
[----:B------:R-:W-:Y:S01]  /*3a00*/  NOP ;  /* 0x0000000000007918 */ /* 0x000fe20000000000 */
[----:B------:R-:W-:Y:S01]  /*3a10*/  UMOV UR6, 0x400 ;  /* 0x0000040000067882 */ /* 0x000fe20000000000 */
[----:B-1----:R-:W-:Y:S02]  /*3a20*/  ULEA UR5, UR7, UR4, 0x18 ;  /* 0x0000000407057291 */ /* 0x002fe4000f8ec0ff */
[----:B------:R-:W-:-:S07]  /*3a30*/  ULEA UR6, UR7, UR6, 0x18 ;  /* 0x0000000607067291 */ /* 0x000fce000f8ec0ff */
[----:B------:R-:W1:Y:S02]  /*3a40*/  LDS.U8 R3, [UR5+0x1c] ;  /* 0x00001c05ff037984 */ /* 0x000e640008000000 */
[----:B-1----:R-:W-:-:S13]  /*3a50*/  ISETP.NE.AND P0, PT, R3, RZ, PT ;  /* 0x000000ff0300720c */ /* 0x002fda0003f05270 */
[----:B------:R-:W-:Y:S05]  /*3a60*/  @P0 BRA `(.L_x_69) ;  /* 0x0000000400080947 */ /* 0x000fea0003800000 */
[----:B------:R-:W-:Y:S02]  /*3a70*/  UISETP.NE.U32.AND UP1, UPT, UR33, 0x1, UPT ;  /* 0x000000012100788c */ /* 0x000fe4000bf25070 */
[----:B------:R-:W-:-:S07]  /*3a80*/  UIADD3 UR7, UPT, UPT, UR5, 0x8, URZ ;  /* 0x0000000805077890 */ /* 0x000fce000fffe0ff */
[----:B------:R-:W-:Y:S05]  /*3a90*/  BRA.U !UP1, `(.L_x_70) ;  /* 0x00000001099c7547 */ /* 0x000fea000b800000 */
[----:B------:R-:W-:Y:S01]  /*3aa0*/  ELECT P0, URZ, PT ;  /* 0x0000000000ff782f */ /* 0x000fe20003800000 */
[----:B------:R-:W-:-:S12]  /*3ab0*/  BSSY B0, `(.L_x_70) ;  /* 0x0000025000007945 */ /* 0x000fd80003800000 */
[----:B------:R-:W-:Y:S05]  /*3ac0*/  @!P0 BRA `(.L_x_71) ;  /* 0x00000000008c8947 */ /* 0x000fea0003800000 */
[----:B------:R-:W-:-:S05]  /*3ad0*/  UMOV UR4, 0x10 ;  /* 0x0000001000047882 */ /* 0x000fca0000000000 */
[----:B------:R-:W-:Y:S04]  /*3ae0*/  DEPBAR.LE SB1, 0x36 ;  /* 0x00009d800000791a */ /* 0x000fe80000000000 */
[----:B------:R-:W1:Y:S02]  /*3af0*/  UTCATOMSWS.2CTA.FIND_AND_SET.ALIGN UP0, UR4, UR4 ;  /* 0x00000004000475e3 */ /* 0x000e640008200800 */
[----:B-1----:R-:W-:Y:S01]  /*3b00*/  MOV R10, UR4 ;  /* 0x00000004000a7c02 */ /* 0x002fe20008000f00 */
[----:B------:R-:W-:Y:S06]  /*3b10*/  BRA.U UP0, `(.L_x_72) ;  /* 0x0000000100187547 */ /* 0x000fec000b800000 */
.L_x_73:
[----:B------:R-:W-:Y:S05]  /*3b20*/  NANOSLEEP 0x64 ;  /* 0x000000640000795d */ /* 0x000fea0003800000 */
[----:B------:R-:W-:-:S05]  /*3b30*/  UMOV UR4, 0x10 ;  /* 0x0000001000047882 */ /* 0x000fca0000000000 */
[----:B------:R-:W-:Y:S04]  /*3b40*/  DEPBAR.LE SB1, 0x36 ;  /* 0x00009d800000791a */ /* 0x000fe80000000000 */
[----:B------:R-:W1:Y:S02]  /*3b50*/  UTCATOMSWS.2CTA.FIND_AND_SET.ALIGN UP0, UR4, UR4 ;  /* 0x00000004000475e3 */ /* 0x000e640008200800 */
[----:B-1----:R-:W-:Y:S01]  /*3b60*/  MOV R10, UR4 ;  /* 0x00000004000a7c02 */ /* 0x002fe20008000f00 */
[----:B------:R-:W-:Y:S05]  /*3b70*/  BRA.U !UP0, `(.L_x_73) ;  /* 0xfffffffd08e87547 */ /* 0x000fea000b83ffff */
.L_x_72:
[----:B------:R-:W1:Y:S01]  /*3b80*/  LDS R6, [UR5+0x10] ;  /* 0x00001005ff067984 */ /* 0x000e620008000800 */
[----:B------:R-:W-:Y:S01]  /*3b90*/  IMAD.U32 R3, RZ, RZ, UR6 ;  /* 0x00000006ff037e24 */ /* 0x000fe2000f8e00ff */
[----:B------:R-:W-:-:S03]  /*3ba0*/  MOV R4, UR34 ;  /* 0x0000002200047c02 */ /* 0x000fc60008000f00 */
[----:B------:R-:W-:Y:S01]  /*3bb0*/  VIADD R3, R3, 0x200 ;  /* 0x0000020003037836 */ /* 0x000fe20000000000 */
[----:B-1----:R-:W-:-:S04]  /*3bc0*/  SHF.L.U32 R6, R6, 0x1f, RZ ;  /* 0x0000001f06067819 */ /* 0x002fc800000006ff */
[----:B------:R-:W1:Y:S02]  /*3bd0*/  SYNCS.PHASECHK.TRANS64.TRYWAIT P0, [UR5+0x8], R6 ;  /* 0x00000806ff0075a7 */ /* 0x000e640008001105 */
[----:B-1----:R-:W-:Y:S05]  /*3be0*/  @P0 BRA `(.L_x_74) ;  /* 0x0000000000080947 */ /* 0x002fea0003800000 */
[----:B------:R-:W1:Y:S02]  /*3bf0*/  SYNCS.PHASECHK.TRANS64.TRYWAIT P0, [UR5+0x8], R6 ;  /* 0x00000806ff0075a7 */ /* 0x000e640008001105 */
[----:B-1----:R-:W-:Y:S05]  /*3c00*/  @!P0 BRA `(.L_x_75) ;  /* 0x0000007000888947 */ /* 0x002fea0003800000 */
.L_x_74:
[----:B------:R-:W-:Y:S01]  /*3c10*/  PRMT R4, R4, 0x654, R3 ;  /* 0x0000065404047816 */ /* 0x000fe20000000003 */
[----:B------:R-:W-:Y:S01]  /*3c20*/  HFMA2 R3, -RZ, RZ, 0, 5.9604644775390625e-08 ;  /* 0x00000001ff037431 */ /* 0x000fe200000001ff */
[----:B------:R-:W-:Y:S01]  /*3c30*/  UPRMT UR4, UR34, 0x654, UR7 ;  /* 0x0000065422047896 */ /* 0x000fe20008000007 */
[----:B------:R-:W-:Y:S02]  /*3c40*/  IMAD.MOV.U32 R7, RZ, RZ, 0xffff ;  /* 0x0000ffffff077424 */ /* 0x000fe400078e00ff */
[----:B-1----:R-:W-:Y:S02]  /*3c50*/  IMAD.MOV.U32 R6, RZ, RZ, 0x4 ;  /* 0x00000004ff067424 */ /* 0x002fe400078e00ff */
[----:B------:R-:W-:Y:S01]  /*3c60*/  IMAD.SHL.U32 R9, R10, 0x20, RZ ;  /* 0x000000200a097824 */ /* 0x000fe200078e00ff */
[----:B------:R-:W-:Y:S02]  /*3c70*/  MOV R5, UR4 ;  /* 0x0000000400057c02 */ /* 0x000fe40008000f00 */
[-C--:B------:R-:W-:Y:S01]  /*3c80*/  SHF.L.U32 R8, R7, R10.reuse, RZ ;  /* 0x0000000a07087219 */ /* 0x080fe200000006ff */
[----:B------:R1:W-:Y:S01]  /*3c90*/  SYNCS.ARRIVE.TRANS64.RED RZ, [UR4], R6 ;  /* 0x00000006ffff79a7 */ /* 0x0003e20008000404 */
[----:B------:R-:W-:Y:S01]  /*3ca0*/  SHF.L.U32 R7, R3, R10, RZ ;  /* 0x0000000a03077219 */ /* 0x000fe200000006ff */
[----:B------:R1:W-:Y:S04]  /*3cb0*/  STS [UR6+0x200], R9 ;  /* 0x00020009ff007988 */ /* 0x0003e80008000806 */
[----:B------:R1:W-:Y:S04]  /*3cc0*/  STAS [R4.64], R10 ;  /* 0x0000000a04007dbd */ /* 0x0003e8000c0008ff */
[----:B------:R1:W-:Y:S04]  /*3cd0*/  ATOMS.OR RZ, [UR5+0x14], R8 ;  /* 0x00001408ffff798c */ /* 0x0003e8000b000005 */
[----:B------:R1:W-:Y:S04]  /*3ce0*/  ATOMS.OR RZ, [UR5+0x18], R7 ;  /* 0x00001807ffff798c */ /* 0x0003e8000b000005 */
[----:B------:R1:W-:Y:S02]  /*3cf0*/  ATOMS.XOR RZ, [UR5+0x10], R3 ;  /* 0x00001003ffff798c */ /* 0x0003e4000b800005 */
.L_x_71:
[----:B------:R-:W-:Y:S05]  /*3d00*/  BSYNC B0 ;  /* 0x0000000000007941 */ /* 0x000fea0003800000 */
.L_x_70:
[----:B------:R-:W-:Y:S05]  /*3d10*/  BRA.U UP1, `(.L_x_76) ;  /* 0x00000001016c7547 */ /* 0x000fea000b800000 */
[----:B------:R-:W-:-:S03]  /*3d20*/  UMOV UR4, 0xffffffff ;  /* 0xffffffff00047882 */ /* 0x000fc60000000000 */
[----:B------:R-:W-:Y:S05]  /*3d30*/  BRA.DIV UR4, `(.L_x_77) ;  /* 0x0000007204547947 */ /* 0x000fea000b800000 */
[----:B------:R-:W-:-:S13]  /*3d40*/  ELECT P0, URZ, PT ;  /* 0x0000000000ff782f */ /* 0x000fda0003800000 */
.L_x_203:
[----:B------:R-:W-:Y:S05]  /*3d50*/  @!P0 BRA `(.L_x_76) ;  /* 0x00000000005c8947 */ /* 0x000fea0003800000 */
[----:B-1----:R-:W1:Y:S02]  /*3d60*/  LDS R4, [UR5+0x10] ;  /* 0x00001005ff047984 */ /* 0x002e640008000800 */
[----:B-1----:R-:W-:-:S04]  /*3d70*/  SHF.L.U32 R4, R4, 0x1f, RZ ;  /* 0x0000001f04047819 */ /* 0x002fc800000006ff */
[----:B------:R-:W1:Y:S02]  /*3d80*/  SYNCS.PHASECHK.TRANS64.TRYWAIT P0, [UR5+0x8], R4 ;  /* 0x00000804ff0075a7 */ /* 0x000e640008001105 */
[----:B-1----:R-:W-:Y:S05]  /*3d90*/  @P0 BRA `(.L_x_78) ;  /* 0x0000000000080947 */ /* 0x002fea0003800000 */
[----:B------:R-:W1:Y:S02]  /*3da0*/  SYNCS.PHASECHK.TRANS64.TRYWAIT P0, [UR5+0x8], R4 ;  /* 0x00000804ff0075a7 */ /* 0x000e640008001105 */
[----:B-1----:R-:W-:Y:S05]  /*3db0*/  @!P0 BRA `(.L_x_79) ;  /* 0x0000007000588947 */ /* 0x002fea0003800000 */
.L_x_78:
[----:B------:R-:W2:Y:S01]  /*3dc0*/  LDS R6, [UR6+0x200] ;  /* 0x00020006ff067984 */ /* 0x000ea20008000800 */
[----:B-1----:R-:W-:Y:S02]  /*3dd0*/  HFMA2 R3, -RZ, RZ, 0, 5.9604644775390625e-08 ;  /* 0x00000001ff037431 */ /* 0x002fe400000001ff */
[----:B------:R-:W-:Y:S01]  /*3de0*/  IMAD.MOV.U32 R4, RZ, RZ, 0xffff ;  /* 0x0000ffffff047424 */ /* 0x000fe200078e00ff */
[----:B------:R-:W-:Y:S01]  /*3df0*/  UPRMT UR4, UR34, 0x654, UR7 ;  /* 0x0000065422047896 */ /* 0x000fe20008000007 */
[----:B--2---:R-:W-:-:S03]  /*3e00*/  IMAD.SHL.U32 R5, R6, 0x20, RZ ;  /* 0x0000002006057824 */ /* 0x004fc600078e00ff */
[-C--:B------:R-:W-:Y:S02]  /*3e10*/  SHF.L.U32 R4, R4, R6.reuse, RZ ;  /* 0x0000000604047219 */ /* 0x080fe400000006ff */
[----:B------:R-:W-:Y:S01]  /*3e20*/  SHF.L.U32 R6, R3, R6, RZ ;  /* 0x0000000603067219 */ /* 0x000fe200000006ff */
[----:B------:R2:W-:Y:S04]  /*3e30*/  STS [UR6+0x200], R5 ;  /* 0x00020005ff007988 */ /* 0x0005e80008000806 */
[----:B------:R2:W-:Y:S04]  /*3e40*/  ATOMS.OR RZ, [UR5+0x14], R4 ;  /* 0x00001404ffff798c */ /* 0x0005e8000b000005 */
[----:B------:R2:W-:Y:S01]  /*3e50*/  ATOMS.OR RZ, [UR5+0x18], R6 ;  /* 0x00001806ffff798c */ /* 0x0005e2000b000005 */
[----:B------:R-:W-:Y:S03]  /*3e60*/  SYNCS.ARRIVE.TRANS64.RED.A1T0 RZ, [UR4], RZ ;  /* 0x000000ffffff79a7 */ /* 0x000fe60008100404 */
[----:B------:R2:W-:Y:S01]  /*3e70*/  ATOMS.XOR RZ, [UR5+0x10], R3 ;  /* 0x00001003ffff798c */ /* 0x0005e2000b800005 */
[----:B------:R-:W-:Y:S05]  /*3e80*/  BRA `(.L_x_76) ;  /* 0x0000000000107947 */ /* 0x000fea0003800000 */
.L_x_69:
[----:B------:R-:W-:Y:S02]  /*3e90*/  MOV R3, 0xffffffff ;  /* 0xffffffff00037802 */ /* 0x000fe40000000f00 */
[----:B------:R-:W-:-:S03]  /*3ea0*/  MOV R4, 0x3ed0 ;  /* 0x00003ed000047802 */ /* 0x000fc60000000f00 */
[----:B------:R1:W-:Y:S04]  /*3eb0*/  STS [UR6+0x200], R3 ;  /* 0x00020003ff007988 */ /* 0x0003e80008000806 */
[----:B-1---5:R-:W-:Y:S05]  /*3ec0*/  CALL.REL.NOINC `($__internal_1_$__cuda_sm10x_tcgen05_guardrail_trap_phase_invalid_during_alloc) ;  /* 0x00000078002c7944 */ /* 0x022fea0003c00000 */
.L_x_76:
[----:B------:R-:W-:Y:S05]  /*3ed0*/  WARPSYNC.ALL ;  /* 0x0000000000007948 */ /* 0x000fea0003800000 */
[----:B------:R-:W3:Y:S01]  /*3ee0*/  S2UR UR4, SR_CgaCtaId ;  /* 0x00000000000479c3 */ /* 0x000ee20000008800 */
[----:B------:R-:W-:Y:S01]  /*3ef0*/  UMOV UR17, 0x400 ;  /* 0x0000040000117882 */ /* 0x000fe20000000000 */
[----:B------:R-:W-:-:S06]  /*3f00*/  NOP ;  /* 0x0000000000007918 */ /* 0x000fcc0000000000 */
[----:B------:R-:W-:Y:S06]  /*3f10*/  BAR.ARV 0x6, 0xa0 ;  /* 0x0182800000007b1d */ /* 0x000fec0000002000 */
[----:B------:R-:W4:Y:S01]  /*3f20*/  LDCU UR6, c[0x0][0x38c] ;  /* 0x00007180ff0677ac */ /* 0x000f220008000800 */
[----:B------:R-:W-:Y:S01]  /*3f30*/  LOP3.LUT R0, R0, 0xffff, RZ, 0xc0, !PT ;  /* 0x0000ffff00007812 */ /* 0x000fe200078ec0ff */
[----:B-1----:R-:W-:Y:S01]  /*3f40*/  IMAD.MOV.U32 R9, RZ, RZ, 0x1 ;  /* 0x00000001ff097424 */ /* 0x002fe200078e00ff */
[----:B------:R-:W-:Y:S01]  /*3f50*/  LOP3.LUT R2, R2, 0xffff, RZ, 0xc0, !PT ;  /* 0x0000ffff02027812 */ /* 0x000fe200078ec0ff */
[----:B------:R-:W-:Y:S01]  /*3f60*/  IMAD.MOV.U32 R8, RZ, RZ, RZ ;  /* 0x000000ffff087224 */ /* 0x000fe200078e00ff */
[----:B------:R-:W-:Y:S01]  /*3f70*/  R2UR UR30, R0 ;  /* 0x00000000001e72ca */ /* 0x000fe200000e0000 */
[----:B------:R-:W-:Y:S01]  /*3f80*/  UMOV UR24, URZ ;  /* 0x000000ff00187c82 */ /* 0x000fe20008000000 */
[----:B------:R-:W-:Y:S01]  /*3f90*/  R2UR UR20, R2 ;  /* 0x00000000021472ca */ /* 0x000fe200000e0000 */
[----:B------:R-:W-:Y:S01]  /*3fa0*/  UMOV UR15, URZ ;  /* 0x000000ff000f7c82 */ /* 0x000fe20008000000 */
[----:B------:R-:W-:Y:S01]  /*3fb0*/  UMOV UR14, URZ ;  /* 0x000000ff000e7c82 */ /* 0x000fe20008000000 */
[----:B---3--:R-:W-:-:S02]  /*3fc0*/  ULEA UR17, UR4, UR17, 0x18 ;  /* 0x0000001104117291 */ /* 0x008fc4000f8ec0ff */
[----:B------:R-:W-:Y:S02]  /*3fd0*/  UISETP.NE.AND UP3, UPT, UR33, URZ, UPT ;  /* 0x000000ff2100728c */ /* 0x000fe4000bf65270 */
[----:B------:R-:W-:Y:S02]  /*3fe0*/  UIADD3 UR5, UPT, UPT, UR17, 0x8600, URZ ;  /* 0x0000860011057890 */ /* 0x000fe4000fffe0ff */
[----:B------:R-:W-:Y:S02]  /*3ff0*/  UIADD3 UR4, UPT, UPT, UR17, 0x18600, URZ ;  /* 0x0001860011047890 */ /* 0x000fe4000fffe0ff */
[----:B----4-:R-:W-:Y:S01]  /*4000*/  UIADD3 UR6, UPT, UPT, UR6, 0x1f, URZ ;  /* 0x0000001f06067890 */ /* 0x010fe2000fffe0ff */
[----:B--2---:R-:W1:Y:S01]  /*4010*/  LDS R3, [UR17+0x200] ;  /* 0x00020011ff037984 */ /* 0x004e620008000800 */
[----:B------:R-:W-:Y:S02]  /*4020*/  USHF.R.U32.HI UR5, URZ, 0x4, UR5 ;  /* 0x00000004ff057899 */ /* 0x000fe40008011605 */
[----:B------:R-:W-:-:S02]  /*4030*/  USHF.R.S32.HI UR25, URZ, 0x1f, UR6 ;  /* 0x0000001fff197899 */ /* 0x000fc40008011406 */
[----:B------:R-:W-:Y:S02]  /*4040*/  USHF.R.U32.HI UR4, URZ, 0x4, UR4 ;  /* 0x00000004ff047899 */ /* 0x000fe40008011604 */
[----:B------:R-:W-:Y:S02]  /*4050*/  ULEA.HI UR25, UR25, UR6, URZ, 0x5 ;  /* 0x0000000619197291 */ /* 0x000fe4000f8f28ff */
[----:B------:R-:W-:Y:S02]  /*4060*/  ULOP3.LUT UR5, UR5, 0x3fff, URZ, 0xc0, !UPT ;  /* 0x00003fff05057892 */ /* 0x000fe4000f8ec0ff */
[----:B------:R-:W-:Y:S02]  /*4070*/  USHF.R.S32.HI UR25, URZ, 0x5, UR25 ;  /* 0x00000005ff197899 */ /* 0x000fe40008011419 */
[----:B------:R-:W-:Y:S02]  /*4080*/  ULOP3.LUT UR22, UR4, 0x3fff, URZ, 0xc0, !UPT ;  /* 0x00003fff04167892 */ /* 0x000fe4000f8ec0ff */
[----:B------:R-:W-:-:S02]  /*4090*/  UISETP.LT.AND UP0, UPT, UR25, 0x1, UPT ;  /* 0x000000011900788c */ /* 0x000fc4000bf01270 */
[----:B------:R-:W-:Y:S02]  /*40a0*/  ULOP3.LUT UR21, UR5, 0x10000, URZ, 0xfc, !UPT ;  /* 0x0001000005157892 */ /* 0x000fe4000f8efcff */
[----:B------:R-:W-:Y:S02]  /*40b0*/  ULOP3.LUT UR22, UR22, 0x10000, URZ, 0xfc, !UPT ;  /* 0x0001000016167892 */ /* 0x000fe4000f8efcff */
[----:B------:R-:W-:Y:S01]  /*40c0*/  USEL UR31, UR25, 0x1, !UP0 ;  /* 0x00000001191f7887 */ /* 0x000fe2000c000000 */
[----:B------:R-:W-:Y:S01]  /*40d0*/  UMOV UR28, 0x0 ;  /* 0x00000000001c7882 */ /* 0x000fe20000000000 */
[----:B------:R-:W-:Y:S01]  /*40e0*/  UMOV UR29, 0x8400490 ;  /* 0x08400490001d7882 */ /* 0x000fe20000000000 */
[----:B------:R-:W-:Y:S01]  /*40f0*/  UMOV UR26, 0x0 ;  /* 0x00000000001a7882 */ /* 0x000fe20000000000 */
[----:B------:R-:W-:Y:S01]  /*4100*/  UMOV UR27, 0x8400490 ;  /* 0x08400490001b7882 */ /* 0x000fe20000000000 */
[----:B-1----:R-:W-:Y:S02]  /*4110*/  R2UR UR32, R3 ;  /* 0x00000000032072ca */ /* 0x002fe400000e0000 */
[----:B------:R-:W-:-:S13]  /*4120*/  CS2R R2, SRZ ;  /* 0x0000000000027805 */ /* 0x000fda000001ff00 */
.L_x_87:
[C---:B------:R-:W-:Y:S02]  /*4130*/  LEA R0, R8.reuse, UR17, 0x3 ;  /* 0x0000001108007c11 */ /* 0x040fe4000f8e18ff */
[----:B------:R-:W-:Y:S02]  /*4140*/  SHF.L.U32 R5, R3, 0x1f, RZ ;  /* 0x0000001f03057819 */ /* 0x000fe400000006ff */
[----:B------:R-:W-:Y:S02]  /*4150*/  LEA R4, R8, UR17, 0x4 ;  /* 0x0000001108047c11 */ /* 0x000fe4000f8e20ff */
[----:B------:R-:W1:Y:S02]  /*4160*/  SYNCS.PHASECHK.TRANS64.TRYWAIT P0, [R0+URZ+0x150], R5 ;  /* 0x00015005000075a7 */ /* 0x000e6400080011ff */
[----:B-1-3--:R-:W-:Y:S05]  /*4170*/  @!P0 BRA `(.L_x_80) ;  /* 0x0000006c00808947 */ /* 0x00afea0003800000 */
.L_x_204:
[----:B-1----:R-:W1:Y:S01]  /*4180*/  LDS.128 R4, [R4+0x1e0] ;  /* 0x0001e00004047984 */ /* 0x002e620000000c00 */
[----:B------:R-:W-:Y:S02]  /*4190*/  VIADD R0, R0, 0x160 ;  /* 0x0000016000007836 */ /* 0x000fe40000000000 */
[----:B------:R-:W-:Y:S01]  /*41a0*/  VIADD R8, R8, 0x1 ;  /* 0x0000000108087836 */ /* 0x000fe20000000000 */
[----:B------:R-:W-:Y:S01]  /*41b0*/  @!PT LDS RZ, [RZ] ;  /* 0x00000000fffff984 */ /* 0x000fe20000000800 */
[----:B------:R-:W-:Y:S01]  /*41c0*/  @!PT LDS RZ, [RZ] ;  /* 0x00000000fffff984 */ /* 0x000fe20000000800 */
[----:B------:R-:W-:Y:S01]  /*41d0*/  @!PT LDS RZ, [RZ] ;  /* 0x00000000fffff984 */ /* 0x000fe20000000800 */
[----:B------:R-:W-:Y:S01]  /*41e0*/  @!PT LDS RZ, [RZ] ;  /* 0x00000000fffff984 */ /* 0x000fe20000000800 */
[----:B------:R2:W-:Y:S06]  /*41f0*/  MEMBAR.ALL.CTA ;  /* 0x0000000000007992 */ /* 0x0005ec0000008000 */
[----:B--2---:R-:W2:Y:S01]  /*4200*/  FENCE.VIEW.ASYNC.S ;  /* 0x00000000000073c6 */ /* 0x004ea20000000000 */
[----:B------:R-:W-:-:S04]  /*4210*/  PRMT R0, RZ, 0x654, R0 ;  /* 0x00000654ff007816 */ /* 0x000fc80000000000 */
[----:B--2---:R2:W-:Y:S01]  /*4220*/  SYNCS.ARRIVE.TRANS64.RED.A1T0 RZ, [R0+URZ], RZ ;  /* 0x000000ff00ff79a7 */ /* 0x0045e200081004ff */
[----:B-1----:R-:W-:Y:S01]  /*4230*/  LOP3.LUT P1, RZ, R6, 0x1, RZ, 0xc0, !PT ;  /* 0x0000000106ff7812 */ /* 0x002fe2000782c0ff */
[----:B--2---:R-:W-:-:S12]  /*4240*/  BRA.U UP3, `(.L_x_81) ;  /* 0x0000000103e07547 */ /* 0x004fd8000b800000 */
[----:B------:R-:W1:Y:S01]  /*4250*/  LDCU UR4, c[0x0][0x38c] ;  /* 0x00007180ff0477ac */ /* 0x000e620008000800 */
[----:B------:R-:W-:Y:S02]  /*4260*/  PLOP3.LUT P2, PT, PT, PT, PT, 0x80, 0x8 ;  /* 0x000000000008781c */ /* 0x000fe40003f4f070 */
[----:B------:R-:W-:Y:S01]  /*4270*/  SHF.L.U32 R5, R9, 0x1f, RZ ;  /* 0x0000001f09057819 */ /* 0x000fe200000006ff */
[----:B------:R-:W-:Y:S02]  /*4280*/  ULEA UR23, UR24, UR17, 0x3 ;  /* 0x0000001118177291 */ /* 0x000fe4000f8e18ff */
[----:B------:R-:W-:Y:S02]  /*4290*/  ULEA UR18, UR24, UR32, 0x7 ;  /* 0x0000002018127291 */ /* 0x000fe4000f8e38ff */
[----:B-1----:R-:W-:-:S06]  /*42a0*/  UISETP.GE.AND UP0, UPT, UR4, 0x1, UPT ;  /* 0x000000010400788c */ /* 0x002fcc000bf06270 */
[----:B------:R-:W-:-:S05]  /*42b0*/  PLOP3.LUT P0, PT, PT, PT, UP0, 0x80, 0x8 ;  /* 0x000000000008781c */ /* 0x000fca0003f0f008 */
[----:B------:R-:W-:-:S08]  /*42c0*/  @UP0 ULEA UR4, UR15, UR17, 0x3 ;  /* 0x000000110f040291 */ /* 0x000fd0000f8e18ff */
[----:B------:R-:W-:-:S04]  /*42d0*/  @P0 SHF.L.U32 R0, R2, 0x1f, RZ ;  /* 0x0000001f02000819 */ /* 0x000fc800000006ff */
[----:B------:R1:W2:Y:S01]  /*42e0*/  @P0 SYNCS.PHASECHK.TRANS64.TRYWAIT P2, [UR4], R0 ;  /* 0x00000000ff0005a7 */ /* 0x0002a20008041104 */
[----:B------:R-:W3:Y:S02]  /*42f0*/  SYNCS.PHASECHK.TRANS64.TRYWAIT P0, [UR23+0x190], R5 ;  /* 0x00019005ff0075a7 */ /* 0x000ee40008001117 */
[----:B-123--:R-:W-:Y:S05]  /*4300*/  @!P0 BRA `(.L_x_82) ;  /* 0x0000006c00308947 */ /* 0x00efea0003800000 */
.L_x_206:
[----:B------:R-:W-:Y:S01]  /*4310*/  UMOV UR19, UR14 ;  /* 0x0000000e00137c82 */ /* 0x000fe20008000000 */
[----:B------:R-:W-:Y:S05]  /*4320*/  BRA.U !UP0, `(.L_x_83) ;  /* 0x0000000108987547 */ /* 0x000fea000b800000 */
[----:B------:R-:W-:Y:S02]  /*4330*/  UIADD3 UR19, UPT, UPT, UR31, UR14, URZ ;  /* 0x0000000e1f137290 */ /* 0x000fe4000fffe0ff */
[----:B------:R-:W-:Y:S01]  /*4340*/  UPLOP3.LUT UP2, UPT, UPT, UPT, UPT, 0x40, 0x4 ;  /* 0x000000000004789c */ /* 0x000fe20003f4e870 */
[----:B------:R-:W-:Y:S01]  /*4350*/  UMOV UR16, UR25 ;  /* 0x0000001900107c82 */ /* 0x000fe20008000000 */
[----:B------:R-:W-:-:S09]  /*4360*/  UMOV UR6, UR15 ;  /* 0x0000000f00067c82 */ /* 0x000fd20008000000 */
.L_x_86:
[----:B--2---:R-:W-:Y:S01]  /*4370*/  ULEA UR5, UR6, UR17, 0x3 ;  /* 0x0000001106057291 */ /* 0x004fe2000f8e18ff */
[----:B---3--:R-:W-:Y:S11]  /*4380*/  @P2 BRA `(.L_x_84) ;  /* 0x00000000000c2947 */ /* 0x008ff60003800000 */
[----:B-1----:R-:W-:Y:S04]  /*4390*/  SHF.L.U32 R5, R2, 0x1f, RZ ;  /* 0x0000001f02057819 */ /* 0x002fe800000006ff */
[----:B------:R-:W1:Y:S02]  /*43a0*/  SYNCS.PHASECHK.TRANS64.TRYWAIT P0, [UR5], R5 ;  /* 0x00000005ff0075a7 */ /* 0x000e640008001105 */
[----:B-1----:R-:W-:Y:S05]  /*43b0*/  @!P0 BRA `(.L_x_85) ;  /* 0x0000006c001c8947 */ /* 0x002fea0003800000 */
.L_x_84:
[----:B------:R-:W-:Y:S01]  /*43c0*/  UISETP.NE.AND UP0, UPT, UR16, 0x1, UPT ;  /* 0x000000011000788c */ /* 0x000fe2000bf05270 */
[----:B------:R-:W-:Y:S01]  /*43d0*/  PLOP3.LUT P2, PT, PT, PT, PT, 0x80, 0x8 ;  /* 0x000000000008781c */ /* 0x000fe20003f4f070 */
[----:B------:R-:W-:Y:S02]  /*43e0*/  UIADD3 UR4, UPT, UPT, UR6, 0x1, URZ ;  /* 0x0000000106047890 */ /* 0x000fe4000fffe0ff */
[----:B------:R-:W-:Y:S02]  /*43f0*/  ULEA UR12, UR6, UR22, 0x9 ;  /* 0x00000016060c7291 */ /* 0x000fe4000f8e48ff */
[----:B------:R-:W-:Y:S01]  /*4400*/  UISETP.NE.AND UP1, UPT, UR4, 0x10, UPT ;  /* 0x000000100400788c */ /* 0x000fe2000bf25270 */
[----:B------:R-:W-:Y:S01]  /*4410*/  PLOP3.LUT P0, PT, PT, PT, UP0, 0x80, 0x8 ;  /* 0x000000000008781c */ /* 0x000fe20003f0f008 */
[----:B------:R-:W-:Y:S02]  /*4420*/  UIADD3 UR10, UPT, UPT, UR12, 0x2, URZ ;  /* 0x000000020c0a7890 */ /* 0x000fe4000fffe0ff */
[----:B------:R-:W-:Y:S02]  /*4430*/  USEL UR7, URZ, 0x1, UP1 ;  /* 0x00000001ff077887 */ /* 0x000fe40008800000 */
[----:B------:R-:W-:Y:S02]  /*4440*/  USEL UR15, UR4, URZ, UP1 ;  /* 0x000000ff040f7287 */ /* 0x000fe40008800000 */
[----:B------:R-:W-:Y:S02]  /*4450*/  UIADD3 UR14, UPT, UPT, UR14, 0x1, URZ ;  /* 0x000000010e0e7890 */ /* 0x000fe4000fffe0ff */
[----:B------:R-:W-:Y:S01]  /*4460*/  @UP0 ULEA UR4, UR15, UR17, 0x3 ;  /* 0x000000110f040291 */ /* 0x000fe2000f8e18ff */
[----:B------:R-:W-:Y:S01]  /*4470*/  LOP3.LUT R2, R2, UR7, RZ, 0x3c, !PT ;  /* 0x0000000702027c12 */ /* 0x000fe2000f8e3cff */
[----:B------:R-:W-:Y:S01]  /*4480*/  UIADD3 UR7, UPT, UPT, UR5, 0x80, URZ ;  /* 0x0000008005077890 */ /* 0x000fe2000fffe0ff */
[----:B------:R-:W-:Y:S02]  /*4490*/  UMOV UR13, 0x80004020 ;  /* 0x80004020000d7882 */ /* 0x000fe40000000000 */
[----:B-1----:R-:W-:Y:S01]  /*44a0*/  @P0 SHF.L.U32 R0, R2, 0x1f, RZ ;  /* 0x0000001f02000819 */ /* 0x002fe200000006ff */
[----:B------:R-:W-:Y:S01]  /*44b0*/  UMOV UR5, 0x80004020 ;  /* 0x8000402000057882 */ /* 0x000fe20000000000 */
[----:B------:R-:W-:Y:S01]  /*44c0*/  UMOV UR11, 0x80004020 ;  /* 0x80004020000b7882 */ /* 0x000fe20000000000 */
[----:B------:R-:W-:Y:S01]  /*44d0*/  UMOV UR9, 0x80004020 ;  /* 0x8000402000097882 */ /* 0x000fe20000000000 */
[----:B------:R2:W3:Y:S01]  /*44e0*/  @P0 SYNCS.PHASECHK.TRANS64.TRYWAIT P2, [UR4], R0 ;  /* 0x00000000ff0005a7 */ /* 0x0004e20008041104 */
[----:B------:R-:W-:Y:S02]  /*44f0*/  ULEA UR4, UR6, UR21, 0x8 ;  /* 0x0000001506047291 */ /* 0x000fe4000f8e40ff */
[----:B------:R-:W-:Y:S02]  /*4500*/  UISETP.NE.AND UP0, UPT, UR14, UR19, UPT ;  /* 0x000000130e00728c */ /* 0x000fe4000bf05270 */
[----:B------:R-:W-:Y:S02]  /*4510*/  UIADD3 UR8, UPT, UPT, UR4, 0x2, URZ ;  /* 0x0000000204087890 */ /* 0x000fe4000fffe0ff */
[----:B------:R-:W-:Y:S01]  /*4520*/  UIADD3 UR16, UPT, UPT, UR16, -0x1, URZ ;  /* 0xffffffff10107890 */ /* 0x000fe2000fffe0ff */
[----:B------:R-:W-:Y:S02]  /*4530*/  UMOV UR6, UR15 ;  /* 0x0000000f00067c82 */ /* 0x000fe40008000000 */
[----:B------:R2:W-:Y:S01]  /*4540*/  UTCHMMA.2CTA gdesc[UR4], gdesc[UR12], tmem[UR18], tmem[UR28], idesc[UR29], UP2 ;  /* 0x00ff1c0c040075ea */ /* 0x0005e20009200012 */
[----:B------:R-:W-:Y:S03]  /*4550*/  UPLOP3.LUT UP2, UPT, UPT, UPT, UPT, 0x80, 0x8 ;  /* 0x000000000008789c */ /* 0x000fe60003f4f070 */
[----:B------:R2:W-:Y:S01]  /*4560*/  UTCHMMA.2CTA gdesc[UR8], gdesc[UR10], tmem[UR18], tmem[UR26], idesc[UR27], UPT ;  /* 0x00ff1a0a080075ea */ /* 0x0005e2000ba00012 */
[----:B------:R2:W-:Y:S01]  /*4570*/  UTCBAR.2CTA.MULTICAST [UR7], URZ, UR20 ;  /* 0x000000ff070073e9 */ /* 0x0005e20008200814 */
[----:B------:R-:W-:Y:S06]  /*4580*/  BRA.U UP0, `(.L_x_86) ;  /* 0xfffffffd00787547 */ /* 0x000fec000b83ffff */
.L_x_83:
[----:B--2---:R-:W-:Y:S01]  /*4590*/  UIADD3 UR4, UPT, UPT, UR23, 0x170, URZ ;  /* 0x0000017017047890 */ /* 0x004fe2000fffe0ff */
[----:B------:R-:W-:-:S08]  /*45a0*/  UMOV UR14, UR19 ;  /* 0x00000013000e7c82 */ /* 0x000fd00008000000 */
[----:B------:R2:W-:Y:S01]  /*45b0*/  UTCBAR.2CTA.MULTICAST [UR4], URZ, UR30 ;  /* 0x000000ff040073e9 */ /* 0x0005e2000820081e */
[----:B------:R-:W-:Y:S02]  /*45c0*/  NOP ;  /* 0x0000000000007918 */ /* 0x000fe40000000000 */
.L_x_81:
[----:B--2---:R-:W-:Y:S01]  /*45d0*/  UIADD3 UR4, UPT, UPT, UR24, 0x1, URZ ;  /* 0x0000000118047890 */ /* 0x004fe2000fffe0ff */
[----:B------:R-:W-:-:S03]  /*45e0*/  ISETP.NE.AND P0, PT, R8, 0x2, PT ;  /* 0x000000020800780c */ /* 0x000fc60003f05270 */
[----:B------:R-:W-:Y:S01]  /*45f0*/  UISETP.NE.AND UP0, UPT, UR4, 0x4, UPT ;  /* 0x000000040400788c */ /* 0x000fe2000bf05270 */
[----:B-1----:R-:W-:Y:S02]  /*4600*/  SEL R0, RZ, 0x1, P0 ;  /* 0x00000001ff007807 */ /* 0x002fe40000000000 */
[----:B------:R-:W-:Y:S01]  /*4610*/  SEL R8, R8, RZ, P0 ;  /* 0x000000ff08087207 */ /* 0x000fe20000000000 */
[----:B------:R-:W-:Y:S01]  /*4620*/  USEL UR5, URZ, 0x1, UP0 ;  /* 0x00000001ff057887 */ /* 0x000fe20008000000 */
[----:B------:R-:W-:Y:S01]  /*4630*/  LOP3.LUT R3, R3, R0, RZ, 0x3c, !PT ;  /* 0x0000000003037212 */ /* 0x000fe200078e3cff */
[----:B------:R-:W-:-:S04]  /*4640*/  USEL UR24, UR4, URZ, UP0 ;  /* 0x000000ff04187287 */ /* 0x000fc80008000000 */
[----:B------:R-:W-:Y:S01]  /*4650*/  LOP3.LUT R9, R9, UR5, RZ, 0x3c, !PT ;  /* 0x0000000509097c12 */ /* 0x000fe2000f8e3cff */
[----:B------:R-:W-:Y:S07]  /*4660*/  @P1 BRA `(.L_x_87) ;  /* 0xfffffff800b01947 */ /* 0x000fee000383ffff */
[----:B------:R-:W1:Y:S01]  /*4670*/  S2UR UR8, SR_CgaCtaId ;  /* 0x00000000000879c3 */ /* 0x000e620000008800 */
[----:B------:R-:W-:Y:S01]  /*4680*/  ELECT P0, URZ, PT ;  /* 0x0000000000ff782f */ /* 0x000fe20003800000 */
[----:B------:R-:W-:Y:S01]  /*4690*/  HFMA2 R0, -RZ, RZ, 0, 5.9604644775390625e-08 ;  /* 0x00000001ff007431 */ /* 0x000fe200000001ff */
[----:B------:R-:W-:-:S05]  /*46a0*/  UMOV UR4, 0x40 ;  /* 0x0000004000047882 */ /* 0x000fca0000000000 */
[----:B------:R-:W-:Y:S01]  /*46b0*/  UVIRTCOUNT.DEALLOC.SMPOOL 0x80 ;  /* 0x000000800000784c */ /* 0x000fe20000000000 */
[----:B------:R-:W-:Y:S02]  /*46c0*/  UISETP.NE.AND UP1, UPT, UR33, URZ, UPT ;  /* 0x000000ff2100728c */ /* 0x000fe4000bf25270 */
[----:B-1----:R-:W-:-:S09]  /*46d0*/  ULEA UR8, UR8, UR4, 0x18 ;  /* 0x0000000408087291 */ /* 0x002fd2000f8ec0ff */
[----:B------:R1:W-:Y:S01]  /*46e0*/  @P0 STS.U8 [UR8+0x1c], R0 ;  /* 0x00001c00ff000988 */ /* 0x0003e20008000008 */
[----:B------:R-:W-:Y:S05]  /*46f0*/  BRA.U UP1, `(.L_x_88) ;  /* 0x0000000101a07547 */ /* 0x000fea000b800000 */
[----:B------:R-:W-:Y:S01]  /*4700*/  UIADD3 UR7, UPT, UPT, UR17, 0x190, URZ ;  /* 0x0000019011077890 */ /* 0x000fe2000fffe0ff */
[----:B------:R-:W-:-:S03]  /*4710*/  SHF.L.U32 R3, R9, 0x1f, RZ ;  /* 0x0000001f09037819 */ /* 0x000fc600000006ff */
[----:B------:R-:W-:-:S09]  /*4720*/  ULEA UR4, UR24, UR7, 0x3 ;  /* 0x0000000718047291 */ /* 0x000fd2000f8e18ff */
[----:B------:R-:W2:Y:S02]  /*4730*/  SYNCS.PHASECHK.TRANS64.TRYWAIT P0, [UR4], R3 ;  /* 0x00000003ff0075a7 */ /* 0x000ea40008001104 */
[----:B--2---:R-:W-:Y:S05]  /*4740*/  @!P0 BRA `(.L_x_89) ;  /* 0x0000006800508947 */ /* 0x004fea0003800000 */
.L_x_209:
        /* <DEDUP_REMOVED lines=9> */
.L_x_211:
        /* <DEDUP_REMOVED lines=9> */
.L_x_213:
[----:B------:R-:W-:-:S04]  /*4870*/  UIADD3 UR4, UPT, UPT, UR4, 0x1, URZ ;  /* 0x0000000104047890 */ /* 0x000fc8000fffe0ff */
[----:B------:R-:W-:-:S04]  /*4880*/  UISETP.NE.AND UP0, UPT, UR4, 0x4, UPT ;  /* 0x000000040400788c */ /* 0x000fc8000bf05270 */
[----:B------:R-:W-:Y:S02]  /*4890*/  USEL UR5, URZ, 0x1, UP0 ;  /* 0x00000001ff057887 */ /* 0x000fe40008000000 */
[----:B------:R-:W-:-:S04]  /*48a0*/  USEL UR4, UR4, URZ, UP0 ;  /* 0x000000ff04047287 */ /* 0x000fc80008000000 */
[----:B------:R-:W-:Y:S01]  /*48b0*/  ULEA UR4, UR4, UR7, 0x3 ;  /* 0x0000000704047291 */ /* 0x000fe2000f8e18ff */
[----:B-1----:R-:W-:-:S04]  /*48c0*/  LOP3.LUT R3, R2, UR5, RZ, 0x3c, !PT ;  /* 0x0000000502037c12 */ /* 0x002fc8000f8e3cff */
[----:B------:R-:W-:Y:S01]  /*48d0*/  SHF.L.U32 R3, R3, 0x1f, RZ ;  /* 0x0000001f03037819 */ /* 0x000fe200000006ff */
[----:B------:R-:W-:-:S04]  /*48e0*/  IMAD.U32 R0, RZ, RZ, UR4 ;  /* 0x00000004ff007e24 */ /* 0x000fc8000f8e00ff */
[----:B------:R1:W2:Y:S03]  /*48f0*/  SYNCS.PHASECHK.TRANS64.TRYWAIT P0, [R0+URZ], R3 ;  /* 0x00000003000075a7 */ /* 0x0002a600080011ff */
[----:B--2---:R-:W-:Y:S05]  /*4900*/  @!P0 NANOSLEEP.SYNCS 0x989680 ;  /* 0x009896800000895d */ /* 0x004fea0003900000 */
[----:B------:R-:W2:Y:S02]  /*4910*/  @!P0 SYNCS.PHASECHK.TRANS64 P0, [R0+URZ], R3 ;  /* 0x00000003000085a7 */ /* 0x000ea400080010ff */
[----:B--2---:R-:W-:Y:S05]  /*4920*/  @P0 BRA `(.L_x_92) ;  /* 0x0000000000200947 */ /* 0x004fea0003800000 */
.L_x_93:
[----:B--2---:R2:W4:Y:S02]  /*4930*/  SYNCS.PHASECHK.TRANS64.TRYWAIT P0, [R0+URZ], R3 ;  /* 0x00000003000075a7 */ /* 0x00452400080011ff */
[----:B----4-:R-:W-:Y:S05]  /*4940*/  @!P0 NANOSLEEP.SYNCS 0x989680 ;  /* 0x009896800000895d */ /* 0x010fea0003900000 */
[----:B------:R-:W4:Y:S02]  /*4950*/  @!P0 SYNCS.PHASECHK.TRANS64 P0, [R0+URZ], R3 ;  /* 0x00000003000085a7 */ /* 0x000f2400080010ff */
[----:B----4-:R-:W-:Y:S05]  /*4960*/  @!P0 BRA `(.L_x_93) ;  /* 0xfffffffc00f08947 */ /* 0x010fea000383ffff */
[----:B------:R-:W-:Y:S05]  /*4970*/  BRA `(.L_x_92) ;  /* 0x00000000000c7947 */ /* 0x000fea0003800000 */
.L_x_88:
[----:B------:R-:W-:-:S04]  /*4980*/  UIADD3 UR4, UPT, UPT, UR17, 0x1d0, URZ ;  /* 0x000001d011047890 */ /* 0x000fc8000fffe0ff */
[----:B------:R-:W-:-:S09]  /*4990*/  UPRMT UR4, UR34, 0x654, UR4 ;  /* 0x0000065422047896 */ /* 0x000fd20008000004 */
[----:B------:R-:W-:Y:S03]  /*49a0*/  SYNCS.ARRIVE.TRANS64.RED.A1T0 RZ, [UR4], RZ ;  /* 0x000000ffffff79a7 */ /* 0x000fe60008100404 */
.L_x_92:
[----:B-12---:R-:W-:Y:S01]  /*49b0*/  SHF.L.U32 R3, RZ, 0x1f, RZ ;  /* 0x0000001fff037819 */ /* 0x006fe200000006ff */
[----:B------:R-:W-:Y:S01]  /*49c0*/  UIADD3 UR4, UPT, UPT, UR17, 0x1d0, URZ ;  /* 0x000001d011047890 */ /* 0x000fe2000fffe0ff */
[----:B------:R-:W-:Y:S02]  /*49d0*/  PLOP3.LUT P0, PT, PT, PT, UP1, 0x80, 0x8 ;  /* 0x000000000008781c */ /* 0x000fe40003f0f018 */
[----:B------:R-:W1:Y:S02]  /*49e0*/  SYNCS.PHASECHK.TRANS64.TRYWAIT P1, [UR17+0x1d0], R3 ;  /* 0x0001d003ff0075a7 */ /* 0x000e640008021111 */
[----:B-1----:R-:W-:Y:S09]  /*49f0*/  @!P1 BRA `(.L_x_94) ;  /* 0x0000006400ec9947 */ /* 0x002ff20003800000 */
.L_x_215:
[----:B------:R-:W-:Y:S01]  /*4a00*/  @!UP1 UPRMT UR4, UR34, 0x654, UR4 ;  /* 0x0000065422049896 */ /* 0x000fe20008000004 */
[----:B------:R-:W-:Y:S01]  /*4a10*/  UMOV UR5, 0xffff ;  /* 0x0000ffff00057882 */ /* 0x000fe20000000000 */
[----:B------:R-:W-:-:S07]  /*4a20*/  UMOV UR6, 0x1 ;  /* 0x0000000100067882 */ /* 0x000fce0000000000 */
[----:B------:R-:W-:Y:S01]  /*4a30*/  @!P0 SYNCS.ARRIVE.TRANS64.RED.A1T0 RZ, [UR4], RZ ;  /* 0x000000ffffff89a7 */ /* 0x000fe20008100404 */
[----:B------:R-:W-:Y:S01]  /*4a40*/  NOP ;  /* 0x0000000000007918 */ /* 0x000fe20000000000 */
[----:B-1----:R-:W1:Y:S01]  /*4a50*/  LDS R0, [UR8+0x14] ;  /* 0x00001408ff007984 */ /* 0x002e620008000800 */
[----:B------:R-:W-:-:S04]  /*4a60*/  ULOP3.LUT UR4, UR32, 0xffff, URZ, 0xc0, !UPT ;  /* 0x0000ffff20047892 */ /* 0x000fc8000f8ec0ff */
[----:B------:R-:W-:-:S04]  /*4a70*/  USHF.R.U32.HI UR4, URZ, 0x5, UR4 ;  /* 0x00000005ff047899 */ /* 0x000fc80008011604 */
[----:B------:R-:W-:Y:S02]  /*4a80*/  USHF.L.U32 UR5, UR5, UR4, URZ ;  /* 0x0000000405057299 */ /* 0x000fe400080006ff */
[----:B------:R-:W-:-:S04]  /*4a90*/  USHF.L.U32 UR4, UR6, UR4, URZ ;  /* 0x0000000406047299 */ /* 0x000fc800080006ff */
[----:B-1----:R-:W-:-:S04]  /*4aa0*/  LOP3.LUT R0, R0, UR5, RZ, 0xc0, !PT ;  /* 0x0000000500007c12 */ /* 0x002fc8000f8ec0ff */
[----:B------:R-:W-:-:S13]  /*4ab0*/  ISETP.NE.AND P0, PT, R0, UR5, PT ;  /* 0x0000000500007c0c */ /* 0x000fda000bf05270 */
[----:B------:R-:W-:Y:S05]  /*4ac0*/  @P0 BRA `(.L_x_95) ;  /* 0x0000000000580947 */ /* 0x000fea0003800000 */
[----:B------:R-:W1:Y:S02]  /*4ad0*/  LDS R0, [UR8+0x18] ;  /* 0x00001808ff007984 */ /* 0x000e640008000800 */
[----:B-1----:R-:W-:-:S04]  /*4ae0*/  LOP3.LUT R0, R0, UR4, RZ, 0xc0, !PT ;  /* 0x0000000400007c12 */ /* 0x002fc8000f8ec0ff */
[----:B------:R-:W-:-:S13]  /*4af0*/  ISETP.NE.AND P0, PT, R0, UR4, PT ;  /* 0x0000000400007c0c */ /* 0x000fda000bf05270 */
[----:B------:R-:W-:Y:S05]  /*4b00*/  @P0 BRA `(.L_x_96) ;  /* 0x00000000003c0947 */ /* 0x000fea0003800000 */
[----:B------:R-:W1:Y:S01]  /*4b10*/  S2R R2, SR_LANEID ;  /* 0x0000000000027919 */ /* 0x000e620000000000 */
[----:B------:R-:W-:Y:S01]  /*4b20*/  ULOP3.LUT UR5, URZ, UR5, URZ, 0x33, !UPT ;  /* 0x00000005ff057292 */ /* 0x000fe2000f8e33ff */
[----:B------:R-:W-:Y:S01]  /*4b30*/  LOP3.LUT R4, RZ, UR4, RZ, 0x33, !PT ;  /* 0x00000004ff047c12 */ /* 0x000fe2000f8e33ff */
[----:B------:R-:W-:Y:S02]  /*4b40*/  VOTEU.ANY UR4, UPT, PT ;  /* 0x0000000000047886 */ /* 0x000fe400038e0100 */
[----:B------:R-:W-:Y:S01]  /*4b50*/  UFLO.U32 UR4, UR4 ;  /* 0x00000004000472bd */ /* 0x000fe200080e0000 */
[----:B------:R-:W2:Y:S01]  /*4b60*/  REDUX UR6, R4 ;  /* 0x00000000040673c4 */ /* 0x000ea20000000000 */
[----:B------:R-:W-:-:S06]  /*4b70*/  IMAD.U32 R0, RZ, RZ, UR5 ;  /* 0x00000005ff007e24 */ /* 0x000fcc000f8e00ff */
[----:B------:R4:W-:Y:S01]  /*4b80*/  UTCATOMSWS.AND URZ, UR5 ;  /* 0x0000000500ff79e3 */ /* 0x0009e20008000000 */
[----:B------:R-:W3:Y:S01]  /*4b90*/  REDUX UR7, R0 ;  /* 0x00000000000773c4 */ /* 0x000ee20000000000 */
[----:B-1----:R-:W-:Y:S01]  /*4ba0*/  ISETP.EQ.U32.AND P0, PT, R2, UR4, PT ;  /* 0x0000000402007c0c */ /* 0x002fe2000bf02070 */
[----:B--2---:R-:W-:Y:S01]  /*4bb0*/  IMAD.U32 R2, RZ, RZ, UR6 ;  /* 0x00000006ff027e24 */ /* 0x004fe2000f8e00ff */
[----:B---3--:R-:W-:-:S11]  /*4bc0*/  MOV R3, UR7 ;  /* 0x0000000700037c02 */ /* 0x008fd60008000f00 */
[----:B------:R4:W-:Y:S04]  /*4bd0*/  @P0 ATOMS.AND RZ, [UR8+0x14], R3 ;  /* 0x00001403ffff098c */ /* 0x0009e8000a800008 */
[----:B------:R4:W-:Y:S01]  /*4be0*/  @P0 ATOMS.AND RZ, [UR8+0x18], R2 ;  /* 0x00001802ffff098c */ /* 0x0009e2000a800008 */
[----:B------:R-:W-:Y:S05]  /*4bf0*/  BRA `(.L_x_97) ;  /* 0x0000000000147947 */ /* 0x000fea0003800000 */
.L_x_96:
[----:B------:R-:W-:Y:S02]  /*4c00*/  MOV R2, 0x4c20 ;  /* 0x00004c2000027802 */ /* 0x000fe40000000f00 */
[----:B---3-5:R-:W-:Y:S05]  /*4c10*/  CALL.REL.NOINC `($__internal_0_$__cuda_sm10x_tcgen05_guardrail_trap_col_being_dealloced_not_returned_by_alloc) ;  /* 0x0000006800cc7944 */ /* 0x028fea0003c00000 */
[----:B------:R-:W-:Y:S05]  /*4c20*/  BRA `(.L_x_97) ;  /* 0x0000000000087947 */ /* 0x000fea0003800000 */
.L_x_95:
[----:B------:R-:W-:Y:S02]  /*4c30*/  MOV R2, 0x4c50 ;  /* 0x00004c5000027802 */ /* 0x000fe40000000f00 */
[----:B---3-5:R-:W-:Y:S05]  /*4c40*/  CALL.REL.NOINC `($__internal_2_$__cuda_sm10x_tcgen05_guardrail_trap_unallocated_columns_being_dealloced) ;  /* 0x0000006800d87944 */ /* 0x028fea0003c00000 */
.L_x_97:
[----:B------:R-:W-:Y:S01]  /*4c50*/  NOP ;  /* 0x0000000000007918 */ /* 0x000fe20000000000 */
[----:B----4-:R-:W-:Y:S05]  /*4c60*/  EXIT ;  /* 0x000000000000794d */ /* 0x010fea0003800000 */
.L_x_68:
[----:B------:R-:W-:-:S09]  /*4c70*/  UISETP.NE.OR UP0, UPT, UR13, 0x3, !UP3 ;  /* 0x000000030d00788c */ /* 0x000fd2000df05670 */
[----:B------:R-:W-:Y:S05]  /*4c80*/  BRA.U UP0, `(.L_x_98) ;  /* 0x0000001100c87547 */ /* 0x000fea000b800000 */
[----:B------:R-:W1:Y:S01]  /*4c90*/  S2UR UR10, SR_CgaCtaId ;  /* 0x00000000000a79c3 */ /* 0x000e620000008800 */
[----:B------:R-:W2:Y:S01]  /*4ca0*/  LDCU UR31, c[0x0][0x370] ;  /* 0x00006e00ff1f77ac */ /* 0x000ea20008000800 */
[----:B------:R-:W-:Y:S02]  /*4cb0*/  HFMA2 R13, -RZ, RZ, 0, 0 ;  /* 0x00000000ff0d7431 */ /* 0x000fe400000001ff */
[----:B------:R-:W-:Y:S01]  /*4cc0*/  IMAD.MOV.U32 R15, RZ, RZ, 0x1 ;  /* 0x00000001ff0f7424 */ /* 0x000fe200078e00ff */
[----:B------:R-:W-:Y:S01]  /*4cd0*/  MOV R7, 0x2000 ;  /* 0x0000200000077802 */ /* 0x000fe20000000f00 */
[----:B------:R-:W2:Y:S01]  /*4ce0*/  LDCU.128 UR48, c[0x0][0xb10] ;  /* 0x00016200ff3077ac */ /* 0x000ea20008000c00 */
[----:B------:R-:W-:Y:S01]  /*4cf0*/  IMAD.MOV.U32 R14, RZ, RZ, RZ ;  /* 0x000000ffff0e7224 */ /* 0x000fe200078e00ff */
[----:B------:R-:W3:Y:S01]  /*4d00*/  LDC.64 R16, c[0x0][0x348] ;  /* 0x0000d200ff107b82 */ /* 0x000ee20000000a00 */
[----:B------:R-:W4:Y:S01]  /*4d10*/  LDCU UR30, c[0x0][0x374] ;  /* 0x00006e80ff1e77ac */ /* 0x000f220008000800 */
[----:B------:R-:W1:Y:S06]  /*4d20*/  LDCU UR15, c[0x0][0xb0c] ;  /* 0x00016180ff0f77ac */ /* 0x000e6c0008000800 */
[----:B------:R-:W3:Y:S01]  /*4d30*/  LDC.64 R2, c[0x0][0x888] ;  /* 0x00022200ff027b82 */ /* 0x000ee20000000a00 */
[----:B------:R-:W3:Y:S01]  /*4d40*/  LDCU UR54, c[0x0][0xb20] ;  /* 0x00016400ff3677ac */ /* 0x000ee20008000800 */
[----:B------:R-:W3:Y:S06]  /*4d50*/  LDCU UR4, c[0x0][0xb30] ;  /* 0x00016600ff0477ac */ /* 0x000eec0008000800 */
[----:B------:R-:W3:Y:S01]  /*4d60*/  LDC.64 R4, c[0x0][0x890] ;  /* 0x00022400ff047b82 */ /* 0x000ee20000000a00 */
[----:B------:R-:W-:Y:S01]  /*4d70*/  UMOV UR21, 0x400 ;  /* 0x0000040000157882 */ /* 0x000fe20000000000 */
[----:B--2---:R-:W-:-:S02]  /*4d80*/  UIMAD.WIDE.U32 UR6, UR31, UR48, URZ ;  /* 0x000000301f0672a5 */ /* 0x004fc4000f8e00ff */
[----:B----4-:R-:W-:Y:S02]  /*4d90*/  UIMAD.WIDE.U32 UR8, UR30, UR51, URZ ;  /* 0x000000331e0872a5 */ /* 0x010fe4000f8e00ff */
[----:B-1----:R-:W-:Y:S02]  /*4da0*/  ULEA UR21, UR10, UR21, 0x18 ;  /* 0x000000150a157291 */ /* 0x002fe4000f8ec0ff */
[----:B------:R-:W-:Y:S02]  /*4db0*/  UPLOP3.LUT UP2, UPT, UPT, UPT, UPT, 0x40, 0x4 ;  /* 0x000000000004789c */ /* 0x000fe40003f4e870 */
[----:B------:R-:W-:Y:S02]  /*4dc0*/  UIADD3 UR37, UPT, UPT, UR21, 0x118, URZ ;  /* 0x0000011815257890 */ /* 0x000fe4000fffe0ff */
[----:B------:R-:W-:Y:S02]  /*4dd0*/  UIADD3 UR41, UPT, UPT, UR21, 0x100, URZ ;  /* 0x0000010015297890 */ /* 0x000fe4000fffe0ff */
[----:B------:R-:W-:-:S02]  /*4de0*/  UIADD3 UR33, UPT, UPT, UR21, 0x108, URZ ;  /* 0x0000010815217890 */ /* 0x000fc4000fffe0ff */
[----:B------:R-:W-:Y:S01]  /*4df0*/  UIADD3 UR25, UPT, UPT, UR21, 0x110, URZ ;  /* 0x0000011015197890 */ /* 0x000fe2000fffe0ff */
[----:B------:R-:W-:Y:S01]  /*4e00*/  UMOV UR6, UR7 ;  /* 0x0000000700067c82 */ /* 0x000fe20008000000 */
[----:B------:R-:W-:Y:S01]  /*4e10*/  UMOV UR47, UR9 ;  /* 0x00000009002f7c82 */ /* 0x000fe20008000000 */
[----:B------:R-:W-:Y:S02]  /*4e20*/  UISETP.GE.AND UP0, UPT, UR45, 0x1, UPT ;  /* 0x000000012d00788c */ /* 0x000fe4000bf06270 */
[----:B------:R-:W-:Y:S01]  /*4e30*/  UISETP.NE.AND UP4, UPT, UR45, 0x1, UPT ;  /* 0x000000012d00788c */ /* 0x000fe2000bf85270 */
[----:B------:R-:W1:Y:S01]  /*4e40*/  LDCU.64 UR22, c[0x0][0xb28] ;  /* 0x00016500ff1677ac */ /* 0x000e620008000a00 */
[----:B------:R-:W-:Y:S02]  /*4e50*/  UISETP.NE.AND UP6, UPT, UR15, 0x1, UPT ;  /* 0x000000010f00788c */ /* 0x000fe4000bfc5270 */
[----:B------:R-:W-:Y:S02]  /*4e60*/  UISETP.NE.AND UP5, UPT, UR50, 0x1, UPT ;  /* 0x000000013200788c */ /* 0x000fe4000bfa5270 */
[----:B------:R-:W-:-:S02]  /*4e70*/  UPRMT UR37, UR10, 0x654, UR37 ;  /* 0x000006540a257896 */ /* 0x000fc40008000025 */
[----:B------:R-:W-:Y:S02]  /*4e80*/  USHF.R.U32.HI UR52, URZ, UR49, UR6 ;  /* 0x00000031ff347299 */ /* 0x000fe40008011606 */
[----:B------:R-:W-:Y:S02]  /*4e90*/  UPRMT UR46, UR10, 0x654, UR41 ;  /* 0x000006540a2e7896 */ /* 0x000fe40008000029 */
[----:B------:R-:W-:Y:S02]  /*4ea0*/  UPRMT UR39, UR10, 0x654, UR33 ;  /* 0x000006540a277896 */ /* 0x000fe40008000021 */
[----:B------:R-:W-:Y:S02]  /*4eb0*/  UPRMT UR38, UR10, 0x654, UR25 ;  /* 0x000006540a267896 */ /* 0x000fe40008000019 */
[----:B---3--:R-:W-:Y:S02]  /*4ec0*/  USHF.R.U32.HI UR47, URZ, UR54, UR47 ;  /* 0x00000036ff2f7299 */ /* 0x008fe4000801162f */
[----:B------:R-:W-:-:S11]  /*4ed0*/  UISETP.NE.AND UP3, UPT, UR4, 0x1, UPT ;  /* 0x000000010400788c */ /* 0x000fd6000bf65270 */
.L_x_109:
[C---:B------:R-:W-:Y:S02]  /*4ee0*/  LEA R12, R14.reuse, UR21, 0x3 ;  /* 0x000000150e0c7c11 */ /* 0x040fe4000f8e18ff */
[----:B------:R-:W-:Y:S02]  /*4ef0*/  SHF.L.U32 R9, R13, 0x1f, RZ ;  /* 0x0000001f0d097819 */ /* 0x000fe400000006ff */
[----:B------:R-:W-:Y:S02]  /*4f00*/  LEA R10, R14, UR21, 0x4 ;  /* 0x000000150e0a7c11 */ /* 0x000fe4000f8e20ff */
[----:B------:R-:W2:Y:S02]  /*4f10*/  SYNCS.PHASECHK.TRANS64.TRYWAIT P0, [R12+URZ+0x150], R9 ;  /* 0x000150090c0075a7 */ /* 0x000ea400080011ff */
[----:B--23--:R-:W-:Y:S05]  /*4f20*/  @!P0 BRA `(.L_x_99) ;  /* 0x0000006000b88947 */ /* 0x00cfea0003800000 */
.L_x_216:
[----:B--2---:R-:W2:Y:S01]  /*4f30*/  LDS.128 R8, [R10+0x1e0] ;  /* 0x0001e0000a087984 */ /* 0x004ea20000000c00 */
[----:B------:R-:W-:Y:S01]  /*4f40*/  UISETP.GE.AND UP0, UPT, UR45, 0x1, UPT ;  /* 0x000000012d00788c */ /* 0x000fe2000bf06270 */
[----:B------:R-:W-:Y:S01]  /*4f50*/  @!PT LDS RZ, [RZ] ;  /* 0x00000000fffff984 */ /* 0x000fe20000000800 */
[----:B------:R-:W-:Y:S01]  /*4f60*/  @!PT LDS RZ, [RZ] ;  /* 0x00000000fffff984 */ /* 0x000fe20000000800 */
[----:B------:R-:W-:Y:S01]  /*4f70*/  @!PT LDS RZ, [RZ] ;  /* 0x00000000fffff984 */ /* 0x000fe20000000800 */
[----:B------:R-:W-:Y:S01]  /*4f80*/  @!PT LDS RZ, [RZ] ;  /* 0x00000000fffff984 */ /* 0x000fe20000000800 */
[----:B------:R3:W-:Y:S06]  /*4f90*/  MEMBAR.ALL.CTA ;  /* 0x0000000000007992 */ /* 0x0007ec0000008000 */
[----:B---3--:R-:W3:Y:S01]  /*4fa0*/  FENCE.VIEW.ASYNC.S ;  /* 0x00000000000073c6 */ /* 0x008ee20000000000 */
[----:B--2---:R-:W-:Y:S11]  /*4fb0*/  LOP3.LUT P0, RZ, R10, 0x1, RZ, 0xc0, !PT ;  /* 0x000000010aff7812 */ /* 0x004ff6000780c0ff */
[----:B------:R-:W-:Y:S02]  /*4fc0*/  @!UPT UIADD3 URZ, UPT, UPT, URZ, URZ, URZ ;  /* 0x000000fffffff290 */ /* 0x000fe4000fffe0ff */
[----:B---3--:R-:W-:Y:S01]  /*4fd0*/  VOTEU.ANY UP1, P0 ;  /* 0x0000000000ff7886 */ /* 0x008fe20000020100 */
[----:B------:R-:W-:Y:S11]  /*4fe0*/  PLOP3.LUT P0, PT, PT, PT, UP1, 0x80, 0x8 ;  /* 0x000000000008781c */ /* 0x000ff60003f0f018 */
[----:B------:R-:W-:Y:S02]  /*4ff0*/  @!UPT UIADD3 URZ, UPT, UPT, URZ, URZ, URZ ;  /* 0x000000fffffff290 */ /* 0x000fe4000fffe0ff */
[----:B------:R-:W-:Y:S02]  /*5000*/  @P0 SHF.R.U32.HI R0, RZ, 0x10, R9 ;  /* 0x00000010ff000819 */ /* 0x000fe40000011609 */
[----:B------:R-:W-:Y:S02]  /*5010*/  @P0 MOV R6, R8 ;  /* 0x0000000800060202 */ /* 0x000fe40000000f00 */
[----:B------:R-:W-:Y:S01]  /*5020*/  @P0 R2UR UR4, R0 ;  /* 0x00000000000402ca */ /* 0x000fe200000e0000 */
[----:B------:R-:W-:Y:S01]  /*5030*/  VIADD R0, R12, 0x160 ;  /* 0x000001600c007836 */ /* 0x000fe20000000000 */
[----:B------:R-:W-:Y:S02]  /*5040*/  @P0 LOP3.LUT R8, R9, 0xffff, RZ, 0xc0, !PT ;  /* 0x0000ffff09080812 */ /* 0x000fe400078ec0ff */
[----:B------:R-:W-:Y:S02]  /*5050*/  @P0 R2UR UR6, R6 ;  /* 0x00000000060602ca */ /* 0x000fe400000e0000 */
[----:B------:R-:W-:Y:S02]  /*5060*/  PRMT R0, RZ, 0x654, R0 ;  /* 0x00000654ff007816 */ /* 0x000fe40000000000 */
[----:B------:R-:W-:Y:S02]  /*5070*/  @P0 R2UR UR5, R8 ;  /* 0x00000000080502ca */ /* 0x000fe400000e0000 */
[----:B------:R2:W-:Y:S03]  /*5080*/  SYNCS.ARRIVE.TRANS64.RED.A1T0 RZ, [R0+URZ], RZ ;  /* 0x000000ff00ff79a7 */ /* 0x0005e600081004ff */
[----:B------:R-:W-:Y:S04]  /*5090*/  @UP1 UMOV UR29, UR4 ;  /* 0x00000004001d1c82 */ /* 0x000fe80008000000 */
[----:B------:R-:W-:Y:S04]  /*50a0*/  @UP1 UMOV UR14, UR6 ;  /* 0x00000006000e1c82 */ /* 0x000fe80008000000 */
[----:B------:R-:W-:Y:S01]  /*50b0*/  @UP1 UMOV UR13, UR5 ;  /* 0x00000005000d1c82 */ /* 0x000fe20008000000 */
[----:B------:R-:W-:Y:S05]  /*50c0*/  BRA.U !UP0, `(.L_x_100) ;  /* 0x0000000108a47547 */ /* 0x000fea000b800000 */
[----:B------:R-:W-:Y:S02]  /*50d0*/  UIMAD.WIDE.U32 UR16, UR13, UR51, URZ ;  /* 0x000000330d1072a5 */ /* 0x000fe4000f8e00ff */
[----:B------:R-:W-:Y:S02]  /*50e0*/  UIMAD.WIDE.U32 UR18, UR14, UR48, URZ ;  /* 0x000000300e1272a5 */ /* 0x000fe4000f8e00ff */
[----:B------:R-:W-:Y:S02]  /*50f0*/  USEL UR4, UR30, UR47, !UP5 ;  /* 0x0000002f1e047287 */ /* 0x000fe4000e800000 */
[----:B------:R-:W-:Y:S02]  /*5100*/  USEL UR7, UR31, UR52, !UP6 ;  /* 0x000000341f077287 */ /* 0x000fe4000f000000 */
[----:B-1----:R-:W-:Y:S02]  /*5110*/  UIMAD.WIDE.U32 UR8, UR4, UR22, URZ ;  /* 0x00000016040872a5 */ /* 0x002fe4000f8e00ff */
[----:B------:R-:W-:Y:S01]  /*5120*/  UIMAD.WIDE.U32 UR10, UR7, UR22, URZ ;  /* 0x00000016070a72a5 */ /* 0x000fe2000f8e00ff */
[----:B------:R-:W-:Y:S02]  /*5130*/  UMOV UR5, UR17 ;  /* 0x0000001100057c82 */ /* 0x000fe40008000000 */
[----:B------:R-:W-:Y:S03]  /*5140*/  USHF.R.U32.HI UR6, URZ, UR54, UR5 ;  /* 0x00000036ff067299 */ /* 0x000fe60008011605 */
[----:B------:R-:W-:Y:S01]  /*5150*/  UMOV UR5, UR19 ;  /* 0x0000001300057c82 */ /* 0x000fe20008000000 */
[----:B------:R-:W-:Y:S02]  /*5160*/  USEL UR6, UR13, UR6, !UP5 ;  /* 0x000000060d067287 */ /* 0x000fe4000e800000 */
[----:B------:R-:W-:Y:S03]  /*5170*/  USHF.R.U32.HI UR12, URZ, UR49, UR5 ;  /* 0x00000031ff0c7299 */ /* 0x000fe60008011605 */
[----:B------:R-:W-:Y:S02]  /*5180*/  UMOV UR5, UR9 ;  /* 0x0000000900057c82 */ /* 0x000fe40008000000 */
[----:B------:R-:W-:Y:S03]  /*5190*/  @UP4 USHF.R.U32.HI UR4, URZ, UR23, UR5 ;  /* 0x00000017ff044299 */ /* 0x000fe60008011605 */
[----:B------:R-:W-:Y:S01]  /*51a0*/  UMOV UR5, UR11 ;  /* 0x0000000b00057c82 */ /* 0x000fe20008000000 */
[----:B------:R-:W-:Y:S02]  /*51b0*/  UIMAD UR4, UR45, UR4, URZ ;  /* 0x000000042d0472a4 */ /* 0x000fe4000f8e02ff */
[----:B------:R-:W-:Y:S02]  /*51c0*/  @UP4 USHF.R.U32.HI UR7, URZ, UR23, UR5 ;  /* 0x00000017ff074299 */ /* 0x000fe40008011605 */
[----:B------:R-:W-:Y:S02]  /*51d0*/  UIMAD.WIDE.U32 UR10, UR6, UR22, URZ ;  /* 0x00000016060a72a5 */ /* 0x000fe4000f8e00ff */
[----:B------:R-:W-:Y:S02]  /*51e0*/  USEL UR5, UR14, UR12, !UP6 ;  /* 0x0000000c0e057287 */ /* 0x000fe4000f000000 */
[----:B------:R-:W-:Y:S02]  /*51f0*/  UIMAD UR8, UR45, UR7, URZ ;  /* 0x000000072d0872a4 */ /* 0x000fe4000f8e02ff */
[----:B------:R-:W-:Y:S03]  /*5200*/  UISETP.GE.AND UP0, UPT, UR6, UR4, UPT ;  /* 0x000000040600728c */ /* 0x000fe6000bf06270 */
[----:B------:R-:W-:Y:S01]  /*5210*/  UMOV UR4, UR11 ;  /* 0x0000000b00047c82 */ /* 0x000fe20008000000 */
[----:B------:R-:W-:Y:S02]  /*5220*/  UISETP.GE.OR UP0, UPT, UR5, UR8, UP0 ;  /* 0x000000080500728c */ /* 0x000fe40008706670 */
[----:B------:R-:W-:Y:S02]  /*5230*/  USHF.R.U32.HI UR4, URZ, UR23, UR4 ;  /* 0x00000017ff047299 */ /* 0x000fe40008011604 */
[----:B------:R-:W-:Y:S02]  /*5240*/  UIMAD.WIDE.U32 UR8, UR5, UR22, URZ ;  /* 0x00000016050872a5 */ /* 0x000fe4000f8e00ff */
[----:B------:R-:W-:Y:S04]  /*5250*/  USEL UR10, UR6, UR4, !UP4 ;  /* 0x00000004060a7287 */ /* 0x000fe8000e000000 */
[----:B------:R-:W-:Y:S01]  /*5260*/  UIADD3 UR11, UPT, UPT, -UR10, URZ, URZ ;  /* 0x000000ff0a0b7290 */ /* 0x000fe2000fffe1ff */
[----:B------:R-:W-:Y:S02]  /*5270*/  @!UP0 UMOV UR4, UR9 ;  /* 0x0000000900048c82 */ /* 0x000fe40008000000 */
[----:B------:R-:W-:Y:S02]  /*5280*/  @!UP0 USHF.R.U32.HI UR4, URZ, UR23, UR4 ;  /* 0x00000017ff048299 */ /* 0x000fe40008011604 */
[----:B------:R-:W-:Y:S02]  /*5290*/  UIMAD UR8, UR45, UR11, UR6 ;  /* 0x0000000b2d0872a4 */ /* 0x000fe4000f8e0206 */
[----:B------:R-:W-:Y:S04]  /*52a0*/  @!UP0 USEL UR4, UR5, UR4, !UP4 ;  /* 0x0000000405048287 */ /* 0x000fe8000e000000 */
[----:B------:R-:W-:Y:S02]  /*52b0*/  @!UP0 UIMAD UR7, UR7, UR8, UR4 ;  /* 0x00000008070782a4 */ /* 0x000fe4000f8e0204 */
[----:B------:R-:W-:Y:S02]  /*52c0*/  @!UP0 UIADD3 UR9, UPT, UPT, UR10, -UR4, URZ ;  /* 0x800000040a098290 */ /* 0x000fe4000fffe0ff */
[----:B------:R-:W-:Y:S02]  /*52d0*/  UIADD3 UR8, UPT, UPT, -UR6, URZ, URZ ;  /* 0x000000ff06087290 */ /* 0x000fe4000fffe1ff */
[----:B------:R-:W-:Y:S02]  /*52e0*/  UIADD3 UR4, UPT, UPT, -UR5, URZ, URZ ;  /* 0x000000ff05047290 */ /* 0x000fe4000fffe1ff */
[----:B------:R-:W-:Y:S03]  /*52f0*/  @!UP0 UIMAD UR6, UR9, UR45, UR5 ;  /* 0x0000002d090682a4 */ /* 0x000fe6000f8e0205 */
[----:B------:R-:W-:Y:S01]  /*5300*/  @!UP0 UMOV UR5, UR7 ;  /* 0x0000000700058c82 */ /* 0x000fe20008000000 */
[----:B------:R-:W-:Y:S02]  /*5310*/  UIMAD UR7, UR15, UR4, UR14 ;  /* 0x000000040f0772a4 */ /* 0x000fe4000f8e020e */
[----:B------:R-:W-:Y:S02]  /*5320*/  UIMAD UR4, UR50, UR8, UR13 ;  /* 0x00000008320472a4 */ /* 0x000fe4000f8e020d */
[----:B------:R-:W-:Y:S02]  /*5330*/  UIMAD UR14, UR5, UR15, UR7 ;  /* 0x0000000f050e72a4 */ /* 0x000fe4000f8e0207 */
[----:B------:R-:W-:Y:S11]  /*5340*/  UIMAD UR13, UR6, UR50, UR4 ;  /* 0x00000032060d72a4 */ /* 0x000ff6000f8e0204 */
[----:B------:R-:W-:Y:S01]  /*5350*/  @!UPT UIADD3 URZ, UPT, UPT, URZ, URZ, URZ ;  /* 0x000000fffffff290 */ /* 0x000fe2000fffe0ff */
.L_x_100:
[----:B------:R-:W3:Y:S01]  /*5360*/  @!UP3 LDCU.128 UR8, c[0x0][0xb10] ;  /* 0x00016200ff08b7ac */ /* 0x000ee20008000c00 */
[C---:B------:R-:W-:Y:S02]  /*5370*/  ISETP.NE.U32.AND P1, PT, R4.reuse, RZ, PT ;  /* 0x000000ff0400720c */ /* 0x040fe40003f25070 */
[----:B------:R-:W-:Y:S02]  /*5380*/  ISETP.NE.U32.AND P0, PT, R4, RZ, PT ;  /* 0x000000ff0400720c */ /* 0x000fe40003f05070 */
[C---:B------:R-:W-:Y:S02]  /*5390*/  ISETP.NE.AND.EX P1, PT, R5.reuse, RZ, PT, P1 ;  /* 0x000000ff0500720c */ /* 0x040fe40003f25310 */
[----:B------:R-:W-:Y:S01]  /*53a0*/  ISETP.NE.AND.EX P0, PT, R5, RZ, PT, P0 ;  /* 0x000000ff0500720c */ /* 0x000fe20003f05300 */
[----:B------:R-:W4:Y:S01]  /*53b0*/  @!UP3 LDCU UR5, c[0x0][0xb0c] ;  /* 0x00016180ff05b7ac */ /* 0x000f220008000800 */
[----:B------:R-:W-:Y:S01]  /*53c0*/  SHF.L.U32 R9, R15, 0x1f, RZ ;  /* 0x0000001f0f097819 */ /* 0x000fe200000006ff */
[----:B------:R-:W-:Y:S02]  /*53d0*/  USHF.L.U32 UR42, UR32, 0x8, URZ ;  /* 0x00000008202a7899 */ /* 0x000fe400080006ff */
[----:B------:R-:W-:Y:S02]  /*53e0*/  USHF.L.U32 UR43, UR20, 0x6, URZ ;  /* 0x00000006142b7899 */ /* 0x000fe400080006ff */
[----:B---3--:R-:W-:Y:S07]  /*53f0*/  UIMAD.WIDE.U32 UR6, UR14, UR8, URZ ;  /* 0x000000080e0672a5 */ /* 0x008fee000f8e00ff */
[----:B------:R-:W-:Y:S01]  /*5400*/  @!UP3 UMOV UR4, UR7 ;  /* 0x000000070004bc82 */ /* 0x000fe20008000000 */
[----:B----4-:R-:W-:Y:S02]  /*5410*/  @!UP3 UISETP.NE.AND UP0, UPT, UR5, 0x1, UPT ;  /* 0x000000010500b88c */ /* 0x010fe4000bf05270 */
[----:B------:R-:W-:Y:S02]  /*5420*/  @!UP3 USHF.R.U32.HI UR4, URZ, UR9, UR4 ;  /* 0x00000009ff04b299 */ /* 0x000fe40008011604 */
[----:B------:R-:W-:Y:S02]  /*5430*/  UIMAD.WIDE.U32 UR6, UR13, UR11, URZ ;  /* 0x0000000b0d0672a5 */ /* 0x000fe4000f8e00ff */
[----:B------:R-:W-:Y:S02]  /*5440*/  @!UP3 USEL UR8, UR14, UR4, !UP0 ;  /* 0x000000040e08b287 */ /* 0x000fe4000c000000 */
[----:B------:R-:W-:Y:S03]  /*5450*/  @!UP3 UISETP.NE.AND UP0, UPT, UR10, 0x1, UPT ;  /* 0x000000010a00b88c */ /* 0x000fe6000bf05270 */
[----:B------:R-:W-:Y:S02]  /*5460*/  @!UP3 UMOV UR6, UR7 ;  /* 0x000000070006bc82 */ /* 0x000fe40008000000 */
[----:B------:R-:W3:Y:S02]  /*5470*/  @!UP3 LDCU UR4, c[0x0][0xb20] ;  /* 0x00016400ff04b7ac */ /* 0x000ee40008000800 */
[----:B---3--:R-:W-:Y:S04]  /*5480*/  @!UP3 USHF.R.U32.HI UR6, URZ, UR4, UR6 ;  /* 0x00000004ff06b299 */ /* 0x008fe80008011606 */
[----:B------:R-:W-:Y:S04]  /*5490*/  @!UP3 USEL UR6, UR13, UR6, !UP0 ;  /* 0x000000060d06b287 */ /* 0x000fe8000c000000 */
[----:B------:R-:W-:Y:S02]  /*54a0*/  @!UP3 UIADD3 UR4, UPT, UPT, -UR8, UR6, URZ ;  /* 0x000000060804b290 */ /* 0x000fe4000fffe1ff */
[----:B------:R-:W-:Y:S02]  /*54b0*/  @!UP3 UIADD3 UR6, UPT, UPT, UR8, -UR6, URZ ;  /* 0x800000060806b290 */ /* 0x000fe4000fffe0ff */
[----:B------:R-:W-:Y:S02]  /*54c0*/  @!UP3 UIMAD UR14, UR4, UR5, UR14 ;  /* 0x00000005040eb2a4 */ /* 0x000fe4000f8e020e */
[----:B------:R-:W-:Y:S01]  /*54d0*/  @!UP3 UIMAD UR13, UR6, UR10, UR13 ;  /* 0x0000000a060db2a4 */ /* 0x000fe2000f8e020d */
[----:B------:R-:W-:Y:S11]  /*54e0*/  BRA.U UP2, `(.L_x_101) ;  /* 0x0000000102107547 */ /* 0x000ff6000b800000 */
[----:B--2---:R-:W-:Y:S04]  /*54f0*/  MOV R0, UR53 ;  /* 0x0000003500007c02 */ /* 0x004fe80008000f00 */
[----:B------:R-:W-:Y:S04]  /*5500*/  SHF.L.U32 R11, R0, 0x1f, RZ ;  /* 0x0000001f000b7819 */ /* 0x000fe800000006ff */
[----:B------:R-:W2:Y:S02]  /*5510*/  SYNCS.PHASECHK.TRANS64.TRYWAIT P2, [UR21+0x148], R11 ;  /* 0x0001480bff0075a7 */ /* 0x000ea40008041115 */
[----:B--2---:R-:W-:Y:S05]  /*5520*/  @!P2 BRA `(.L_x_102) ;  /* 0x0000005c004ca947 */ /* 0x004fea0003800000 */
.L_x_101:
[----:B------:R-:W-:Y:S05]  /*5530*/  @!P1 BRA `(.L_x_103) ;  /* 0x0000000000309947 */ /* 0x000fea0003800000 */
[----:B------:R-:W-:Y:S01]  /*5540*/  ISETP.NE.U32.AND P1, PT, R2, RZ, PT ;  /* 0x000000ff0200720c */ /* 0x000fe20003f25070 */
[----:B------:R-:W3:Y:S01]  /*5550*/  LDCU.64 UR4, c[0x0][0x358] ;  /* 0x00006b00ff0477ac */ /* 0x000ee20008000a00 */
[----:B------:R-:W-:Y:S02]  /*5560*/  IMAD.MOV.U32 R80, RZ, RZ, 0x1 ;  /* 0x00000001ff507424 */ /* 0x000fe400078e00ff */
[----:B------:R-:W-:Y:S11]  /*5570*/  ISETP.NE.AND.EX P1, PT, R3, RZ, PT, P1 ;  /* 0x000000ff0300720c */ /* 0x000ff60003f25310 */
[----:B------:R-:W-:Y:S02]  /*5580*/  @!UPT UIADD3 URZ, UPT, UPT, URZ, URZ, URZ ;  /* 0x000000fffffff290 */ /* 0x000fe4000fffe0ff */
[----:B--2---:R-:W2:Y:S01]  /*5590*/  @P1 LDC.64 R10, c[0x0][0x888] ;  /* 0x00022200ff0a1b82 */ /* 0x004ea20000000a00 */
[----:B------:R-:W-:Y:S04]  /*55a0*/  @P1 IMAD R0, R4, UR36, RZ ;  /* 0x0000002404001c24 */ /* 0x000fe8000f8e02ff */
[----:B--2---:R-:W-:Y:S04]  /*55b0*/  @P1 IMAD.WIDE R10, R0, 0x4, R10 ;  /* 0x00000004000a1825 */ /* 0x004fe800078e020a */
[----:B------:R-:W-:Y:S01]  /*55c0*/  HFMA2 R0, -RZ, RZ, 0, 5.9604644775390625e-08 ;  /* 0x00000001ff007431 */ /* 0x000fe200000001ff */
[----:B---3-5:R3:W5:Y:S04]  /*55d0*/  @P1 LDG.E R41, desc[UR4][R10.64] ;  /* 0x000000040a291981 */ /* 0x028768000c1e1900 */
[----:B------:R-:W-:Y:S01]  /*55e0*/  @!P1 PRMT R80, R0, 0x7610, R80 ;  /* 0x0000761000509816 */ /* 0x000fe20000000050 */
[----:B---3--:R-:W4:Y:S06]  /*55f0*/  @!P1 LDC R41, c[0x0][0x880] ;  /* 0x00022000ff299b82 */ /* 0x008f2c0000000800 */
.L_x_103:
[----:B----45:R-:W-:Y:S01]  /*5600*/  @!P0 FSETP.EQ.AND P1, PT, R41, RZ, PT ;  /* 0x000000ff2900820b */ /* 0x030fe20003f22000 */
[----:B------:R-:W-:Y:S01]  /*5610*/  @!UPT UIADD3 URZ, UPT, UPT, URZ, URZ, URZ ;  /* 0x000000fffffff290 */ /* 0x000fe2000fffe0ff */
[----:B------:R-:W-:Y:S11]  /*5620*/  @!P0 BRA `(.L_x_104) ;  /* 0x0000000000188947 */ /* 0x000ff60003800000 */
[----:B------:R-:W-:Y:S02]  /*5630*/  LOP3.LUT P0, RZ, R80, 0xff, RZ, 0xc0, !PT ;  /* 0x000000ff50ff7812 */ /* 0x000fe4000780c0ff */
[----:B------:R-:W-:Y:S04]  /*5640*/  ISETP.NE.U32.AND P1, PT, R2, RZ, PT ;  /* 0x000000ff0200720c */ /* 0x000fe80003f25070 */
[----:B------:R-:W-:Y:S04]  /*5650*/  ISETP.NE.AND.EX P1, PT, R3, RZ, PT, P1 ;  /* 0x000000ff0300720c */ /* 0x000fe80003f25310 */
[----:B------:R-:W-:Y:S03]  /*5660*/  PLOP3.LUT P1, PT, P1, PT, PT, 0x8, 0x80 ;  /* 0x000000000080781c */ /* 0x000fe60000f2e170 */
[----:B------:R-:W-:Y:S11]  /*5670*/  @P0 FSETP.EQ.AND P1, PT, R41, RZ, PT ;  /* 0x000000ff2900020b */ /* 0x000ff60003f22000 */
[----:B------:R-:W-:Y:S02]  /*5680*/  @!UPT UIADD3 URZ, UPT, UPT, URZ, URZ, URZ ;  /* 0x000000fffffff290 */ /* 0x000fe4000fffe0ff */
.L_x_104:
[----:B------:R-:W3:Y:S01]  /*5690*/  SYNCS.PHASECHK.TRANS64.TRYWAIT P2, [UR21+0x120], R9 ;  /* 0x00012009ff0075a7 */ /* 0x000ee20008041115 */
[----:B------:R-:W-:Y:S04]  /*56a0*/  ELECT P0, URZ, PT ;  /* 0x0000000000ff782f */ /* 0x000fe80003800000 */
[----:B------:R-:W-:Y:S11]  /*56b0*/  PLOP3.LUT P1, PT, P1, P0, PT, 0xf2, 0x2f ;  /* 0x00000000002f781c */ /* 0x000ff60000f21e72 */
[----:B------:R-:W-:Y:S02]  /*56c0*/  @!UPT UIADD3 URZ, UPT, UPT, URZ, URZ, URZ ;  /* 0x000000fffffff290 */ /* 0x000fe4000fffe0ff */
[----:B------:R-:W-:Y:S05]  /*56d0*/  @!P1 IADD3 R8, P0, PT, R16, 0x580, RZ ;  /* 0x0000058010089810 */ /* 0x000fea0007f1e0ff */
[----:B------:R-:W-:Y:S01]  /*56e0*/  @!P1 IMAD.X R6, RZ, RZ, R17, P0 ;  /* 0x000000ffff069224 */ /* 0x000fe200000e0611 */
[----:B---3--:R-:W-:Y:S07]  /*56f0*/  @!P2 BRA `(.L_x_105) ;  /* 0x0000005800f0a947 */ /* 0x008fee0003800000 */
.L_x_219:
[----:B------:R-:W-:Y:S01]  /*5700*/  @!P1 R2UR UR5, R8 ;  /* 0x00000000080592ca */ /* 0x000fe200000e0000 */
[----:B------:R-:W-:Y:S01]  /*5710*/  VOTEU.ALL UP0, P1 ;  /* 0x0000000000ff7886 */ /* 0x000fe20000800000 */
[----:B------:R-:W-:Y:S01]  /*5720*/  @!P1 R2UR UR4, R6 ;  /* 0x00000000060492ca */ /* 0x000fe200000e0000 */
[----:B------:R-:W-:Y:S01]  /*5730*/  UMOV UR6, 0x0 ;  /* 0x0000000000067882 */ /* 0x000fe20000000000 */
[----:B------:R-:W-:Y:S01]  /*5740*/  UMOV UR7, 0x10000000 ;  /* 0x1000000000077882 */ /* 0x000fe20000000000 */
[----:B------:R-:W-:Y:S01]  /*5750*/  UMOV UR44, UR36 ;  /* 0x00000024002c7c82 */ /* 0x000fe20008000000 */
[----:B------:R-:W-:Y:S01]  /*5760*/  @!UP0 UIADD3 UR40, UPT, UPT, UR21, 0x400, URZ ;  /* 0x0000040015288890 */ /* 0x000fe2000fffe0ff */
[----:B--2---:R-:W-:Y:S01]  /*5770*/  @!P1 IMAD.MOV.U32 R0, RZ, RZ, 0x2000 ;  /* 0x00002000ff009424 */ /* 0x004fe200078e00ff */
[----:B------:R-:W-:Y:S01]  /*5780*/  @!UP0 UIADD3 UR10, UPT, UPT, UR42, 0x80, URZ ;  /* 0x000000802a0a8890 */ /* 0x000fe2000fffe0ff */
[----:B------:R-:W-:Y:S01]  /*5790*/  @!P1 IADD3 R8, P0, PT, R16, 0x580, RZ ;  /* 0x0000058010089810 */ /* 0x000fe20007f1e0ff */
[----:B------:R-:W-:Y:S01]  /*57a0*/  @!UP0 UIADD3 UR8, UPT, UPT, UR21, 0x1400, URZ ;  /* 0x0000140015088890 */ /* 0x000fe2000fffe0ff */
[----:B------:R-:W-:Y:S02]  /*57b0*/  VOTEU.ALL UP0, P1 ;  /* 0x0000000000ff7886 */ /* 0x000fe40000800000 */
[----:B------:R-:W-:Y:S01]  /*57c0*/  IMAD.U32 R10, RZ, RZ, UR5 ;  /* 0x00000005ff0a7e24 */ /* 0x000fe2000f8e00ff */
[----:B------:R-:W-:Y:S01]  /*57d0*/  UMOV UR9, UR41 ;  /* 0x0000002900097c82 */ /* 0x000fe20008000000 */
[----:B------:R-:W-:Y:S01]  /*57e0*/  IMAD.U32 R11, RZ, RZ, UR4 ;  /* 0x00000004ff0b7e24 */ /* 0x000fe2000f8e00ff */
[----:B------:R-:W-:Y:S01]  /*57f0*/  UMOV UR11, UR43 ;  /* 0x0000002b000b7c82 */ /* 0x000fe20008000000 */
[----:B------:R-:W-:Y:S01]  /*5800*/  UMOV UR12, UR36 ;  /* 0x00000024000c7c82 */ /* 0x000fe20008000000 */
[----:B------:R-:W-:Y:S01]  /*5810*/  @!P1 R2UR UR4, R10 ;  /* 0x000000000a0492ca */ /* 0x000fe200000e0000 */
[----:B------:R-:W-:Y:S01]  /*5820*/  @!P1 IMAD.X R6, RZ, RZ, R17, P0 ;  /* 0x000000ffff069224 */ /* 0x000fe200000e0611 */
[----:B------:R-:W-:Y:S11]  /*5830*/  @!P1 R2UR UR5, R11 ;  /* 0x000000000b0592ca */ /* 0x000ff600000e0000 */
[----:B------:R-:W-:Y:S02]  /*5840*/  @!UPT UIADD3 URZ, UPT, UPT, URZ, URZ, URZ ;  /* 0x000000fffffff290 */ /* 0x000fe4000fffe0ff */
[----:B------:R2:W-:Y:S01]  /*5850*/  @!UP0 UTMALDG.3D [UR40], [UR4], desc[UR6] ;  /* 0x00000628040085b4 */ /* 0x0005e20008011000 */
[----:B------:R-:W-:Y:S05]  /*5860*/  VOTEU.ALL UP0, P1 ;  /* 0x0000000000ff7886 */ /* 0x000fea0000800000 */
[----:B------:R2:W-:Y:S01]  /*5870*/  @!UP0 UTMALDG.3D [UR8], [UR4], desc[UR6] ;  /* 0x00000608040085b4 */ /* 0x0005e20008011000 */
[----:B------:R2:W-:Y:S01]  /*5880*/  @!P1 SYNCS.ARRIVE.TRANS64.RED.A0TR RZ, [UR21+0x100], R0 ;  /* 0x00010000ffff99a7 */ /* 0x0005e20008300415 */
[----:B------:R-:W-:Y:S01]  /*5890*/  SYNCS.ARRIVE.TRANS64.RED.A1T0 RZ, [UR46], RZ ;  /* 0x000000ffffff79a7 */ /* 0x000fe2000810042e */
[----:B------:R-:W3:Y:S02]  /*58a0*/  SYNCS.PHASECHK.TRANS64.TRYWAIT P2, [UR21+0x128], R9 ;  /* 0x00012809ff0075a7 */ /* 0x000ee40008041115 */
[----:B--23--:R-:W-:Y:S05]  /*58b0*/  @!P2 BRA `(.L_x_106) ;  /* 0x000000580098a947 */ /* 0x00cfea0003800000 */
.L_x_221:
        /* <DEDUP_REMOVED lines=10> */
[----:B------:R-:W-:Y:S02]  /*5960*/  @!UP0 UIADD3 UR10, UPT, UPT, UR42, 0xa0, URZ ;  /* 0x000000a02a0a8890 */ /* 0x000fe4000fffe0ff */
[----:B------:R-:W-:Y:S01]  /*5970*/  @!UP0 UIADD3 UR8, UPT, UPT, UR21, 0x3400, URZ ;  /* 0x0000340015088890 */ /* 0x000fe2000fffe0ff */
[----:B------:R-:W-:Y:S01]  /*5980*/  IMAD.U32 R10, RZ, RZ, UR5 ;  /* 0x00000005ff0a7e24 */ /* 0x000fe2000f8e00ff */
[----:B------:R-:W-:Y:S01]  /*5990*/  VOTEU.ALL UP0, P1 ;  /* 0x0000000000ff7886 */ /* 0x000fe20000800000 */
[----:B------:R-:W-:Y:S01]  /*59a0*/  IMAD.U32 R11, RZ, RZ, UR4 ;  /* 0x00000004ff0b7e24 */ /* 0x000fe2000f8e00ff */
[----:B------:R-:W-:Y:S01]  /*59b0*/  UMOV UR9, UR33 ;  /* 0x0000002100097c82 */ /* 0x000fe20008000000 */
[----:B------:R-:W-:Y:S01]  /*59c0*/  UMOV UR11, UR43 ;  /* 0x0000002b000b7c82 */ /* 0x000fe20008000000 */
[----:B------:R-:W-:Y:S01]  /*59d0*/  @!P1 R2UR UR4, R10 ;  /* 0x000000000a0492ca */ /* 0x000fe200000e0000 */
[----:B------:R-:W-:Y:S01]  /*59e0*/  UMOV UR12, UR36 ;  /* 0x00000024000c7c82 */ /* 0x000fe20008000000 */
[----:B------:R-:W-:Y:S01]  /*59f0*/  @!P1 R2UR UR5, R11 ;  /* 0x000000000b0592ca */ /* 0x000fe200000e0000 */
[----:B------:R-:W-:Y:S11]  /*5a00*/  @!P1 IMAD.X R6, RZ, RZ, R17, P0 ;  /* 0x000000ffff069224 */ /* 0x000ff600000e0611 */
[----:B------:R-:W-:Y:S01]  /*5a10*/  @!UPT UIADD3 URZ, UPT, UPT, URZ, URZ, URZ ;  /* 0x000000fffffff290 */ /* 0x000fe2000fffe0ff */
[----:B------:R2:W-:Y:S01]  /*5a20*/  @!UP0 UTMALDG.3D [UR32], [UR4], desc[UR6] ;  /* 0x00000620040085b4 */ /* 0x0005e20008011000 */
[----:B------:R-:W-:Y:S05]  /*5a30*/  VOTEU.ALL UP0, P1 ;  /* 0x0000000000ff7886 */ /* 0x000fea0000800000 */
[----:B------:R2:W-:Y:S01]  /*5a40*/  @!UP0 UTMALDG.3D [UR8], [UR4], desc[UR6] ;  /* 0x00000608040085b4 */ /* 0x0005e20008011000 */
[----:B------:R2:W-:Y:S01]  /*5a50*/  @!P1 SYNCS.ARRIVE.TRANS64.RED.A0TR RZ, [UR21+0x108], R0 ;  /* 0x00010800ffff99a7 */ /* 0x0005e20008300415 */
[----:B------:R-:W-:Y:S01]  /*5a60*/  SYNCS.ARRIVE.TRANS64.RED.A1T0 RZ, [UR39], RZ ;  /* 0x000000ffffff79a7 */ /* 0x000fe20008100427 */
[----:B------:R-:W3:Y:S02]  /*5a70*/  SYNCS.PHASECHK.TRANS64.TRYWAIT P2, [UR21+0x130], R9 ;  /* 0x00013009ff0075a7 */ /* 0x000ee40008041115 */
[----:B--23--:R-:W-:Y:S05]  /*5a80*/  @!P2 BRA `(.L_x_107) ;  /* 0x00000058003ca947 */ /* 0x00cfea0003800000 */
.L_x_223:
        /* <DEDUP_REMOVED lines=9> */
[----:B------:R-:W-:Y:S01]  /*5b20*/  VIADD R14, R14, 0x1 ;  /* 0x000000010e0e7836 */ /* 0x000fe20000000000 */
        /* <DEDUP_REMOVED lines=10> */
[----:B------:R-:W-:Y:S11]  /*5bd0*/  UMOV UR12, UR36 ;  /* 0x00000024000c7c82 */ /* 0x000ff60008000000 */
        /* <DEDUP_REMOVED lines=8> */
.L_x_225:
[----:B------:R-:W-:Y:S01]  /*5c60*/  UPLOP3.LUT UP2, UPT, UPT, UPT, UPT, 0x80, 0x8 ;  /* 0x000000000008789c */ /* 0x000fe20003f4f070 */
[----:B------:R-:W-:Y:S01]  /*5c70*/  @!P1 IADD3 R6, P0, PT, R16, 0x580, RZ ;  /* 0x0000058010069810 */ /* 0x000fe20007f1e0ff */
[----:B------:R-:W-:Y:S01]  /*5c80*/  UMOV UR6, 0x0 ;  /* 0x0000000000067882 */ /* 0x000fe20000000000 */
[----:B------:R-:W-:Y:S01]  /*5c90*/  UMOV UR7, 0x10000000 ;  /* 0x1000000000077882 */ /* 0x000fe20000000000 */
[----:B------:R-:W-:Y:S01]  /*5ca0*/  VOTEU.ALL UP0, P1 ;  /* 0x0000000000ff7886 */ /* 0x000fe20000800000 */
[----:B------:R-:W-:Y:S01]  /*5cb0*/  @!P1 R2UR UR5, R6 ;  /* 0x00000000060592ca */ /* 0x000fe200000e0000 */
[----:B--2---:R-:W-:Y:S01]  /*5cc0*/  @!P1 IMAD.X R0, RZ, RZ, R17, P0 ;  /* 0x000000ffff009224 */ /* 0x004fe200000e0611 */
[----:B------:R-:W-:Y:S01]  /*5cd0*/  UMOV UR19, UR43 ;  /* 0x0000002b00137c82 */ /* 0x000fe20008000000 */
[----:B------:R-:W-:Y:S01]  /*5ce0*/  UMOV UR20, UR36 ;  /* 0x0000002400147c82 */ /* 0x000fe20008000000 */
[----:B------:R-:W-:Y:S01]  /*5cf0*/  @!UP0 UIADD3 UR18, UPT, UPT, UR42, 0x60, URZ ;  /* 0x000000602a128890 */ /* 0x000fe2000fffe0ff */
[----:B------:R-:W-:Y:S01]  /*5d00*/  R2UR UR26, R82 ;  /* 0x00000000521a72ca */ /* 0x000fe200000e0000 */
[----:B------:R-:W-:Y:S01]  /*5d10*/  @!UP0 UIADD3 UR16, UPT, UPT, UR21, 0x6400, URZ ;  /* 0x0000640015108890 */ /* 0x000fe2000fffe0ff */
[----:B------:R-:W-:Y:S01]  /*5d20*/  @!P1 R2UR UR4, R0 ;  /* 0x00000000000492ca */ /* 0x000fe200000e0000 */
[----:B------:R-:W-:Y:S01]  /*5d30*/  @!UP0 UIADD3 UR17, UPT, UPT, UR21, 0x118, URZ ;  /* 0x0000011815118890 */ /* 0x000fe2000fffe0ff */
[----:B------:R-:W-:Y:S01]  /*5d40*/  R2UR UR24, R83 ;  /* 0x00000000531872ca */ /* 0x000fe200000e0000 */
[----:B------:R-:W-:Y:S01]  /*5d50*/  @!UP0 UIADD3 UR10, UPT, UPT, UR42, 0xe0, URZ ;  /* 0x000000e02a0a8890 */ /* 0x000fe2000fffe0ff */
[----:B------:R-:W-:Y:S01]  /*5d60*/  ISETP.NE.AND P0, PT, R14, 0x2, PT ;  /* 0x000000020e00780c */ /* 0x000fe20003f05270 */
[----:B------:R-:W-:Y:S01]  /*5d70*/  @!UP0 UIADD3 UR8, UPT, UPT, UR21, 0x7400, URZ ;  /* 0x0000740015088890 */ /* 0x000fe2000fffe0ff */
[----:B------:R-:W-:Y:S01]  /*5d80*/  IMAD.U32 R8, RZ, RZ, UR5 ;  /* 0x00000005ff087e24 */ /* 0x000fe2000f8e00ff */
[----:B------:R-:W-:Y:S01]  /*5d90*/  VOTEU.ALL UP0, P1 ;  /* 0x0000000000ff7886 */ /* 0x000fe20000800000 */
[----:B------:R-:W-:Y:S01]  /*5da0*/  UMOV UR11, UR43 ;  /* 0x0000002b000b7c82 */ /* 0x000fe20008000000 */
[----:B------:R-:W-:Y:S01]  /*5db0*/  UMOV UR12, UR36 ;  /* 0x00000024000c7c82 */ /* 0x000fe20008000000 */
[----:B------:R-:W-:Y:S01]  /*5dc0*/  UMOV UR9, UR17 ;  /* 0x0000001100097c82 */ /* 0x000fe20008000000 */
[----:B------:R-:W-:Y:S01]  /*5dd0*/  SEL R0, RZ, 0x1, P0 ;  /* 0x00000001ff007807 */ /* 0x000fe20000000000 */
[----:B------:R-:W-:Y:S01]  /*5de0*/  UIADD3 UR32, UPT, UPT, UR13, UR26, URZ ;  /* 0x0000001a0d207290 */ /* 0x000fe2000fffe0ff */
[----:B------:R-:W-:Y:S01]  /*5df0*/  IMAD.U32 R9, RZ, RZ, UR4 ;  /* 0x00000004ff097e24 */ /* 0x000fe2000f8e00ff */
[----:B------:R-:W-:Y:S01]  /*5e00*/  @!P1 R2UR UR4, R8 ;  /* 0x00000000080492ca */ /* 0x000fe200000e0000 */
[----:B------:R-:W-:Y:S01]  /*5e10*/  UMOV UR36, UR29 ;  /* 0x0000001d00247c82 */ /* 0x000fe20008000000 */
[----:B------:R-:W-:Y:S02]  /*5e20*/  LOP3.LUT R13, R13, R0, RZ, 0x3c, !PT ;  /* 0x000000000d0d7212 */ /* 0x000fe400078e3cff */
[----:B------:R-:W-:Y:S02]  /*5e30*/  @!P1 R2UR UR5, R9 ;  /* 0x00000000090592ca */ /* 0x000fe400000e0000 */
[----:B------:R-:W-:Y:S02]  /*5e40*/  LOP3.LUT R15, R15, 0x1, RZ, 0x3c, !PT ;  /* 0x000000010f0f7812 */ /* 0x000fe400078e3cff */
[----:B------:R-:W-:Y:S09]  /*5e50*/  SEL R14, R14, RZ, P0 ;  /* 0x000000ff0e0e7207 */ /* 0x000ff20000000000 */
[----:B------:R2:W-:Y:S01]  /*5e60*/  @!UP0 UTMALDG.3D [UR16], [UR4], desc[UR6] ;  /* 0x00000610040085b4 */ /* 0x0005e20008011000 */
[----:B------:R-:W-:Y:S05]  /*5e70*/  VOTEU.ALL UP0, P1 ;  /* 0x0000000000ff7886 */ /* 0x000fea0000800000 */
[----:B------:R3:W-:Y:S01]  /*5e80*/  @!UP0 UTMALDG.3D [UR8], [UR4], desc[UR6] ;  /* 0x00000608040085b4 */ /* 0x0007e20008011000 */
[----:B------:R3:W-:Y:S01]  /*5e90*/  @!P1 SYNCS.ARRIVE.TRANS64.RED.A0TR RZ, [UR21+0x118], R7 ;  /* 0x00011807ffff99a7 */ /* 0x0007e20008300415 */
[----:B------:R-:W-:Y:S01]  /*5ea0*/  SYNCS.ARRIVE.TRANS64.RED.A1T0 RZ, [UR37], RZ ;  /* 0x000000ffffff79a7 */ /* 0x000fe20008100425 */
[----:B--2---:R-:W-:Y:S01]  /*5eb0*/  UIADD3 UR20, UPT, UPT, UR14, UR24, URZ ;  /* 0x000000180e147290 */ /* 0x004fe2000fffe0ff */
[----:B------:R-:W-:Y:S11]  /*5ec0*/  BRA.U UP1, `(.L_x_109) ;  /* 0xfffffff101047547 */ /* 0x000ff6000b83ffff */
[----:B------:R-:W-:-:S04]  /*5ed0*/  SHF.L.U32 R3, R15, 0x1f, RZ ;  /* 0x0000001f0f037819 */ /* 0x000fc800000006ff */
[----:B------:R-:W2:Y:S02]  /*5ee0*/  SYNCS.PHASECHK.TRANS64.TRYWAIT P0, [UR21+0x120], R3 ;  /* 0x00012003ff0075a7 */ /* 0x000ea40008001115 */
[----:B--2---:R-:W-:Y:S05]  /*5ef0*/  @!P0 BRA `(.L_x_110) ;  /* 0x0000005400508947 */ /* 0x004fea0003800000 */
.L_x_227:
[----:B------:R-:W4:Y:S02]  /*5f00*/  SYNCS.PHASECHK.TRANS64.TRYWAIT P0, [UR21+0x128], R3 ;  /* 0x00012803ff0075a7 */ /* 0x000f240008001115 */
[----:B----4-:R-:W-:Y:S05]  /*5f10*/  @!P0 BRA `(.L_x_111) ;  /* 0x0000005400608947 */ /* 0x010fea0003800000 */
.L_x_229:
[----:B------:R-:W4:Y:S02]  /*5f20*/  SYNCS.PHASECHK.TRANS64.TRYWAIT P0, [UR21+0x130], R3 ;  /* 0x00013003ff0075a7 */ /* 0x000f240008001115 */
[----:B----4-:R-:W-:Y:S05]  /*5f30*/  @!P0 BRA `(.L_x_112) ;  /* 0x0000005400708947 */ /* 0x010fea0003800000 */
.L_x_231:
[----:B--2---:R-:W-:-:S07]  /*5f40*/  MOV R0, UR21 ;  /* 0x0000001500007c02 */ /* 0x004fce0008000f00 */
.L_x_113:
[----:B--2---:R-:W-:-:S04]  /*5f50*/  SHF.L.U32 R3, R15, 0x1f, RZ ;  /* 0x0000001f0f037819 */ /* 0x004fc800000006ff */
[----:B------:R2:W4:Y:S03]  /*5f60*/  SYNCS.PHASECHK.TRANS64.TRYWAIT P0, [R0+URZ+0x138], R3 ;  /* 0x00013803000075a7 */ /* 0x00052600080011ff */
[----:B----4-:R-:W-:Y:S05]  /*5f70*/  @!P0 NANOSLEEP.SYNCS 0x989680 ;  /* 0x009896800000895d */ /* 0x010fea0003900000 */
[----:B------:R-:W4:Y:S02]  /*5f80*/  @!P0 SYNCS.PHASECHK.TRANS64 P0, [R0+URZ+0x138], R3 ;  /* 0x00013803000085a7 */ /* 0x000f2400080010ff */
[----:B-1-34-:R-:W-:Y:S05]  /*5f90*/  @P0 EXIT ;  /* 0x000000000000094d */ /* 0x01afea0003800000 */
[----:B------:R-:W-:Y:S05]  /*5fa0*/  BRA `(.L_x_113) ;  /* 0xfffffffc00e87947 */ /* 0x000fea000383ffff */
.L_x_98:
[----:B------:R-:W-:-:S06]  /*5fb0*/  UISETP.GE.AND UP0, UPT, UR13, 0x4, UPT ;  /* 0x000000040d00788c */ /* 0x000fcc000bf06270 */
[----:B------:R-:W-:-:S13]  /*5fc0*/  PLOP3.LUT P0, PT, PT, PT, UP0, 0x80, 0x8 ;  /* 0x000000000008781c */ /* 0x000fda0003f0f008 */
[----:B------:R-:W-:Y:S05]  /*5fd0*/  @!P0 EXIT ;  /* 0x000000000000894d */ /* 0x000fea0003800000 */
[----:B------:R-:W1:Y:S08]  /*5fe0*/  S2UR UR4, SR_CgaCtaId ;  /* 0x00000000000479c3 */ /* 0x000e700000008800 */
[----:B------:R-:W-:Y:S01]  /*5ff0*/  BAR.SYNC.DEFER_BLOCKING 0x6, 0xa0 ;  /* 0x0182800000007b1d */ /* 0x000fe20000010000 */
[----:B------:R-:W-:Y:S01]  /*6000*/  IMAD.SHL.U32 R3, R95, 0x20, RZ ;  /* 0x000000205f037824 */ /* 0x000fe200078e00ff */
[C---:B------:R-:W-:Y:S01]  /*6010*/  SHF.L.U32 R4, R81.reuse, 0x15, RZ ;  /* 0x0000001551047819 */ /* 0x040fe200000006ff */
[----:B------:R-:W-:Y:S01]  /*6020*/  IMAD.SHL.U32 R5, R81, 0x400, RZ ;  /* 0x0000040051057824 */ /* 0x000fe200078e00ff */
[C---:B------:R-:W-:Y:S01]  /*6030*/  LOP3.LUT R96, R95.reuse, 0x60, RZ, 0xc0, !PT ;  /* 0x000000605f607812 */ /* 0x040fe200078ec0ff */
[----:B------:R-:W-:Y:S01]  /*6040*/  IMAD.SHL.U32 R2, R95, 0x4, RZ ;  /* 0x000000045f027824 */ /* 0x000fe200078e00ff */
[----:B------:R-:W-:-:S02]  /*6050*/  UMOV UR43, 0x400 ;  /* 0x00000400002b7882 */ /* 0x000fc40000000000 */
[----:B------:R-:W2:Y:S01]  /*6060*/  LDC.64 R78, c[0x0][0x8b0] ;  /* 0x00022c00ff4e7b82 */ /* 0x000ea20000000a00 */
[----:B------:R-:W-:Y:S01]  /*6070*/  LOP3.LUT R94, R3, 0xb20, RZ, 0xc0, !PT ;  /* 0x00000b20035e7812 */ /* 0x000fe200078ec0ff */
[----:B------:R-:W-:Y:S01]  /*6080*/  IMAD.U32 R37, R95, 0x10000, RZ ;  /* 0x000100005f257824 */ /* 0x000fe200078e00ff */
[----:B------:R-:W-:Y:S01]  /*6090*/  LOP3.LUT R3, R3, 0xc0, RZ, 0xc0, !PT ;  /* 0x000000c003037812 */ /* 0x000fe200078ec0ff */
[----:B------:R-:W-:Y:S01]  /*60a0*/  HFMA2 R36, -RZ, RZ, 0, 0 ;  /* 0x00000000ff247431 */ /* 0x000fe200000001ff */
[----:B------:R-:W-:Y:S01]  /*60b0*/  LOP3.LUT R94, R94, 0x400, R5, 0xf8, !PT ;  /* 0x000004005e5e7812 */ /* 0x000fe200078ef805 */
[----:B------:R-:W-:Y:S01]  /*60c0*/  IMAD.MOV.U32 R91, RZ, RZ, 0x1 ;  /* 0x00000001ff5b7424 */ /* 0x000fe200078e00ff */
[----:B------:R-:W-:Y:S01]  /*60d0*/  LOP3.LUT R3, R3, 0x18, R2, 0xf8, !PT ;  /* 0x0000001803037812 */ /* 0x000fe200078ef802 */
[----:B------:R-:W3:Y:S01]  /*60e0*/  LDC.64 R76, c[0x0][0x8a8] ;  /* 0x00022a00ff4c7b82 */ /* 0x000ee20000000a00 */
[----:B------:R-:W-:Y:S01]  /*60f0*/  LOP3.LUT R4, R4, 0x200000, RZ, 0xc0, !PT ;  /* 0x0020000004047812 */ /* 0x000fe200078ec0ff */
[----:B------:R-:W-:Y:S01]  /*6100*/  IMAD.MOV.U32 R90, RZ, RZ, RZ ;  /* 0x000000ffff5a7224 */ /* 0x000fe200078e00ff */
[----:B------:R-:W-:Y:S01]  /*6110*/  LOP3.LUT R94, R94, R3, RZ, 0xfc, !PT ;  /* 0x000000035e5e7212 */ /* 0x000fe200078efcff */
[----:B------:R-:W-:Y:S01]  /*6120*/  IMAD.MOV.U32 R87, RZ, RZ, RZ ;  /* 0x000000ffff577224 */ /* 0x000fe200078e00ff */
[----:B------:R-:W-:Y:S01]  /*6130*/  LOP3.LUT R93, R95, 0x2, RZ, 0xc0, !PT ;  /* 0x000000025f5d7812 */ /* 0x000fe200078ec0ff */
[----:B------:R-:W4:Y:S01]  /*6140*/  LDCU UR59, c[0x0][0x370] ;  /* 0x00006e00ff3b77ac */ /* 0x000f220008000800 */
[----:B------:R-:W-:-:S02]  /*6150*/  LOP3.LUT R37, R4, 0x400000, R37, 0xf8, !PT ;  /* 0x0040000004257812 */ /* 0x000fc400078ef825 */
[----:B------:R-:W-:Y:S01]  /*6160*/  LOP3.LUT R95, R95, 0x4, RZ, 0xc0, !PT ;  /* 0x000000045f5f7812 */ /* 0x000fe200078ec0ff */
[----:B-1----:R-:W-:Y:S01]  /*6170*/  ULEA UR43, UR4, UR43, 0x18 ;  /* 0x0000002b042b7291 */ /* 0x002fe2000f8ec0ff */
[----:B------:R-:W-:Y:S01]  /*6180*/  MOV R89, RZ ;  /* 0x000000ff00597202 */ /* 0x000fe20000000f00 */
[----:B------:R-:W1:Y:S02]  /*6190*/  LDCU UR42, c[0x0][0xb0c] ;  /* 0x00016180ff2a77ac */ /* 0x000e640008000800 */
[----:B------:R-:W-:Y:S01]  /*61a0*/  UIADD3 UR4, UPT, UPT, UR43, 0x400, URZ ;  /* 0x000004002b047890 */ /* 0x000fe2000fffe0ff */
[----:B------:R-:W1:Y:S04]  /*61b0*/  LDCU UR39, c[0x0][0xb30] ;  /* 0x00016600ff2777ac */ /* 0x000e680008000800 */
[----:B------:R-:W4:Y:S01]  /*61c0*/  LDS R0, [UR43+0x200] ;  /* 0x0002002bff007984 */ /* 0x000f220008000800 */
[----:B------:R-:W-:Y:S01]  /*61d0*/  MOV R85, UR4 ;  /* 0x0000000400557c02 */ /* 0x000fe20008000f00 */
[----:B------:R-:W1:Y:S04]  /*61e0*/  LDCU.64 UR56, c[0x0][0x888] ;  /* 0x00011100ff3877ac */ /* 0x000e680008000a00 */
[----:B------:R-:W-:Y:S01]  /*61f0*/  IMAD R94, R94, 0x2, R85 ;  /* 0x000000025e5e7824 */ /* 0x000fe200078e0255 */
[----:B------:R-:W1:Y:S03]  /*6200*/  LDCU.64 UR40, c[0x0][0xb28] ;  /* 0x00016500ff2877ac */ /* 0x000e660008000a00 */
[--C-:B------:R-:W-:Y:S01]  /*6210*/  IMAD R93, R93, -0x10, R94.reuse ;  /* 0xfffffff05d5d7824 */ /* 0x100fe200078e025e */
[----:B------:R-:W1:Y:S01]  /*6220*/  LDCU.64 UR62, c[0x0][0x890] ;  /* 0x00011200ff3e77ac */ /* 0x000e620008000a00 */
[----:B------:R-:W-:Y:S01]  /*6230*/  IMAD R92, R95, -0x10, R94 ;  /* 0xfffffff05f5c7824 */ /* 0x000fe200078e025e */
[----:B------:R-:W1:Y:S01]  /*6240*/  LDCU.128 UR52, c[0x0][0xb10] ;  /* 0x00016200ff3477ac */ /* 0x000e620008000c00 */
[----:B------:R-:W1:Y:S01]  /*6250*/  LDCU UR58, c[0x0][0x374] ;  /* 0x00006e80ff3a77ac */ /* 0x000e620008000800 */
[----:B------:R-:W-:Y:S01]  /*6260*/  UMOV UR47, URZ ;  /* 0x000000ff002f7c82 */ /* 0x000fe20008000000 */
[----:B------:R-:W-:Y:S01]  /*6270*/  UMOV UR46, URZ ;  /* 0x000000ff002e7c82 */ /* 0x000fe20008000000 */
[----:B-1234-:R-:W-:-:S07]  /*6280*/  IMAD.IADD R37, R0, 0x1, R37 ;  /* 0x0000000100257824 */ /* 0x01efce00078e0225 */
.L_x_157:
[----:B------:R-:W-:Y:S02]  /*6290*/  LEA R3, R87, UR43, 0x3 ;  /* 0x0000002b57037c11 */ /* 0x000fe4000f8e18ff */
[----:B------:R-:W-:Y:S02]  /*62a0*/  SHF.L.U32 R0, R89, 0x1f, RZ ;  /* 0x0000001f59007819 */ /* 0x000fe400000006ff */
[----:B------:R-:W-:Y:S02]  /*62b0*/  LEA R5, R87, UR43, 0x4 ;  /* 0x0000002b57057c11 */ /* 0x000fe4000f8e20ff */
[----:B-1----:R-:W1:Y:S02]  /*62c0*/  SYNCS.PHASECHK.TRANS64.TRYWAIT P0, [R3+URZ+0x150], R0 ;  /* 0x00015000030075a7 */ /* 0x002e6400080011ff */
[----:B-12---:R-:W-:Y:S05]  /*62d0*/  @!P0 BRA `(.L_x_114) ;  /* 0x0000005000a08947 */ /* 0x006fea0003800000 */
.L_x_232:
        /* <DEDUP_REMOVED lines=11> */
[----:B------:R-:W-:Y:S01]  /*6390*/  PLOP3.LUT P0, PT, PT, PT, UP1, 0x80, 0x8 ;  /* 0x000000000008781c */ /* 0x000fe20003f0f018 */
[----:B------:R-:W-:Y:S11]  /*63a0*/  UP2UR UR61, UPR, URZ, 0x2 ;  /* 0x00000002ff3d7883 */ /* 0x000ff60008000000 */
[----:B------:R-:W-:Y:S01]  /*63b0*/  @!UPT UIADD3 URZ, UPT, UPT, URZ, URZ, URZ ;  /* 0x000000fffffff290 */ /* 0x000fe2000fffe0ff */
[----:B-1----:R-:W-:Y:S02]  /*63c0*/  @P0 SHF.R.U32.HI R0, RZ, 0x10, R5 ;  /* 0x00000010ff000819 */ /* 0x002fe40000011605 */
        /* <DEDUP_REMOVED lines=12> */
[----:B------:R-:W2:Y:S01]  /*6490*/  LDCU UR12, c[0x0][0xb20] ;  /* 0x00016400ff0c77ac */ /* 0x000ea20008000800 */
[----:B------:R-:W-:Y:S02]  /*64a0*/  UIMAD.WIDE.U32 UR4, UR58, UR55, URZ ;  /* 0x000000373a0472a5 */ /* 0x000fe4000f8e00ff */
[----:B------:R-:W-:Y:S02]  /*64b0*/  UIMAD.WIDE.U32 UR6, UR59, UR52, URZ ;  /* 0x000000343b0672a5 */ /* 0x000fe4000f8e00ff */
[----:B------:R-:W-:Y:S02]  /*64c0*/  UISETP.NE.AND UP0, UPT, UR54, 0x1, UPT ;  /* 0x000000013600788c */ /* 0x000fe4000bf05270 */
[----:B------:R-:W-:Y:S02]  /*64d0*/  UIMAD.WIDE.U32 UR8, UR37, UR55, URZ ;  /* 0x00000037250872a5 */ /* 0x000fe4000f8e00ff */
[----:B------:R-:W-:Y:S02]  /*64e0*/  UIMAD.WIDE.U32 UR10, UR38, UR52, URZ ;  /* 0x00000034260a72a5 */ /* 0x000fe4000f8e00ff */
[----:B------:R-:W-:Y:S02]  /*64f0*/  UISETP.NE.AND UP1, UPT, UR42, 0x1, UPT ;  /* 0x000000012a00788c */ /* 0x000fe4000bf25270 */
[----:B------:R-:W-:Y:S01]  /*6500*/  UISETP.NE.AND UP2, UPT, UR45, 0x1, UPT ;  /* 0x000000012d00788c */ /* 0x000fe2000bf45270 */
[----:B------:R-:W-:Y:S02]  /*6510*/  UMOV UR4, UR5 ;  /* 0x0000000500047c82 */ /* 0x000fe40008000000 */
[----:B--2---:R-:W-:Y:S03]  /*6520*/  USHF.R.U32.HI UR5, URZ, UR12, UR4 ;  /* 0x0000000cff057299 */ /* 0x004fe60008011604 */
[----:B------:R-:W-:Y:S02]  /*6530*/  UMOV UR4, UR7 ;  /* 0x0000000700047c82 */ /* 0x000fe40008000000 */
[----:B------:R-:W-:Y:S02]  /*6540*/  USHF.R.U32.HI UR7, URZ, UR53, UR4 ;  /* 0x00000035ff077299 */ /* 0x000fe40008011604 */
[----:B------:R-:W-:Y:S02]  /*6550*/  USEL UR4, UR58, UR5, !UP0 ;  /* 0x000000053a047287 */ /* 0x000fe4000c000000 */
[----:B------:R-:W-:Y:S01]  /*6560*/  USEL UR7, UR59, UR7, !UP1 ;  /* 0x000000073b077287 */ /* 0x000fe2000c800000 */
[----:B------:R-:W-:Y:S01]  /*6570*/  UMOV UR5, UR9 ;  /* 0x0000000900057c82 */ /* 0x000fe20008000000 */
[----:B------:R-:W-:Y:S02]  /*6580*/  UIMAD.WIDE.U32 UR8, UR4, UR40, URZ ;  /* 0x00000028040872a5 */ /* 0x000fe4000f8e00ff */
[----:B------:R-:W-:Y:S03]  /*6590*/  USHF.R.U32.HI UR6, URZ, UR12, UR5 ;  /* 0x0000000cff067299 */ /* 0x000fe60008011605 */
[----:B------:R-:W-:Y:S01]  /*65a0*/  UMOV UR5, UR11 ;  /* 0x0000000b00057c82 */ /* 0x000fe20008000000 */
[----:B------:R-:W-:Y:S02]  /*65b0*/  UIMAD.WIDE.U32 UR10, UR7, UR40, URZ ;  /* 0x00000028070a72a5 */ /* 0x000fe4000f8e00ff */
[----:B------:R-:W-:Y:S02]  /*65c0*/  USHF.R.U32.HI UR12, URZ, UR53, UR5 ;  /* 0x00000035ff0c7299 */ /* 0x000fe40008011605 */
[----:B------:R-:W-:Y:S01]  /*65d0*/  USEL UR6, UR37, UR6, !UP0 ;  /* 0x0000000625067287 */ /* 0x000fe2000c000000 */
[----:B------:R-:W-:Y:S02]  /*65e0*/  UMOV UR5, UR9 ;  /* 0x0000000900057c82 */ /* 0x000fe40008000000 */
[----:B------:R-:W-:Y:S01]  /*65f0*/  UMOV UR10, UR11 ;  /* 0x0000000b000a7c82 */ /* 0x000fe20008000000 */
[----:B------:R-:W-:Y:S02]  /*6600*/  @UP2 USHF.R.U32.HI UR4, URZ, UR41, UR5 ;  /* 0x00000029ff042299 */ /* 0x000fe40008011605 */
[----:B------:R-:W-:Y:S02]  /*6610*/  @UP2 USHF.R.U32.HI UR7, URZ, UR41, UR10 ;  /* 0x00000029ff072299 */ /* 0x000fe4000801160a */
[----:B------:R-:W-:Y:S02]  /*6620*/  UIMAD UR4, UR45, UR4, URZ ;  /* 0x000000042d0472a4 */ /* 0x000fe4000f8e02ff */
        /* <DEDUP_REMOVED lines=8> */
[----:B------:R-:W-:Y:S02]  /*66b0*/  USEL UR11, UR6, UR4, !UP2 ;  /* 0x00000004060b7287 */ /* 0x000fe4000d000000 */
[----:B------:R-:W-:Y:S02]  /*66c0*/  UIADD3 UR8, UPT, UPT, -UR5, URZ, URZ ;  /* 0x000000ff05087290 */ /* 0x000fe4000fffe1ff */
[----:B------:R-:W-:Y:S01]  /*66d0*/  UIADD3 UR10, UPT, UPT, -UR11, URZ, URZ ;  /* 0x000000ff0b0a7290 */ /* 0x000fe2000fffe1ff */
[----:B------:R-:W-:Y:S01]  /*66e0*/  @!UP0 UMOV UR4, UR9 ;  /* 0x0000000900048c82 */ /* 0x000fe20008000000 */
[----:B------:R-:W-:Y:S02]  /*66f0*/  UIADD3 UR9, UPT, UPT, -UR6, URZ, URZ ;  /* 0x000000ff06097290 */ /* 0x000fe4000fffe1ff */
[----:B------:R-:W-:Y:S02]  /*6700*/  @!UP0 USHF.R.U32.HI UR4, URZ, UR41, UR4 ;  /* 0x00000029ff048299 */ /* 0x000fe40008011604 */
[----:B------:R-:W-:Y:S02]  /*6710*/  UIMAD UR10, UR45, UR10, UR6 ;  /* 0x0000000a2d0a72a4 */ /* 0x000fe4000f8e0206 */
[----:B------:R-:W-:Y:S04]  /*6720*/  @!UP0 USEL UR4, UR5, UR4, !UP2 ;  /* 0x0000000405048287 */ /* 0x000fe8000d000000 */
[----:B------:R-:W-:Y:S02]  /*6730*/  @!UP0 UIMAD UR10, UR7, UR10, UR4 ;  /* 0x0000000a070a82a4 */ /* 0x000fe4000f8e0204 */
[----:B------:R-:W-:Y:S02]  /*6740*/  @!UP0 UIADD3 UR11, UPT, UPT, UR11, -UR4, URZ ;  /* 0x800000040b0b8290 */ /* 0x000fe4000fffe0ff */
[----:B------:R-:W-:Y:S02]  /*6750*/  UIMAD UR7, UR42, UR8, UR38 ;  /* 0x000000082a0772a4 */ /* 0x000fe4000f8e0226 */
[----:B------:R-:W-:Y:S02]  /*6760*/  @!UP0 UIMAD UR6, UR11, UR45, UR5 ;  /* 0x0000002d0b0682a4 */ /* 0x000fe4000f8e0205 */
[----:B------:R-:W-:Y:S01]  /*6770*/  UIMAD UR4, UR54, UR9, UR37 ;  /* 0x00000009360472a4 */ /* 0x000fe2000f8e0225 */
[----:B------:R-:W-:Y:S02]  /*6780*/  @!UP0 UMOV UR5, UR10 ;  /* 0x0000000a00058c82 */ /* 0x000fe40008000000 */
[----:B------:R-:W-:Y:S02]  /*6790*/  UIMAD UR38, UR5, UR42, UR7 ;  /* 0x0000002a052672a4 */ /* 0x000fe4000f8e0207 */
[----:B------:R-:W-:Y:S11]  /*67a0*/  UIMAD UR37, UR6, UR54, UR4 ;  /* 0x00000036062572a4 */ /* 0x000ff6000f8e0204 */
[----:B------:R-:W-:Y:S01]  /*67b0*/  @!UPT UIADD3 URZ, UPT, UPT, URZ, URZ, URZ ;  /* 0x000000fffffff290 */ /* 0x000fe2000fffe0ff */
.L_x_115:
[----:B------:R-:W-:Y:S01]  /*67c0*/  UISETP.NE.AND UP0, UPT, UR39, 0x1, UPT ;  /* 0x000000012700788c */ /* 0x000fe2000bf05270 */
[----:B------:R-:W-:Y:S01]  /*67d0*/  LOP3.LUT P0, RZ, R85, 0x1b0, RZ, 0xc0, !PT ;  /* 0x000001b055ff7812 */ /* 0x000fe2000780c0ff */
[----:B------:R-:W-:Y:S01]  /*67e0*/  USHF.L.U32 UR50, UR20, 0x6, URZ ;  /* 0x0000000614327899 */ /* 0x000fe200080006ff */
[----:B------:R-:W-:Y:S01]  /*67f0*/  BSSY.RECONVERGENT B6, `(.L_x_116) ;  /* 0x0000034000067945 */ /* 0x000fe20003800200 */
[----:B------:R-:W-:Y:S01]  /*6800*/  USHF.L.U32 UR49, UR32, 0x8, URZ ;  /* 0x0000000820317899 */ /* 0x000fe200080006ff */
[----:B------:R-:W-:Y:S06]  /*6810*/  IADD3 R87, PT, PT, R87, 0x1, RZ ;  /* 0x0000000157577810 */ /* 0x000fec0007ffe0ff */
[----:B------:R-:W2:Y:S01]  /*6820*/  @!UP0 LDCU.128 UR12, c[0x0][0xb10] ;  /* 0x00016200ff0c87ac */ /* 0x000ea20008000c00 */
[----:B------:R-:W3:Y:S01]  /*6830*/  @!UP0 LDCU UR5, c[0x0][0xb0c] ;  /* 0x00016180ff0587ac */ /* 0x000ee20008000800 */
[----:B------:R-:W4:Y:S01]  /*6840*/  @!UP0 LDCU UR10, c[0x0][0xb20] ;  /* 0x00016400ff0a87ac */ /* 0x000f220008000800 */
[----:B--2---:R-:W-:Y:S02]  /*6850*/  UIMAD.WIDE.U32 UR8, UR38, UR12, URZ ;  /* 0x0000000c260872a5 */ /* 0x004fe4000f8e00ff */
[----:B------:R-:W-:Y:S02]  /*6860*/  UIMAD.WIDE.U32 UR6, UR37, UR15, URZ ;  /* 0x0000000f250672a5 */ /* 0x000fe4000f8e00ff */
[----:B------:R-:W-:Y:S03]  /*6870*/  @!UP0 UISETP.NE.AND UP1, UPT, UR14, 0x1, UPT ;  /* 0x000000010e00888c */ /* 0x000fe6000bf25270 */
[----:B------:R-:W-:Y:S01]  /*6880*/  @!UP0 UMOV UR4, UR9 ;  /* 0x0000000900048c82 */ /* 0x000fe20008000000 */
[----:B---3--:R-:W-:Y:S02]  /*6890*/  @!UP0 UISETP.NE.AND UP2, UPT, UR5, 0x1, UPT ;  /* 0x000000010500888c */ /* 0x008fe4000bf45270 */
[----:B------:R-:W-:Y:S01]  /*68a0*/  @!UP0 USHF.R.U32.HI UR4, URZ, UR13, UR4 ;  /* 0x0000000dff048299 */ /* 0x000fe20008011604 */
[----:B------:R-:W-:Y:S02]  /*68b0*/  @!UP0 UMOV UR6, UR7 ;  /* 0x0000000700068c82 */ /* 0x000fe40008000000 */
[----:B----4-:R-:W-:Y:S02]  /*68c0*/  @!UP0 USHF.R.U32.HI UR6, URZ, UR10, UR6 ;  /* 0x0000000aff068299 */ /* 0x010fe40008011606 */
[----:B------:R-:W-:Y:S02]  /*68d0*/  @!UP0 USEL UR7, UR38, UR4, !UP2 ;  /* 0x0000000426078287 */ /* 0x000fe4000d000000 */
[----:B------:R-:W-:Y:S04]  /*68e0*/  @!UP0 USEL UR6, UR37, UR6, !UP1 ;  /* 0x0000000625068287 */ /* 0x000fe8000c800000 */
[----:B------:R-:W-:Y:S02]  /*68f0*/  @!UP0 UIADD3 UR4, UPT, UPT, -UR7, UR6, URZ ;  /* 0x0000000607048290 */ /* 0x000fe4000fffe1ff */
[----:B------:R-:W-:Y:S02]  /*6900*/  @!UP0 UIADD3 UR6, UPT, UPT, UR7, -UR6, URZ ;  /* 0x8000000607068290 */ /* 0x000fe4000fffe0ff */
[----:B------:R-:W-:Y:S02]  /*6910*/  @!UP0 UIMAD UR38, UR4, UR5, UR38 ;  /* 0x00000005042682a4 */ /* 0x000fe4000f8e0226 */
[----:B------:R-:W-:Y:S01]  /*6920*/  @!UP0 UIMAD UR37, UR6, UR14, UR37 ;  /* 0x0000000e062582a4 */ /* 0x000fe2000f8e0225 */
[----:B------:R-:W-:Y:S11]  /*6930*/  @!P0 BRA `(.L_x_117) ;  /* 0x00000000007c8947 */ /* 0x000ff60003800000 */
[----:B------:R-:W2:Y:S01]  /*6940*/  LDCU.64 UR8, c[0x4][0x80] ;  /* 0x01001000ff0877ac */ /* 0x000ea20008000a00 */
[----:B------:R-:W-:Y:S01]  /*6950*/  MOV R2, 0x0 ;  /* 0x0000000000027802 */ /* 0x000fe20000000f00 */
[----:B------:R-:W-:Y:S02]  /*6960*/  HFMA2 R12, -RZ, RZ, 0, 5.9604644775390625e-08 ;  /* 0x00000001ff0c7431 */ /* 0x000fe400000001ff */
[----:B------:R-:W-:Y:S01]  /*6970*/  IMAD.MOV.U32 R8, RZ, RZ, 0x70 ;  /* 0x00000070ff087424 */ /* 0x000fe200078e00ff */
[----:B------:R3:W4:Y:S01]  /*6980*/  LDC.64 R14, c[0x4][R2] ;  /* 0x01000000020e7b82 */ /* 0x0007220000000a00 */
[----:B------:R-:W1:Y:S01]  /*6990*/  LDCU.64 UR6, c[0x4][0x88] ;  /* 0x01001100ff0677ac */ /* 0x000e620008000a00 */
[----:B------:R-:W-:Y:S01]  /*69a0*/  IMAD.MOV.U32 R13, RZ, RZ, RZ ;  /* 0x000000ffff0d7224 */ /* 0x000fe200078e00ff */
[----:B------:R-:W1:Y:S01]  /*69b0*/  LDCU.64 UR4, c[0x4][0x8] ;  /* 0x01000100ff0477ac */ /* 0x000e620008000a00 */
[----:B--2---:R-:W-:Y:S01]  /*69c0*/  MOV R5, UR9 ;  /* 0x0000000900057c02 */ /* 0x004fe20008000f00 */
[----:B------:R-:W-:Y:S01]  /*69d0*/  IMAD.U32 R4, RZ, RZ, UR8 ;  /* 0x00000008ff047e24 */ /* 0x000fe2000f8e00ff */
[----:B-1----:R-:W-:Y:S01]  /*69e0*/  MOV R7, UR7 ;  /* 0x0000000700077c02 */ /* 0x002fe20008000f00 */
[----:B------:R-:W-:Y:S01]  /*69f0*/  IMAD.U32 R6, RZ, RZ, UR6 ;  /* 0x00000006ff067e24 */ /* 0x000fe2000f8e00ff */
[----:B------:R-:W-:Y:S01]  /*6a00*/  MOV R11, UR5 ;  /* 0x00000005000b7c02 */ /* 0x000fe20008000f00 */
[----:B------:R-:W-:Y:S02]  /*6a10*/  IMAD.U32 R10, RZ, RZ, UR4 ;  /* 0x00000004ff0a7e24 */ /* 0x000fe4000f8e00ff */
[----:B------:R-:W-:Y:S07]  /*6a20*/  LEPC R20, `(.L_x_118) ;  /* 0x000000001014794e */ /* 0x000fee0000000000 */
[----:B---345:R-:W-:Y:S05]  /*6a30*/  CALL.ABS.NOINC R14 ;  /* 0x000000000e007343 */ /* 0x038fea0003c00000 */
.L_x_118:
[----:B------:R-:W1:Y:S01]  /*6a40*/  LDCU.64 UR8, c[0x4][0x80] ;  /* 0x01001000ff0877ac */ /* 0x000e620008000a00 */
[----:B------:R-:W2:Y:S01]  /*6a50*/  LDC.64 R2, c[0x4][R2] ;  /* 0x0100000002027b82 */ /* 0x000ea20000000a00 */
[----:B------:R-:W-:Y:S02]  /*6a60*/  HFMA2 R12, -RZ, RZ, 0, 5.9604644775390625e-08 ;  /* 0x00000001ff0c7431 */ /* 0x000fe400000001ff */
[----:B------:R-:W-:Y:S02]  /*6a70*/  IMAD.MOV.U32 R8, RZ, RZ, 0x70 ;  /* 0x00000070ff087424 */ /* 0x000fe400078e00ff */
[----:B------:R-:W-:Y:S01]  /*6a80*/  IMAD.MOV.U32 R13, RZ, RZ, RZ ;  /* 0x000000ffff0d7224 */ /* 0x000fe200078e00ff */
[----:B------:R-:W3:Y:S01]  /*6a90*/  LDCU.64 UR6, c[0x4][0x88] ;  /* 0x01001100ff0677ac */ /* 0x000ee20008000a00 */
[----:B------:R-:W4:Y:S01]  /*6aa0*/  LDCU.64 UR4, c[0x4][0x8] ;  /* 0x01000100ff0477ac */ /* 0x000f220008000a00 */
[----:B-1----:R-:W-:Y:S02]  /*6ab0*/  MOV R4, UR8 ;  /* 0x0000000800047c02 */ /* 0x002fe40008000f00 */
[----:B------:R-:W-:Y:S02]  /*6ac0*/  MOV R5, UR9 ;  /* 0x0000000900057c02 */ /* 0x000fe40008000f00 */
[----:B---3--:R-:W-:Y:S01]  /*6ad0*/  MOV R7, UR7 ;  /* 0x0000000700077c02 */ /* 0x008fe20008000f00 */
[----:B------:R-:W-:Y:S01]  /*6ae0*/  IMAD.U32 R6, RZ, RZ, UR6 ;  /* 0x00000006ff067e24 */ /* 0x000fe2000f8e00ff */
[----:B----4-:R-:W-:Y:S01]  /*6af0*/  MOV R11, UR5 ;  /* 0x00000005000b7c02 */ /* 0x010fe20008000f00 */
[----:B------:R-:W-:Y:S02]  /*6b00*/  IMAD.U32 R10, RZ, RZ, UR4 ;  /* 0x00000004ff0a7e24 */ /* 0x000fe4000f8e00ff */
[----:B------:R-:W-:Y:S07]  /*6b10*/  LEPC R20, `(.L_x_117) ;  /* 0x000000001014794e */ /* 0x000fee0000000000 */
[----:B--2---:R-:W-:Y:S05]  /*6b20*/  CALL.ABS.NOINC R2 ;  /* 0x0000000002007343 */ /* 0x004fea0003c00000 */
.L_x_117:
[----:B------:R-:W-:Y:S05]  /*6b30*/  BSYNC.RECONVERGENT B6 ;  /* 0x0000000000067941 */ /* 0x000fea0003800200 */
.L_x_116:
[----:B------:R-:W-:Y:S01]  /*6b40*/  R2UR UR4, R84 ;  /* 0x00000000540472ca */ /* 0x000fe200000e0000 */
[----:B------:R-:W-:Y:S01]  /*6b50*/  UISETP.NE.U32.AND UP0, UPT, UR62, URZ, UPT ;  /* 0x000000ff3e00728c */ /* 0x000fe2000bf05070 */
[----:B------:R-:W-:Y:S02]  /*6b60*/  ISETP.NE.U32.AND P4, PT, R78, RZ, PT ;  /* 0x000000ff4e00720c */ /* 0x000fe40003f85070 */
[----:B------:R-:W-:Y:S01]  /*6b70*/  ISETP.NE.U32.AND P2, PT, RZ, UR56, PT ;  /* 0x00000038ff007c0c */ /* 0x000fe2000bf45070 */
[----:B------:R-:W-:Y:S01]  /*6b80*/  UISETP.NE.AND.EX UP1, UPT, UR63, URZ, UPT, UP0 ;  /* 0x000000ff3f00728c */ /* 0x000fe2000bf25300 */
[----:B------:R-:W-:Y:S01]  /*6b90*/  ISETP.NE.AND.EX P4, PT, R79, RZ, PT, P4 ;  /* 0x000000ff4f00720c */ /* 0x000fe20003f85340 */
[----:B------:R-:W-:Y:S01]  /*6ba0*/  UPLOP3.LUT UP0, UPT, UPT, UPT, UPT, 0x40, 0x4 ;  /* 0x000000000004789c */ /* 0x000fe20003f0e870 */
[----:B------:R-:W-:Y:S05]  /*6bb0*/  ISETP.NE.AND.EX P2, PT, RZ, UR57, PT, P2 ;  /* 0x00000039ff007c0c */ /* 0x000fea000bf45320 */
[----:B------:R-:W-:Y:S06]  /*6bc0*/  UISETP.NE.AND UP2, UPT, UR4, URZ, UPT ;  /* 0x000000ff0400728c */ /* 0x000fec000bf45270 */
[----:B------:R-:W-:Y:S05]  /*6bd0*/  PLOP3.LUT P1, PT, PT, PT, UP2, 0x80, 0x8 ;  /* 0x000000000008781c */ /* 0x000fea0003f2f028 */
[----:B------:R-:W-:Y:S06]  /*6be0*/  @UP2 UPLOP3.LUT UP0, UPT, UPT, UPT, UP1, 0x80, 0x8 ;  /* 0x000000000008289c */ /* 0x000fec0003f0f010 */
[----:B------:R-:W-:Y:S01]  /*6bf0*/  PLOP3.LUT P0, PT, PT, PT, UP0, 0x80, 0x8 ;  /* 0x000000000008781c */ /* 0x000fe20003f0f008 */
[----:B------:R-:W-:Y:S01]  /*6c00*/  @!UPT UIADD3 URZ, UPT, UPT, URZ, URZ, URZ ;  /* 0x000000fffffff290 */ /* 0x000fe2000fffe0ff */
[----:B------:R-:W-:Y:S11]  /*6c10*/  BRA.U !UP1, `(.L_x_119) ;  /* 0x00000001093c7547 */ /* 0x000ff6000b800000 */
[----:B------:R-:W-:Y:S01]  /*6c20*/  UISETP.NE.U32.AND UP0, UPT, UR56, URZ, UPT ;  /* 0x000000ff3800728c */ /* 0x000fe2000bf05070 */
[----:B-1----:R-:W-:Y:S01]  /*6c30*/  HFMA2 R0, -RZ, RZ, 0, 5.9604644775390625e-08 ;  /* 0x00000001ff007431 */ /* 0x002fe200000001ff */
[----:B------:R-:W1:Y:S01]  /*6c40*/  LDCU.64 UR8, c[0x0][0x358] ;  /* 0x00006b00ff0877ac */ /* 0x000e620008000a00 */
[----:B------:R-:W-:Y:S01]  /*6c50*/  IMAD.MOV.U32 R80, RZ, RZ, 0x1 ;  /* 0x00000001ff507424 */ /* 0x000fe200078e00ff */
[----:B------:R-:W-:Y:S06]  /*6c60*/  UISETP.NE.AND.EX UP0, UPT, UR57, URZ, UPT, UP0 ;  /* 0x000000ff3900728c */ /* 0x000fec000bf05300 */
[----:B------:R-:W-:Y:S05]  /*6c70*/  PLOP3.LUT P3, PT, PT, PT, UP0, 0x80, 0x8 ;  /* 0x000000000008781c */ /* 0x000fea0003f6f008 */
[----:B------:R-:W2:Y:S01]  /*6c80*/  @UP0 LDCU.64 UR4, c[0x0][0x888] ;  /* 0x00011100ff0407ac */ /* 0x000ea20008000a00 */
[----:B------:R-:W-:Y:S07]  /*6c90*/  @UP0 UIMAD UR6, UR36, UR62, URZ ;  /* 0x0000003e240602a4 */ /* 0x000fee000f8e02ff */
[----:B------:R-:W-:Y:S01]  /*6ca0*/  @!P3 PRMT R80, R0, 0x7610, R80 ;  /* 0x000076100050b816 */ /* 0x000fe20000000050 */
[----:B--2---:R-:W-:Y:S06]  /*6cb0*/  @UP0 UIMAD.WIDE UR4, UR6, 0x4, UR4 ;  /* 0x00000004060408a5 */ /* 0x004fec000f8e0204 */
[----:B------:R-:W-:Y:S01]  /*6cc0*/  IMAD.U32 R2, RZ, RZ, UR4 ;  /* 0x00000004ff027e24 */ /* 0x000fe2000f8e00ff */
[----:B------:R-:W-:Y:S04]  /*6cd0*/  MOV R3, UR5 ;  /* 0x0000000500037c02 */ /* 0x000fe80008000f00 */
[----:B------:R-:W2:Y:S01]  /*6ce0*/  @!UP0 LDCU UR4, c[0x0][0x880] ;  /* 0x00011000ff0487ac */ /* 0x000ea20008000800 */
[----:B-1---5:R3:W5:Y:S02]  /*6cf0*/  @P3 LDG.E R41, desc[UR8][R2.64] ;  /* 0x0000000802293981 */ /* 0x022764000c1e1900 */
[----:B--23--:R-:W-:Y:S02]  /*6d00*/  @!P3 IMAD.U32 R41, RZ, RZ, UR4 ;  /* 0x00000004ff29be24 */ /* 0x00cfe4000f8e00ff */
.L_x_119:
[----:B------:R-:W-:Y:S05]  /*6d10*/  @!P4 BRA `(.L_x_120) ;  /* 0x000000000024c947 */ /* 0x000fea0003800000 */
[----:B------:R-:W-:Y:S01]  /*6d20*/  ISETP.NE.U32.AND P3, PT, R76, RZ, PT ;  /* 0x000000ff4c00720c */ /* 0x000fe20003f65070 */
[----:B------:R-:W2:Y:S03]  /*6d30*/  LDCU.64 UR4, c[0x0][0x358] ;  /* 0x00006b00ff0477ac */ /* 0x000ea60008000a00 */
[----:B------:R-:W-:Y:S11]  /*6d40*/  ISETP.NE.AND.EX P3, PT, R77, RZ, PT, P3 ;  /* 0x000000ff4d00720c */ /* 0x000ff60003f65330 */
[----:B------:R-:W-:Y:S02]  /*6d50*/  @!UPT UIADD3 URZ, UPT, UPT, URZ, URZ, URZ ;  /* 0x000000fffffff290 */ /* 0x000fe4000fffe0ff */
[----:B------:R-:W3:Y:S01]  /*6d60*/  @P3 LDC.64 R2, c[0x0][0x8a8] ;  /* 0x00022a00ff023b82 */ /* 0x000ee20000000a00 */
[----:B-1----:R-:W-:Y:S04]  /*6d70*/  @P3 IMAD R0, R78, UR36, RZ ;  /* 0x000000244e003c24 */ /* 0x002fe8000f8e02ff */
[----:B---3--:R-:W-:Y:S05]  /*6d80*/  @P3 IMAD.WIDE R2, R0, 0x4, R2 ;  /* 0x0000000400023825 */ /* 0x008fea00078e0202 */
[----:B--2--5:R2:W5:Y:S02]  /*6d90*/  @P3 LDG.E R38, desc[UR4][R2.64] ;  /* 0x0000000402263981 */ /* 0x024564000c1e1900 */
[----:B--2---:R-:W3:Y:S02]  /*6da0*/  @!P3 LDC R38, c[0x0][0x8a0] ;  /* 0x00022800ff26bb82 */ /* 0x004ee40000000800 */
.L_x_120:
[----:B-----5:R-:W-:Y:S01]  /*6db0*/  FSETP.NEU.AND P3, PT, R41, RZ, PT ;  /* 0x000000ff2900720b */ /* 0x020fe20003f6d000 */
[----:B------:R-:W-:Y:S01]  /*6dc0*/  BSSY B1, `(.L_x_121) ;  /* 0x0000039000017945 */ /* 0x000fe20003800000 */
[----:B------:R-:W-:Y:S01]  /*6dd0*/  SEL R5, RZ, 0xffffffff, P2 ;  /* 0xffffffffff057807 */ /* 0x000fe20001000000 */
[----:B------:R-:W-:Y:S01]  /*6de0*/  IMAD.MOV.U32 R46, RZ, RZ, 0x1 ;  /* 0x00000001ff2e7424 */ /* 0x000fe200078e00ff */
[----:B------:R-:W-:Y:S01]  /*6df0*/  @P1 LOP3.LUT P2, RZ, R80, 0xff, RZ, 0xc0, !PT ;  /* 0x000000ff50ff1812 */ /* 0x000fe2000784c0ff */
[C---:B------:R-:W-:Y:S01]  /*6e00*/  IMAD R39, R36.reuse, 0x80, R37 ;  /* 0x0000008024277824 */ /* 0x040fe200078e0225 */
[----:B-1----:R-:W-:Y:S01]  /*6e10*/  @P1 SEL R0, RZ, 0xffffffff, P3 ;  /* 0xffffffffff001807 */ /* 0x002fe20001800000 */
[----:B------:R-:W-:Y:S01]  /*6e20*/  IMAD R88, R95, -0x10, R93 ;  /* 0xfffffff05f587824 */ /* 0x000fe200078e025d */
[----:B------:R-:W-:Y:S01]  /*6e30*/  LOP3.LUT R91, R91, 0x1, RZ, 0x3c, !PT ;  /* 0x000000015b5b7812 */ /* 0x000fe200078e3cff */
[----:B------:R-:W-:Y:S01]  /*6e40*/  IMAD.MOV.U32 R47, RZ, RZ, RZ ;  /* 0x000000ffff2f7224 */ /* 0x000fe200078e00ff */
[----:B------:R-:W-:Y:S02]  /*6e50*/  @P0 SEL R0, R5, R0, !P2 ;  /* 0x0000000005000207 */ /* 0x000fe40005000000 */
[----:B------:R-:W-:Y:S02]  /*6e60*/  CS2R R74, SRZ ;  /* 0x00000000004a7805 */ /* 0x000fe4000001ff00 */
[----:B------:R-:W-:Y:S02]  /*6e70*/  LEA R98, R36, UR43, 0x3 ;  /* 0x0000002b24627c11 */ /* 0x000fe4000f8e18ff */
[----:B------:R-:W-:Y:S02]  /*6e80*/  CS2R R72, SRZ ;  /* 0x0000000000487805 */ /* 0x000fe4000001ff00 */
[----:B------:R-:W-:Y:S02]  /*6e90*/  @P1 LOP3.LUT R0, R0, 0x1, RZ, 0xc0, !PT ;  /* 0x0000000100001812 */ /* 0x000fe400078ec0ff */
[----:B------:R-:W-:Y:S02]  /*6ea0*/  CS2R R66, SRZ ;  /* 0x0000000000427805 */ /* 0x000fe4000001ff00 */
[----:B------:R-:W-:Y:S02]  /*6eb0*/  SHF.L.U32 R3, R90, 0x1f, RZ ;  /* 0x0000001f5a037819 */ /* 0x000fe400000006ff */
[----:B------:R-:W-:Y:S02]  /*6ec0*/  CS2R R64, SRZ ;  /* 0x0000000000407805 */ /* 0x000fe4000001ff00 */
[----:B------:R-:W-:Y:S02]  /*6ed0*/  ISETP.NE.U32.OR P5, PT, R0, 0x1, !P1 ;  /* 0x000000010000780c */ /* 0x000fe40004fa5470 */
[----:B------:R-:W-:Y:S02]  /*6ee0*/  CS2R R58, SRZ ;  /* 0x00000000003a7805 */ /* 0x000fe4000001ff00 */
[----:B------:R-:W-:Y:S02]  /*6ef0*/  PLOP3.LUT P2, PT, PT, PT, UP1, 0x80, 0x8 ;  /* 0x000000000008781c */ /* 0x000fe40003f4f018 */
[----:B------:R-:W-:Y:S02]  /*6f00*/  CS2R R56, SRZ ;  /* 0x0000000000387805 */ /* 0x000fe4000001ff00 */
[----:B------:R-:W-:Y:S02]  /*6f10*/  LOP3.LUT P4, R86, R80, 0xff, RZ, 0xc0, !PT ;  /* 0x000000ff50567812 */ /* 0x000fe4000788c0ff */
[----:B------:R-:W-:Y:S02]  /*6f20*/  CS2R R50, SRZ ;  /* 0x0000000000327805 */ /* 0x000fe4000001ff00 */
[----:B------:R-:W-:Y:S02]  /*6f30*/  SEL R0, RZ, 0xffffffff, P3 ;  /* 0xffffffffff007807 */ /* 0x000fe40001800000 */
[----:B------:R-:W-:Y:S02]  /*6f40*/  CS2R R48, SRZ ;  /* 0x0000000000307805 */ /* 0x000fe4000001ff00 */
[----:B------:R-:W-:Y:S02]  /*6f50*/  P2R R97, PR, RZ, 0x20 ;  /* 0x00000020ff617803 */ /* 0x000fe40000000000 */
[----:B------:R-:W-:Y:S02]  /*6f60*/  @P5 SHF.L.U32 R2, R91, 0x1f, RZ ;  /* 0x0000001f5b025819 */ /* 0x000fe400000006ff */
[----:B------:R-:W-:Y:S02]  /*6f70*/  @P2 SEL R0, R5, R0, !P4 ;  /* 0x0000000005002207 */ /* 0x000fe40006000000 */
[----:B------:R-:W1:Y:S02]  /*6f80*/  @P5 SYNCS.PHASECHK.TRANS64.TRYWAIT P1, [UR43+0x100], R2 ;  /* 0x00010002ff0055a7 */ /* 0x000e64000802112b */
[----:B------:R-:W-:Y:S04]  /*6f90*/  LOP3.LUT R0, R0, 0x1, RZ, 0xc0, !PT ;  /* 0x0000000100007812 */ /* 0x000fe800078ec0ff */
[----:B------:R-:W-:Y:S04]  /*6fa0*/  ISETP.NE.U32.AND P2, PT, R0, 0x1, PT ;  /* 0x000000010000780c */ /* 0x000fe80003f45070 */
[----:B------:R-:W-:Y:S01]  /*6fb0*/  P2R R60, PR, RZ, 0x4 ;  /* 0x00000004ff3c7803 */ /* 0x000fe20000000000 */
[----:B------:R2:W4:Y:S01]  /*6fc0*/  SYNCS.PHASECHK.TRANS64.TRYWAIT P0, [R98+URZ+0x170], R3 ;  /* 0x00017003620075a7 */ /* 0x00052200080011ff */
[----:B-1----:R-:W-:Y:S01]  /*6fd0*/  @P5 SEL R46, RZ, 0x1, !P1 ;  /* 0x00000001ff2e5807 */ /* 0x002fe20004800000 */
[----:B--2---:R-:W-:Y:S06]  /*6fe0*/  @!P5 BRA `(.L_x_122) ;  /* 0x000000000058d947 */ /* 0x004fec0003800000 */
[----:B------:R-:W-:Y:S01]  /*6ff0*/  IMAD.MOV.U32 R75, RZ, RZ, RZ ;  /* 0x000000ffff4b7224 */ /* 0x000fe200078e00ff */
[----:B------:R-:W-:Y:S01]  /*7000*/  ISETP.NE.AND P1, PT, R46, RZ, PT ;  /* 0x000000ff2e00720c */ /* 0x000fe20003f25270 */
[----:B------:R-:W-:Y:S01]  /*7010*/  BSSY B0, `(.L_x_123) ;  /* 0x000000c000007945 */ /* 0x000fe20003800000 */
[----:B------:R-:W-:Y:S02]  /*7020*/  CS2R R50, SRZ ;  /* 0x0000000000327805 */ /* 0x000fe4000001ff00 */
[----:B------:R-:W-:Y:S02]  /*7030*/  CS2R R48, SRZ ;  /* 0x0000000000307805 */ /* 0x000fe4000001ff00 */
[----:B------:R-:W-:Y:S02]  /*7040*/  CS2R R58, SRZ ;  /* 0x00000000003a7805 */ /* 0x000fe4000001ff00 */
[----:B------:R-:W-:Y:S02]  /*7050*/  CS2R R56, SRZ ;  /* 0x0000000000387805 */ /* 0x000fe4000001ff00 */
[----:B------:R-:W-:Y:S02]  /*7060*/  CS2R R66, SRZ ;  /* 0x0000000000427805 */ /* 0x000fe4000001ff00 */
[----:B------:R-:W-:Y:S02]  /*7070*/  CS2R R64, SRZ ;  /* 0x0000000000407805 */ /* 0x000fe4000001ff00 */
[----:B------:R-:W-:Y:S01]  /*7080*/  CS2R R72, SRZ ;  /* 0x0000000000487805 */ /* 0x000fe2000001ff00 */
[----:B------:R-:W-:Y:S06]  /*7090*/  @P1 BRA `(.L_x_124) ;  /* 0x00000000000c1947 */ /* 0x000fec0003800000 */
[----:B------:R-:W-:Y:S04]  /*70a0*/  SHF.L.U32 R5, R91, 0x1f, RZ ;  /* 0x0000001f5b057819 */ /* 0x000fe800000006ff */
[----:B------:R-:W1:Y:S02]  /*70b0*/  SYNCS.PHASECHK.TRANS64.TRYWAIT P1, [UR43+0x100], R5 ;  /* 0x00010005ff0075a7 */ /* 0x000e64000802112b */
[----:B-1----:R-:W-:Y:S05]  /*70c0*/  @!P1 BRA `(.L_x_125) ;  /* 0x0000004400389947 */ /* 0x002fea0003800000 */
.L_x_124:
[----:B------:R-:W-:Y:S05]  /*70d0*/  BSYNC B0 ;  /* 0x0000000000007941 */ /* 0x000fea0003800000 */
.L_x_123:
[----:B------:R-:W-:Y:S01]  /*70e0*/  ISETP.NE.AND P1, PT, R60, RZ, PT ;  /* 0x000000ff3c00720c */ /* 0x000fe20003f25270 */
[----:B------:R-:W-:Y:S11]  /*70f0*/  HFMA2 R47, -RZ, RZ, 0, 5.9604644775390625e-08 ;  /* 0x00000001ff2f7431 */ /* 0x000ff600000001ff */
[----:B------:R-:W-:Y:S01]  /*7100*/  @!UPT UIADD3 URZ, UPT, UPT, URZ, URZ, URZ ;  /* 0x000000fffffff290 */ /* 0x000fe2000fffe0ff */
[----:B------:R2:W1:Y:S04]  /*7110*/  @P1 LDS.128 R48, [R94] ;  /* 0x000000005e301984 */ /* 0x0004680000000c00 */
[----:B------:R2:W1:Y:S04]  /*7120*/  @P1 LDS.128 R56, [R93+0x10] ;  /* 0x000010005d381984 */ /* 0x0004680000000c00 */
[----:B------:R2:W1:Y:S04]  /*7130*/  @P1 LDS.128 R64, [R92+0x20] ;  /* 0x000020005c401984 */ /* 0x0004680000000c00 */
[----:B------:R2:W1:Y:S02]  /*7140*/  @P1 LDS.128 R72, [R88+0x30] ;  /* 0x0000300058481984 */ /* 0x0004640000000c00 */
.L_x_122:
[----:B------:R-:W-:Y:S05]  /*7150*/  BSYNC B1 ;  /* 0x0000000000017941 */ /* 0x000fea0003800000 */
.L_x_121:
[----:B-1----:R-:W-:Y:S04]  /*7160*/  SHF.R.U32.HI R0, RZ, 0x15, R39 ;  /* 0x00000015ff007819 */ /* 0x002fe80000011627 */
[----:B------:R-:W-:Y:S01]  /*7170*/  LOP3.LUT P1, RZ, R0, 0x3, R81, 0x48, !PT ;  /* 0x0000000300ff7812 */ /* 0x000fe20007824851 */
[----:B------:R-:W-:Y:S01]  /*7180*/  @!UPT UIADD3 URZ, UPT, UPT, URZ, URZ, URZ ;  /* 0x000000fffffff290 */ /* 0x000fe2000fffe0ff */
[----:B----4-:R-:W-:Y:S11]  /*7190*/  @P0 BRA `(.L_x_126) ;  /* 0x0000000000080947 */ /* 0x010ff60003800000 */
[----:B------:R-:W1:Y:S02]  /*71a0*/  SYNCS.PHASECHK.TRANS64.TRYWAIT P0, [R98+URZ+0x170], R3 ;  /* 0x00017003620075a7 */ /* 0x000e6400080011ff */
[----:B-1----:R-:W-:Y:S05]  /*71b0*/  @!P0 BRA `(.L_x_127) ;  /* 0x0000004400148947 */ /* 0x002fea0003800000 */
.L_x_126:
[----:B------:R-:W-:Y:S05]  /*71c0*/  @!P1 BRA `(.L_x_128) ;  /* 0x0000000000409947 */ /* 0x000fea0003800000 */
[----:B------:R-:W4:Y:S01]  /*71d0*/  LDCU.64 UR8, c[0x4][0x70] ;  /* 0x01000e00ff0877ac */ /* 0x000f220008000a00 */
[----:B-1----:R-:W-:Y:S01]  /*71e0*/  MOV R3, 0x0 ;  /* 0x0000000000037802 */ /* 0x002fe20000000f00 */
[----:B------:R-:W-:Y:S02]  /*71f0*/  HFMA2 R12, -RZ, RZ, 0, 5.9604644775390625e-08 ;  /* 0x00000001ff0c7431 */ /* 0x000fe400000001ff */
[----:B------:R-:W-:Y:S02]  /*7200*/  IMAD.MOV.U32 R8, RZ, RZ, 0x192 ;  /* 0x00000192ff087424 */ /* 0x000fe400078e00ff */
[----:B------:R-:W-:Y:S01]  /*7210*/  IMAD.MOV.U32 R13, RZ, RZ, RZ ;  /* 0x000000ffff0d7224 */ /* 0x000fe200078e00ff */
[----:B------:R-:W1:Y:S01]  /*7220*/  LDCU.64 UR6, c[0x4][0x78] ;  /* 0x01000f00ff0677ac */ /* 0x000e620008000a00 */
[----:B------:R-:W2:Y:S01]  /*7230*/  LDC.64 R2, c[0x4][R3] ;  /* 0x0100000003027b82 */ /* 0x000ea20000000a00 */
[----:B------:R-:W5:Y:S01]  /*7240*/  LDCU.64 UR4, c[0x4][0x10] ;  /* 0x01000200ff0477ac */ /* 0x000f620008000a00 */
[----:B----4-:R-:W-:Y:S01]  /*7250*/  MOV R5, UR9 ;  /* 0x0000000900057c02 */ /* 0x010fe20008000f00 */
[----:B------:R-:W-:Y:S01]  /*7260*/  IMAD.U32 R4, RZ, RZ, UR8 ;  /* 0x00000008ff047e24 */ /* 0x000fe2000f8e00ff */
[----:B-1----:R-:W-:Y:S01]  /*7270*/  MOV R7, UR7 ;  /* 0x0000000700077c02 */ /* 0x002fe20008000f00 */
[----:B------:R-:W-:Y:S01]  /*7280*/  IMAD.U32 R6, RZ, RZ, UR6 ;  /* 0x00000006ff067e24 */ /* 0x000fe2000f8e00ff */
[----:B-----5:R-:W-:Y:S01]  /*7290*/  MOV R11, UR5 ;  /* 0x00000005000b7c02 */ /* 0x020fe20008000f00 */
[----:B------:R-:W-:Y:S02]  /*72a0*/  IMAD.U32 R10, RZ, RZ, UR4 ;  /* 0x00000004ff0a7e24 */ /* 0x000fe4000f8e00ff */
[----:B------:R-:W-:Y:S07]  /*72b0*/  LEPC R20, `(.L_x_128) ;  /* 0x000000001014794e */ /* 0x000fee0000000000 */
[----:B--23--:R-:W-:Y:S05]  /*72c0*/  CALL.ABS.NOINC R2 ;  /* 0x0000000002007343 */ /* 0x00cfea0003c00000 */
.L_x_128:
[C---:B------:R-:W-:Y:S01]  /*72d0*/  SHF.L.U32 R40, R48.reuse, 0x10, RZ ;  /* 0x0000001030287819 */ /* 0x040fe200000006ff */
[----:B------:R-:W-:Y:S05]  /*72e0*/  WARPSYNC.ALL ;  /* 0x0000000000007948 */ /* 0x000fea0003800000 */
[----:B------:R-:W-:Y:S01]  /*72f0*/  R2UR UR4, R39 ;  /* 0x00000000270472ca */ /* 0x000fe200000e0000 */
[----:B------:R-:W-:Y:S01]  /*7300*/  BSSY.RECONVERGENT B0, `(.L_x_129) ;  /* 0x000008d000007945 */ /* 0x000fe20003800200 */
[----:B------:R-:W-:Y:S02]  /*7310*/  LOP3.LUT R43, R48, 0xffff0000, RZ, 0xc0, !PT ;  /* 0xffff0000302b7812 */ /* 0x000fe400078ec0ff */
[----:B------:R-:W-:Y:S02]  /*7320*/  SHF.L.U32 R42, R49, 0x10, RZ ;  /* 0x00000010312a7819 */ /* 0x000fe400000006ff */
[----:B------:R-:W-:Y:S02]  /*7330*/  SHF.L.U32 R45, R51, 0x10, RZ ;  /* 0x00000010332d7819 */ /* 0x000fe400000006ff */
[----:B------:R-:W-:Y:S02]  /*7340*/  LOP3.LUT R44, R75, 0xffff0000, RZ, 0xc0, !PT ;  /* 0xffff00004b2c7812 */ /* 0x000fe400078ec0ff */
[----:B------:R-:W-:Y:S03]  /*7350*/  ISETP.NE.AND P0, PT, R96, RZ, PT ;  /* 0x000000ff6000720c */ /* 0x000fe60003f05270 */
[----:B------:R-:W3:Y:S02]  /*7360*/  LDTM.x32 R4, tmem[UR4] ;  /* 0x00000004000479ee */ /* 0x000ee400082c0000 */
[C---:B---3--:R-:W-:Y:S01]  /*7370*/  FMUL R0, R38.reuse, R4 ;  /* 0x0000000426007220 */ /* 0x048fe20000400000 */
[C---:B------:R-:W-:Y:S01]  /*7380*/  FMUL R2, R38.reuse, R5 ;  /* 0x0000000526027220 */ /* 0x040fe20000400000 */
[C---:B-1----:R-:W-:Y:S01]  /*7390*/  FMUL R3, R38.reuse, R6 ;  /* 0x0000000626037220 */ /* 0x042fe20000400000 */
[----:B------:R-:W-:Y:S01]  /*73a0*/  FMUL R7, R38, R7 ;  /* 0x0000000726077220 */ /* 0x000fe20000400000 */
[----:B------:R-:W-:Y:S01]  /*73b0*/  FFMA R0, R41, R40, R0 ;  /* 0x0000002829007223 */ /* 0x000fe20000000000 */
[----:B------:R-:W-:Y:S01]  /*73c0*/  LOP3.LUT R40, R49, 0xffff0000, RZ, 0xc0, !PT ;  /* 0xffff000031287812 */ /* 0x000fe200078ec0ff */
[C---:B------:R-:W-:Y:S01]  /*73d0*/  FFMA R2, R41.reuse, R43, R2 ;  /* 0x0000002b29027223 */ /* 0x040fe20000000002 */
[C---:B------:R-:W-:Y:S01]  /*73e0*/  SHF.L.U32 R43, R50.reuse, 0x10, RZ ;  /* 0x00000010322b7819 */ /* 0x040fe200000006ff */
[C---:B------:R-:W-:Y:S01]  /*73f0*/  FFMA R3, R41.reuse, R42, R3 ;  /* 0x0000002a29037223 */ /* 0x040fe20000000003 */
[----:B------:R-:W-:Y:S01]  /*7400*/  LOP3.LUT R42, R50, 0xffff0000, RZ, 0xc0, !PT ;  /* 0xffff0000322a7812 */ /* 0x000fe200078ec0ff */
[----:B------:R-:W-:Y:S01]  /*7410*/  FMUL R4, R38, R8 ;  /* 0x0000000826047220 */ /* 0x000fe20000400000 */
[----:B------:R-:W-:Y:S01]  /*7420*/  F2FP.BF16.F32.PACK_AB R52, R2, R0 ;  /* 0x000000000234723e */ /* 0x000fe200000010ff */
[----:B------:R-:W-:Y:S01]  /*7430*/  FFMA R7, R41, R40, R7 ;  /* 0x0000002829077223 */ /* 0x000fe20000000007 */
[----:B------:R-:W-:Y:S01]  /*7440*/  LOP3.LUT R40, R51, 0xffff0000, RZ, 0xc0, !PT ;  /* 0xffff000033287812 */ /* 0x000fe200078ec0ff */
[C---:B------:R-:W-:Y:S01]  /*7450*/  FMUL R5, R38.reuse, R9 ;  /* 0x0000000926057220 */ /* 0x040fe20000400000 */
[C---:B------:R-:W-:Y:S01]  /*7460*/  FMUL R6, R38.reuse, R10 ;  /* 0x0000000a26067220 */ /* 0x040fe20000400000 */
[----:B------:R-:W-:Y:S01]  /*7470*/  FMUL R11, R38, R11 ;  /* 0x0000000b260b7220 */ /* 0x000fe20000400000 */
[----:B------:R-:W-:Y:S01]  /*7480*/  F2FP.BF16.F32.PACK_AB R53, R7, R3 ;  /* 0x000000030735723e */ /* 0x000fe200000010ff */
[C---:B------:R-:W-:Y:S01]  /*7490*/  FFMA R4, R41.reuse, R43, R4 ;  /* 0x0000002b29047223 */ /* 0x040fe20000000004 */
[C---:B------:R-:W-:Y:S01]  /*74a0*/  SHF.L.U32 R43, R56.reuse, 0x10, RZ ;  /* 0x00000010382b7819 */ /* 0x040fe200000006ff */
[----:B------:R-:W-:Y:S01]  /*74b0*/  FFMA R5, R41, R42, R5 ;  /* 0x0000002a29057223 */ /* 0x000fe20000000005 */
[----:B------:R-:W-:Y:S01]  /*74c0*/  LOP3.LUT R42, R57, 0xffff0000, RZ, 0xc0, !PT ;  /* 0xffff0000392a7812 */ /* 0x000fe200078ec0ff */
[----:B------:R-:W-:Y:S01]  /*74d0*/  FFMA R6, R41, R45, R6 ;  /* 0x0000002d29067223 */ /* 0x000fe20000000006 */
[----:B------:R-:W-:Y:S01]  /*74e0*/  SHF.L.U32 R45, R57, 0x10, RZ ;  /* 0x00000010392d7819 */ /* 0x000fe200000006ff */
[----:B------:R-:W-:Y:S01]  /*74f0*/  FFMA R11, R41, R40, R11 ;  /* 0x00000028290b7223 */ /* 0x000fe2000000000b */
[----:B------:R-:W-:Y:S01]  /*7500*/  LOP3.LUT R40, R56, 0xffff0000, RZ, 0xc0, !PT ;  /* 0xffff000038287812 */ /* 0x000fe200078ec0ff */
[C---:B------:R-:W-:Y:S01]  /*7510*/  FMUL R8, R38.reuse, R12 ;  /* 0x0000000c26087220 */ /* 0x040fe20000400000 */
[----:B------:R-:W-:Y:S01]  /*7520*/  F2FP.BF16.F32.PACK_AB R54, R5, R4 ;  /* 0x000000040536723e */ /* 0x000fe200000010ff */
[C---:B------:R-:W-:Y:S01]  /*7530*/  FMUL R9, R38.reuse, R13 ;  /* 0x0000000d26097220 */ /* 0x040fe20000400000 */
[----:B------:R-:W-:Y:S01]  /*7540*/  F2FP.BF16.F32.PACK_AB R55, R11, R6 ;  /* 0x000000060b37723e */ /* 0x000fe200000010ff */
[C---:B------:R-:W-:Y:S01]  /*7550*/  FMUL R10, R38.reuse, R14 ;  /* 0x0000000e260a7220 */ /* 0x040fe20000400000 */
[----:B------:R-:W-:Y:S01]  /*7560*/  FMUL R15, R38, R15 ;  /* 0x0000000f260f7220 */ /* 0x000fe20000400000 */
[----:B------:R-:W-:Y:S01]  /*7570*/  FFMA R8, R41, R43, R8 ;  /* 0x0000002b29087223 */ /* 0x000fe20000000008 */
[----:B------:R-:W-:Y:S01]  /*7580*/  SHF.L.U32 R43, R59, 0x10, RZ ;  /* 0x000000103b2b7819 */ /* 0x000fe200000006ff */
[C---:B------:R-:W-:Y:S01]  /*7590*/  FFMA R9, R41.reuse, R40, R9 ;  /* 0x0000002829097223 */ /* 0x040fe20000000009 */
[C---:B------:R-:W-:Y:S01]  /*75a0*/  SHF.L.U32 R40, R58.reuse, 0x10, RZ ;  /* 0x000000103a287819 */ /* 0x040fe200000006ff */
        /* <DEDUP_REMOVED lines=8> */
[----:B------:R-:W-:Y:S01]  /*7630*/  FMUL R14, R38, R18 ;  /* 0x00000012260e7220 */ /* 0x000fe20000400000 */
[----:B------:R-:W-:Y:S01]  /*7640*/  FFMA R12, R41, R40, R12 ;  /* 0x00000028290c7223 */ /* 0x000fe2000000000c */
[----:B------:R-:W-:Y:S01]  /*7650*/  LOP3.LUT R40, R59, 0xffff0000, RZ, 0xc0, !PT ;  /* 0xffff00003b287812 */ /* 0x000fe200078ec0ff */
[C---:B------:R-:W-:Y:S01]  /*7660*/  FFMA R13, R41.reuse, R42, R13 ;  /* 0x0000002a290d7223 */ /* 0x040fe2000000000d */
[----:B------:R-:W-:Y:S01]  /*7670*/  LOP3.LUT R42, R64, 0xffff0000, RZ, 0xc0, !PT ;  /* 0xffff0000402a7812 */ /* 0x000fe200078ec0ff */
[----:B------:R-:W-:Y:S01]  /*7680*/  FMUL R19, R38, R19 ;  /* 0x0000001326137220 */ /* 0x000fe20000400000 */
[----:B------:R-:W-:Y:S01]  /*7690*/  FFMA R14, R41, R43, R14 ;  /* 0x0000002b290e7223 */ /* 0x000fe2000000000e */
[----:B------:R-:W-:Y:S01]  /*76a0*/  SHF.L.U32 R43, R64, 0x10, RZ ;  /* 0x00000010402b7819 */ /* 0x000fe200000006ff */
[----:B------:R1:W-:Y:S01]  /*76b0*/  STS.128 [R94], R52 ;  /* 0x000000345e007388 */ /* 0x0003e20000000c00 */
[----:B------:R-:W-:Y:S01]  /*76c0*/  F2FP.BF16.F32.PACK_AB R70, R13, R12 ;  /* 0x0000000c0d46723e */ /* 0x000fe200000010ff */
[C---:B------:R-:W-:Y:S01]  /*76d0*/  FMUL R16, R38.reuse, R20 ;  /* 0x0000001426107220 */ /* 0x040fe20000400000 */
        /* <DEDUP_REMOVED lines=8> */
[C---:B------:R-:W-:Y:S01]  /*7760*/  FFMA R17, R41.reuse, R42, R17 ;  /* 0x0000002a29117223 */ /* 0x040fe20000000011 */
[----:B------:R-:W-:Y:S01]  /*7770*/  FFMA R18, R41, R45, R18 ;  /* 0x0000002d29127223 */ /* 0x000fe20000000012 */
[----:B------:R1:W-:Y:S01]  /*7780*/  STS.128 [R93+0x10], R68 ;  /* 0x000010445d007388 */ /* 0x0003e20000000c00 */
[----:B------:R-:W-:Y:S01]  /*7790*/  SHF.L.U32 R45, R67, 0x10, RZ ;  /* 0x00000010432d7819 */ /* 0x000fe200000006ff */
[----:B------:R-:W-:Y:S01]  /*77a0*/  FFMA R23, R41, R40, R23 ;  /* 0x0000002829177223 */ /* 0x000fe20000000017 */
[----:B------:R-:W-:Y:S01]  /*77b0*/  LOP3.LUT R40, R66, 0xffff0000, RZ, 0xc0, !PT ;  /* 0xffff000042287812 */ /* 0x000fe200078ec0ff */
[C---:B------:R-:W-:Y:S01]  /*77c0*/  FMUL R20, R38.reuse, R24 ;  /* 0x0000001826147220 */ /* 0x040fe20000400000 */
[----:B------:R-:W-:Y:S01]  /*77d0*/  LOP3.LUT R42, R67, 0xffff0000, RZ, 0xc0, !PT ;  /* 0xffff0000432a7812 */ /* 0x000fe200078ec0ff */
[C---:B------:R-:W-:Y:S01]  /*77e0*/  FMUL R21, R38.reuse, R25 ;  /* 0x0000001926157220 */ /* 0x040fe20000400000 */
[----:B------:R-:W-:Y:S01]  /*77f0*/  F2FP.BF16.F32.PACK_AB R100, R17, R16 ;  /* 0x000000101164723e */ /* 0x000fe200000010ff */
[C---:B------:R-:W-:Y:S01]  /*7800*/  FMUL R22, R38.reuse, R26 ;  /* 0x0000001a26167220 */ /* 0x040fe20000400000 */
[----:B------:R-:W-:Y:S01]  /*7810*/  FMUL R27, R38, R27 ;  /* 0x0000001b261b7220 */ /* 0x000fe20000400000 */
[C---:B------:R-:W-:Y:S01]  /*7820*/  FFMA R20, R41.reuse, R43, R20 ;  /* 0x0000002b29147223 */ /* 0x040fe20000000014 */
[C---:B------:R-:W-:Y:S01]  /*7830*/  FFMA R21, R41.reuse, R40, R21 ;  /* 0x0000002829157223 */ /* 0x040fe20000000015 */
[C---:B------:R-:W-:Y:S01]  /*7840*/  FFMA R22, R41.reuse, R45, R22 ;  /* 0x0000002d29167223 */ /* 0x040fe20000000016 */
[----:B------:R-:W-:Y:S01]  /*7850*/  FFMA R27, R41, R42, R27 ;  /* 0x0000002a291b7223 */ /* 0x000fe2000000001b */
[----:B------:R-:W-:Y:S01]  /*7860*/  SHF.L.U32 R40, R72, 0x10, RZ ;  /* 0x0000001048287819 */ /* 0x000fe200000006ff */
[----:B------:R-:W-:Y:S01]  /*7870*/  FMUL R24, R38, R28 ;  /* 0x0000001c26187220 */ /* 0x000fe20000400000 */
[----:B------:R-:W-:Y:S01]  /*7880*/  LOP3.LUT R42, R72, 0xffff0000, RZ, 0xc0, !PT ;  /* 0xffff0000482a7812 */ /* 0x000fe200078ec0ff */
[C---:B------:R-:W-:Y:S01]  /*7890*/  FMUL R25, R38.reuse, R29 ;  /* 0x0000001d26197220 */ /* 0x040fe20000400000 */
[----:B------:R-:W-:Y:S01]  /*78a0*/  SHF.L.U32 R43, R73, 0x10, RZ ;  /* 0x00000010492b7819 */ /* 0x000fe200000006ff */
[C---:B------:R-:W-:Y:S01]  /*78b0*/  FMUL R26, R38.reuse, R30 ;  /* 0x0000001e261a7220 */ /* 0x040fe20000400000 */
[C---:B------:R-:W-:Y:S01]  /*78c0*/  FFMA R24, R41.reuse, R40, R24 ;  /* 0x0000002829187223 */ /* 0x040fe20000000018 */
[----:B------:R-:W-:Y:S01]  /*78d0*/  FFMA R25, R41, R42, R25 ;  /* 0x0000002a29197223 */ /* 0x000fe20000000019 */
[----:B------:R-:W-:Y:S01]  /*78e0*/  LOP3.LUT R40, R73, 0xffff0000, RZ, 0xc0, !PT ;  /* 0xffff000049287812 */ /* 0x000fe200078ec0ff */
[----:B------:R-:W-:Y:S01]  /*78f0*/  FFMA R26, R41, R43, R26 ;  /* 0x0000002b291a7223 */ /* 0x000fe2000000001a */
[----:B------:R-:W-:Y:S01]  /*7900*/  FMUL R31, R38, R31 ;  /* 0x0000001f261f7220 */ /* 0x000fe20000400000 */
[----:B------:R-:W-:Y:S01]  /*7910*/  SHF.L.U32 R43, R74, 0x10, RZ ;  /* 0x000000104a2b7819 */ /* 0x000fe200000006ff */
[----:B------:R-:W-:Y:S01]  /*7920*/  FMUL R28, R38, R32 ;  /* 0x00000020261c7220 */ /* 0x000fe20000400000 */
[----:B------:R-:W-:Y:S01]  /*7930*/  LOP3.LUT R42, R74, 0xffff0000, RZ, 0xc0, !PT ;  /* 0xffff00004a2a7812 */ /* 0x000fe200078ec0ff */
[C---:B------:R-:W-:Y:S01]  /*7940*/  FMUL R29, R38.reuse, R33 ;  /* 0x00000021261d7220 */ /* 0x040fe20000400000 */
[----:B------:R-:W-:Y:S01]  /*7950*/  SHF.L.U32 R45, R75, 0x10, RZ ;  /* 0x000000104b2d7819 */ /* 0x000fe200000006ff */
[C---:B------:R-:W-:Y:S01]  /*7960*/  FMUL R30, R38.reuse, R34 ;  /* 0x00000022261e7220 */ /* 0x040fe20000400000 */
[----:B------:R-:W-:Y:S01]  /*7970*/  FFMA R31, R41, R40, R31 ;  /* 0x00000028291f7223 */ /* 0x000fe2000000001f */
[----:B------:R-:W-:Y:S01]  /*7980*/  FMUL R35, R38, R35 ;  /* 0x0000002326237220 */ /* 0x000fe20000400000 */
[----:B------:R-:W-:Y:S01]  /*7990*/  F2FP.BF16.F32.PACK_AB R101, R23, R18 ;  /* 0x000000121765723e */ /* 0x000fe200000010ff */
[----:B------:R-:W-:Y:S01]  /*79a0*/  FFMA R28, R41, R43, R28 ;  /* 0x0000002b291c7223 */ /* 0x000fe2000000001c */
[----:B------:R-:W-:Y:S01]  /*79b0*/  F2FP.BF16.F32.PACK_AB R102, R21, R20 ;  /* 0x000000141566723e */ /* 0x000fe200000010ff */
[----:B------:R-:W-:Y:S01]  /*79c0*/  FFMA R29, R41, R42, R29 ;  /* 0x0000002a291d7223 */ /* 0x000fe2000000001d */
[----:B------:R-:W-:Y:S01]  /*79d0*/  F2FP.BF16.F32.PACK_AB R103, R27, R22 ;  /* 0x000000161b67723e */ /* 0x000fe200000010ff */
[C---:B------:R-:W-:Y:S01]  /*79e0*/  FFMA R30, R41.reuse, R45, R30 ;  /* 0x0000002d291e7223 */ /* 0x040fe2000000001e */
[----:B------:R-:W-:Y:S01]  /*79f0*/  FFMA R35, R41, R44, R35 ;  /* 0x0000002c29237223 */ /* 0x000fe20000000023 */
[----:B------:R-:W-:Y:S02]  /*7a00*/  F2FP.BF16.F32.PACK_AB R104, R25, R24 ;  /* 0x000000181968723e */ /* 0x000fe400000010ff */
[----:B------:R1:W-:Y:S01]  /*7a10*/  STS.128 [R92+0x20], R100 ;  /* 0x000020645c007388 */ /* 0x0003e20000000c00 */
[----:B------:R-:W-:Y:S02]  /*7a20*/  F2FP.BF16.F32.PACK_AB R105, R31, R26 ;  /* 0x0000001a1f69723e */ /* 0x000fe400000010ff */
[----:B------:R-:W-:Y:S02]  /*7a30*/  F2FP.BF16.F32.PACK_AB R106, R29, R28 ;  /* 0x0000001c1d6a723e */ /* 0x000fe400000010ff */
[----:B------:R-:W-:Y:S05]  /*7a40*/  F2FP.BF16.F32.PACK_AB R107, R35, R30 ;  /* 0x0000001e236b723e */ /* 0x000fea00000010ff */
[----:B------:R1:W-:Y:S01]  /*7a50*/  STS.128 [R88+0x30], R104 ;  /* 0x0000306858007388 */ /* 0x0003e20000000c00 */
[----:B------:R-:W-:Y:S01]  /*7a60*/  @!PT LDS RZ, [RZ] ;  /* 0x00000000fffff984 */ /* 0x000fe20000000800 */
[----:B------:R-:W-:Y:S01]  /*7a70*/  @!PT LDS RZ, [RZ] ;  /* 0x00000000fffff984 */ /* 0x000fe20000000800 */
[----:B------:R-:W-:Y:S01]  /*7a80*/  @!PT LDS RZ, [RZ] ;  /* 0x00000000fffff984 */ /* 0x000fe20000000800 */
[----:B------:R-:W-:Y:S01]  /*7a90*/  @!PT LDS RZ, [RZ] ;  /* 0x00000000fffff984 */ /* 0x000fe20000000800 */
[----:B------:R3:W-:Y:S07]  /*7aa0*/  MEMBAR.ALL.CTA ;  /* 0x0000000000007992 */ /* 0x0007ee0000008000 */
[----:B---3--:R-:W3:Y:S02]  /*7ab0*/  FENCE.VIEW.ASYNC.S ;  /* 0x00000000000073c6 */ /* 0x008ee40000000000 */
[----:B---3--:R-:W-:Y:S06]  /*7ac0*/  BAR.SYNC.DEFER_BLOCKING 0x1, 0x80 ;  /* 0x0042000000007b1d */ /* 0x008fec0000010000 */
[----:B------:R-:W-:Y:S05]  /*7ad0*/  @P0 BRA `(.L_x_130) ;  /* 0x00000000003c0947 */ /* 0x000fea0003800000 */
[----:B------:R-:W3:Y:S01]  /*7ae0*/  LDCU.64 UR6, c[0x0][0x348] ;  /* 0x00006900ff0677ac */ /* 0x000ee20008000a00 */
[----:B------:R-:W-:Y:S01]  /*7af0*/  UIADD3 UR4, UPT, UPT, UR43, 0x400, URZ ;  /* 0x000004002b047890 */ /* 0x000fe2000fffe0ff */
[----:B------:R-:W-:Y:S01]  /*7b00*/  UMOV UR51, UR36 ;  /* 0x0000002400337c82 */ /* 0x000fe20008000000 */
[----:B------:R-:W-:Y:S02]  /*7b10*/  UIADD3 UR9, UPT, UPT, UR49, 0x80, URZ ;  /* 0x0000008031097890 */ /* 0x000fe4000fffe0ff */
[----:B------:R-:W-:Y:S02]  /*7b20*/  UIADD3 UR8, UPT, UPT, UR43, 0x1400, URZ ;  /* 0x000014002b087890 */ /* 0x000fe4000fffe0ff */
[----:B------:R-:W-:Y:S01]  /*7b30*/  MOV R85, UR4 ;  /* 0x0000000400557c02 */ /* 0x000fe20008000f00 */
[----:B------:R-:W-:Y:S01]  /*7b40*/  UMOV UR10, UR50 ;  /* 0x00000032000a7c82 */ /* 0x000fe20008000000 */
[----:B------:R-:W-:Y:S02]  /*7b50*/  UMOV UR11, UR36 ;  /* 0x00000024000b7c82 */ /* 0x000fe40008000000 */
[----:B------:R-:W-:Y:S01]  /*7b60*/  R2UR UR48, R85 ;  /* 0x00000000553072ca */ /* 0x000fe200000e0000 */
[----:B---3--:R-:W-:Y:S04]  /*7b70*/  UIADD3 UR4, UP0, UPT, UR6, 0x680, URZ ;  /* 0x0000068006047890 */ /* 0x008fe8000ff1e0ff */
[----:B------:R-:W-:Y:S09]  /*7b80*/  UIADD3.X UR5, UPT, UPT, URZ, UR7, URZ, UP0, !UPT ;  /* 0x00000007ff057290 */ /* 0x000ff200087fe4ff */
[----:B------:R3:W-:Y:S01]  /*7b90*/  UTMASTG.3D [UR48], [UR4] ;  /* 0x00000030040073b5 */ /* 0x0007e20008010000 */
[----:B------:R3:W-:Y:S01]  /*7ba0*/  UTMASTG.3D [UR8], [UR4] ;  /* 0x00000008040073b5 */ /* 0x0007e20008010000 */
[----:B------:R0:W-:Y:S01]  /*7bb0*/  UTMACMDFLUSH ;  /* 0x00000000000079b7 */ /* 0x0001e20000000000 */
[----:B---3--:R-:W-:Y:S04]  /*7bc0*/  DEPBAR.LE SB0, 0x1 ;  /* 0x000080400000791a */ /* 0x008fe80000000000 */
.L_x_130:
[----:B------:R-:W-:Y:S05]  /*7bd0*/  BSYNC.RECONVERGENT B0 ;  /* 0x0000000000007941 */ /* 0x000fea0003800200 */
.L_x_129:
[----:B------:R-:W-:Y:S01]  /*7be0*/  BAR.SYNC.DEFER_BLOCKING 0x1, 0x80 ;  /* 0x0042000000007b1d */ /* 0x000fe20000010000 */
[----:B------:R-:W-:Y:S01]  /*7bf0*/  ISETP.NE.AND P1, PT, R97, RZ, PT ;  /* 0x000000ff6100720c */ /* 0x000fe20003f25270 */
[----:B------:R-:W-:Y:S01]  /*7c00*/  UISETP.NE.AND UP0, UPT, UR47, URZ, UPT ;  /* 0x000000ff2f00728c */ /* 0x000fe2000bf05270 */
[----:B------:R-:W-:Y:S11]  /*7c10*/  LEA R3, R47, UR43, 0x3 ;  /* 0x0000002b2f037c11 */ /* 0x000ff6000f8e18ff */
[----:B------:R-:W-:Y:S01]  /*7c20*/  @P1 SHF.L.U32 R4, R91, 0x1f, RZ ;  /* 0x0000001f5b041819 */ /* 0x000fe200000006ff */
[----:B------:R-:W-:Y:S06]  /*7c30*/  BRA.U !UP0, `(.L_x_131) ;  /* 0x0000000108247547 */ /* 0x000fec000b800000 */
[----:B------:R-:W3:Y:S01]  /*7c40*/  S2R R0, SR_CgaCtaId ;  /* 0x0000000000007919 */ /* 0x000ee20000008800 */
[----:B------:R-:W-:Y:S01]  /*7c50*/  IMAD.U32 R2, RZ, RZ, UR46 ;  /* 0x0000002eff027e24 */ /* 0x000fe2000f8e00ff */
[----:B------:R-:W-:Y:S04]  /*7c60*/  UIADD3 UR4, UPT, UPT, UR46, 0x1, URZ ;  /* 0x000000012e047890 */ /* 0x000fe8000fffe0ff */
[----:B------:R-:W-:Y:S01]  /*7c70*/  @P1 LEA R2, R2, UR43, 0x3 ;  /* 0x0000002b02021c11 */ /* 0x000fe2000f8e18ff */
[----:B------:R-:W-:Y:S04]  /*7c80*/  UISETP.NE.AND UP0, UPT, UR4, 0x4, UPT ;  /* 0x000000040400788c */ /* 0x000fe8000bf05270 */
[----:B------:R-:W-:Y:S01]  /*7c90*/  @P1 VIADD R5, R2, 0x120 ;  /* 0x0000012002051836 */ /* 0x000fe20000000000 */
[----:B------:R-:W-:Y:S04]  /*7ca0*/  USEL UR46, UR4, URZ, UP0 ;  /* 0x000000ff042e7287 */ /* 0x000fe80008000000 */
[----:B---3--:R-:W-:Y:S04]  /*7cb0*/  @P1 PRMT R0, R0, 0x654, R5 ;  /* 0x0000065400001816 */ /* 0x008fe80000000005 */
[----:B------:R3:W-:Y:S04]  /*7cc0*/  @P1 SYNCS.ARRIVE.TRANS64.RED.A1T0 RZ, [R0+URZ], RZ ;  /* 0x000000ff00ff19a7 */ /* 0x0007e800081004ff */
.L_x_131:
[----:B------:R-:W4:Y:S01]  /*7cd0*/  @P1 SYNCS.PHASECHK.TRANS64.TRYWAIT P0, [R3+URZ+0x100], R4 ;  /* 0x00010004030015a7 */ /* 0x000f2200080011ff */
[----:B------:R-:W-:Y:S01]  /*7ce0*/  BSSY B1, `(.L_x_132) ;  /* 0x0000016000017945 */ /* 0x000fe20003800000 */
[----:B----4-:R-:W-:Y:S03]  /*7cf0*/  @P1 SEL R46, RZ, 0x1, !P0 ;  /* 0x00000001ff2e1807 */ /* 0x010fe60004000000 */
[----:B------:R-:W-:Y:S05]  /*7d00*/  @!P1 BRA `(.L_x_133) ;  /* 0x00000000004c9947 */ /* 0x000fea0003800000 */
[----:B------:R-:W-:Y:S01]  /*7d10*/  ISETP.NE.AND P0, PT, R46, RZ, PT ;  /* 0x000000ff2e00720c */ /* 0x000fe20003f05270 */
[----:B------:R-:W-:Y:S01]  /*7d20*/  BSSY B0, `(.L_x_134) ;  /* 0x000000b000007945 */ /* 0x000fe20003800000 */
[----:B------:R-:W-:Y:S11]  /*7d30*/  ISETP.NE.AND P1, PT, R60, RZ, PT ;  /* 0x000000ff3c00720c */ /* 0x000ff60003f25270 */
[----:B------:R-:W-:Y:S02]  /*7d40*/  @!UPT UIADD3 URZ, UPT, UPT, URZ, URZ, URZ ;  /* 0x000000fffffff290 */ /* 0x000fe4000fffe0ff */
[C---:B------:R-:W-:Y:S01]  /*7d50*/  @P1 IMAD R6, R47.reuse, 0x2000, R94 ;  /* 0x000020002f061824 */ /* 0x040fe200078e025e */
[C---:B------:R-:W-:Y:S01]  /*7d60*/  @P1 LEA R4, R47.reuse, R92, 0xd ;  /* 0x0000005c2f041211 */ /* 0x040fe200078e68ff */
[C---:B------:R-:W-:Y:S02]  /*7d70*/  @P1 IMAD R5, R47.reuse, 0x2000, R93 ;  /* 0x000020002f051824 */ /* 0x040fe400078e025d */
[----:B------:R-:W-:Y:S01]  /*7d80*/  @P1 IMAD R2, R47, 0x2000, R88 ;  /* 0x000020002f021824 */ /* 0x000fe200078e0258 */
[----:B------:R-:W-:Y:S06]  /*7d90*/  @P0 BRA `(.L_x_135) ;  /* 0x00000000000c0947 */ /* 0x000fec0003800000 */
[----:B---3--:R-:W-:Y:S04]  /*7da0*/  SHF.L.U32 R0, R91, 0x1f, RZ ;  /* 0x0000001f5b007819 */ /* 0x008fe800000006ff */
[----:B------:R-:W3:Y:S02]  /*7db0*/  SYNCS.PHASECHK.TRANS64.TRYWAIT P0, [R3+URZ+0x100], R0 ;  /* 0x00010000030075a7 */ /* 0x000ee400080011ff */
[----:B---3--:R-:W-:Y:S05]  /*7dc0*/  @!P0 BRA `(.L_x_136) ;  /* 0x0000003800248947 */ /* 0x008fea0003800000 */
.L_x_135:
[----:B------:R-:W-:Y:S05]  /*7dd0*/  BSYNC B0 ;  /* 0x0000000000007941 */ /* 0x000fea0003800000 */
.L_x_134:
[----:B------:R-:W-:Y:S02]  /*7de0*/  ISETP.NE.AND P0, PT, R60, RZ, PT ;  /* 0x000000ff3c00720c */ /* 0x000fe40003f05270 */
[----:B------:R-:W-:Y:S11]  /*7df0*/  IADD3 R47, PT, PT, R47, 0x1, RZ ;  /* 0x000000012f2f7810 */ /* 0x000ff60007ffe0ff */
[----:B------:R4:W1:Y:S04]  /*7e00*/  @P0 LDS.128 R48, [R6] ;  /* 0x0000000006300984 */ /* 0x0008680000000c00 */
[----:B------:R4:W1:Y:S04]  /*7e10*/  @P0 LDS.128 R56, [R5+0x10] ;  /* 0x0000100005380984 */ /* 0x0008680000000c00 */
[----:B------:R4:W1:Y:S04]  /*7e20*/  @P0 LDS.128 R64, [R4+0x20] ;  /* 0x0000200004400984 */ /* 0x0008680000000c00 */
[----:B------:R4:W1:Y:S02]  /*7e30*/  @P0 LDS.128 R72, [R2+0x30] ;  /* 0x0000300002480984 */ /* 0x0008640000000c00 */
.L_x_133:
[----:B------:R-:W-:Y:S05]  /*7e40*/  BSYNC B1 ;  /* 0x0000000000017941 */ /* 0x000fea0003800000 */
.L_x_132:
[----:B---3--:R-:W-:Y:S05]  /*7e50*/  VIADD R0, R39, 0x20 ;  /* 0x0000002027007836 */ /* 0x008fea0000000000 */
[----:B------:R-:W-:Y:S04]  /*7e60*/  SHF.R.U32.HI R0, RZ, 0x15, R0 ;  /* 0x00000015ff007819 */ /* 0x000fe80000011600 */
[----:B------:R-:W-:Y:S11]  /*7e70*/  LOP3.LUT P0, RZ, R0, 0x3, R81, 0x48, !PT ;  /* 0x0000000300ff7812 */ /* 0x000ff60007804851 */
[----:B------:R-:W-:Y:S02]  /*7e80*/  @!UPT UIADD3 URZ, UPT, UPT, URZ, URZ, URZ ;  /* 0x000000fffffff290 */ /* 0x000fe4000fffe0ff */
[----:B------:R-:W-:Y:S05]  /*7e90*/  @!P0 BRA `(.L_x_137) ;  /* 0x0000000000408947 */ /* 0x000fea0003800000 */
[----:B------:R-:W3:Y:S01]  /*7ea0*/  LDCU.64 UR8, c[0x4][0x70] ;  /* 0x01000e00ff0877ac */ /* 0x000ee20008000a00 */
[----:B------:R-:W-:Y:S01]  /*7eb0*/  MOV R3, 0x0 ;  /* 0x0000000000037802 */ /* 0x000fe20000000f00 */
[----:B------:R-:W-:Y:S02]  /*7ec0*/  HFMA2 R12, -RZ, RZ, 0, 5.9604644775390625e-08 ;  /* 0x00000001ff0c7431 */ /* 0x000fe400000001ff */
[----:B------:R-:W-:Y:S02]  /*7ed0*/  IMAD.MOV.U32 R8, RZ, RZ, 0x192 ;  /* 0x00000192ff087424 */ /* 0x000fe400078e00ff */
[----:B------:R-:W-:Y:S01]  /*7ee0*/  IMAD.MOV.U32 R13, RZ, RZ, RZ ;  /* 0x000000ffff0d7224 */ /* 0x000fe200078e00ff */
[----:B------:R-:W5:Y:S01]  /*7ef0*/  LDCU.64 UR6, c[0x4][0x78] ;  /* 0x01000f00ff0677ac */ /* 0x000f620008000a00 */
[----:B----4-:R-:W4:Y:S01]  /*7f00*/  LDC.64 R2, c[0x4][R3] ;  /* 0x0100000003027b82 */ /* 0x010f220000000a00 */
[----:B------:R-:W2:Y:S01]  /*7f10*/  LDCU.64 UR4, c[0x4][0x10] ;  /* 0x01000200ff0477ac */ /* 0x000ea20008000a00 */
[----:B---3--:R-:W-:Y:S01]  /*7f20*/  MOV R5, UR9 ;  /* 0x0000000900057c02 */ /* 0x008fe20008000f00 */
[----:B------:R-:W-:Y:S01]  /*7f30*/  IMAD.U32 R4, RZ, RZ, UR8 ;  /* 0x00000008ff047e24 */ /* 0x000fe2000f8e00ff */
[----:B-----5:R-:W-:Y:S01]  /*7f40*/  MOV R7, UR7 ;  /* 0x0000000700077c02 */ /* 0x020fe20008000f00 */
[----:B------:R-:W-:Y:S01]  /*7f50*/  IMAD.U32 R6, RZ, RZ, UR6 ;  /* 0x00000006ff067e24 */ /* 0x000fe2000f8e00ff */
[----:B--2---:R-:W-:Y:S01]  /*7f60*/  MOV R11, UR5 ;  /* 0x00000005000b7c02 */ /* 0x004fe20008000f00 */
[----:B------:R-:W-:Y:S02]  /*7f70*/  IMAD.U32 R10, RZ, RZ, UR4 ;  /* 0x00000004ff0a7e24 */ /* 0x000fe4000f8e00ff */
[----:B------:R-:W-:Y:S07]  /*7f80*/  LEPC R20, `(.L_x_137) ;  /* 0x000000001014794e */ /* 0x000fee0000000000 */
[----:B-1--4-:R-:W-:Y:S05]  /*7f90*/  CALL.ABS.NOINC R2 ;  /* 0x0000000002007343 */ /* 0x012fea0003c00000 */
.L_x_137:
[C---:B-1----:R-:W-:Y:S01]  /*7fa0*/  SHF.L.U32 R40, R48.reuse, 0x10, RZ ;  /* 0x0000001030287819 */ /* 0x042fe200000006ff */
[----:B------:R-:W-:Y:S05]  /*7fb0*/  WARPSYNC.ALL ;  /* 0x0000000000007948 */ /* 0x000fea0003800000 */
[----:B------:R-:W-:Y:S01]  /*7fc0*/  R2UR UR4, R39 ;  /* 0x00000000270472ca */ /* 0x000fe200000e0000 */
[----:B------:R-:W1:Y:S01]  /*7fd0*/  S2R R99, SR_CgaCtaId ;  /* 0x0000000000637919 */ /* 0x000e620000008800 */
[----:B------:R-:W-:Y:S01]  /*7fe0*/  LOP3.LUT R43, R48, 0xffff0000, RZ, 0xc0, !PT ;  /* 0xffff0000302b7812 */ /* 0x000fe200078ec0ff */
[----:B------:R-:W-:Y:S01]  /*7ff0*/  BSSY.RECONVERGENT B0, `(.L_x_138) ;  /* 0x0000093000007945 */ /* 0x000fe20003800200 */
[----:B------:R-:W-:Y:S02]  /*8000*/  LOP3.LUT R42, R49, 0xffff0000, RZ, 0xc0, !PT ;  /* 0xffff0000312a7812 */ /* 0x000fe400078ec0ff */
[----:B------:R-:W-:Y:S02]  /*8010*/  LOP3.LUT R44, R50, 0xffff0000, RZ, 0xc0, !PT ;  /* 0xffff0000322c7812 */ /* 0x000fe400078ec0ff */
[----:B------:R-:W-:Y:S02]  /*8020*/  SHF.L.U32 R45, R59, 0x10, RZ ;  /* 0x000000103b2d7819 */ /* 0x000fe400000006ff */
[----:B------:R-:W-:Y:S02]  /*8030*/  ISETP.NE.AND P6, PT, R97, RZ, PT ;  /* 0x000000ff6100720c */ /* 0x000fe40003fc5270 */
[----:B------:R-:W-:Y:S01]  /*8040*/  ISETP.NE.AND P0, PT, R96, RZ, PT ;  /* 0x000000ff6000720c */ /* 0x000fe20003f05270 */
[----:B----4-:R-:W3:Y:S01]  /*8050*/  LDTM.x32 R4, tmem[UR4+0x20] ;  /* 0x00002004000479ee */ /* 0x010ee200082c0000 */
[----:B------:R-:W-:Y:S02]  /*8060*/  MOV R61, UR46 ;  /* 0x0000002e003d7c02 */ /* 0x000fe40008000f00 */
[----:B------:R-:W-:Y:S07]  /*8070*/  LEA R62, R47, UR43, 0x3 ;  /* 0x0000002b2f3e7c11 */ /* 0x000fee000f8e18ff */
[----:B------:R-:W-:Y:S04]  /*8080*/  @P6 LEA R61, R61, UR43, 0x3 ;  /* 0x0000002b3d3d6c11 */ /* 0x000fe8000f8e18ff */
[----:B------:R-:W-:Y:S02]  /*8090*/  @P6 IADD3 R104, PT, PT, R61, 0x120, RZ ;  /* 0x000001203d686810 */ /* 0x000fe40007ffe0ff */
[----:B------:R-:W-:Y:S02]  /*80a0*/  @P6 SHF.L.U32 R61, R91, 0x1f, RZ ;  /* 0x0000001f5b3d6819 */ /* 0x000fe400000006ff */
[----:B-1----:R-:W-:Y:S01]  /*80b0*/  @P6 PRMT R104, R99, 0x654, R104 ;  /* 0x0000065463686816 */ /* 0x002fe20000000068 */
[C---:B---3--:R-:W-:Y:S01]  /*80c0*/  FMUL R0, R38.reuse, R4 ;  /* 0x0000000426007220 */ /* 0x048fe20000400000 */
[C---:B------:R-:W-:Y:S01]  /*80d0*/  FMUL R2, R38.reuse, R5 ;  /* 0x0000000526027220 */ /* 0x040fe20000400000 */
[C---:B------:R-:W-:Y:S01]  /*80e0*/  FMUL R3, R38.reuse, R6 ;  /* 0x0000000626037220 */ /* 0x040fe20000400000 */
[C---:B------:R-:W-:Y:S01]  /*80f0*/  FMUL R7, R38.reuse, R7 ;  /* 0x0000000726077220 */ /* 0x040fe20000400000 */
[----:B------:R-:W-:Y:S01]  /*8100*/  FFMA R0, R41, R40, R0 ;  /* 0x0000002829007223 */ /* 0x000fe20000000000 */
[----:B------:R-:W-:Y:S01]  /*8110*/  SHF.L.U32 R40, R49, 0x10, RZ ;  /* 0x0000001031287819 */ /* 0x000fe200000006ff */
[----:B------:R-:W-:Y:S01]  /*8120*/  FFMA R2, R41, R43, R2 ;  /* 0x0000002b29027223 */ /* 0x000fe20000000002 */
[----:B------:R-:W-:Y:S01]  /*8130*/  SHF.L.U32 R43, R51, 0x10, RZ ;  /* 0x00000010332b7819 */ /* 0x000fe200000006ff */
[C---:B------:R-:W-:Y:S01]  /*8140*/  FMUL R4, R38.reuse, R8 ;  /* 0x0000000826047220 */ /* 0x040fe20000400000 */
[----:B------:R-:W-:Y:S01]  /*8150*/  FMUL R5, R38, R9 ;  /* 0x0000000926057220 */ /* 0x000fe20000400000 */
[C---:B------:R-:W-:Y:S01]  /*8160*/  FFMA R3, R41.reuse, R40, R3 ;  /* 0x0000002829037223 */ /* 0x040fe20000000003 */
[----:B------:R-:W-:Y:S01]  /*8170*/  SHF.L.U32 R40, R50, 0x10, RZ ;  /* 0x0000001032287819 */ /* 0x000fe200000006ff */
[----:B------:R-:W-:Y:S01]  /*8180*/  FFMA R7, R41, R42, R7 ;  /* 0x0000002a29077223 */ /* 0x000fe20000000007 */
[----:B------:R-:W-:Y:S01]  /*8190*/  LOP3.LUT R42, R51, 0xffff0000, RZ, 0xc0, !PT ;  /* 0xffff0000332a7812 */ /* 0x000fe200078ec0ff */
[----:B------:R-:W-:Y:S01]  /*81a0*/  FMUL R6, R38, R10 ;  /* 0x0000000a26067220 */ /* 0x000fe20000400000 */
[----:B------:R-:W-:Y:S01]  /*81b0*/  F2FP.BF16.F32.PACK_AB R52, R2, R0 ;  /* 0x000000000234723e */ /* 0x000fe200000010ff */
        /* <DEDUP_REMOVED lines=18> */
[C---:B------:R-:W-:Y:S01]  /*82e0*/  LOP3.LUT R42, R58.reuse, 0xffff0000, RZ, 0xc0, !PT ;  /* 0xffff00003a2a7812 */ /* 0x040fe200078ec0ff */
[----:B------:R-:W-:Y:S01]  /*82f0*/  FFMA R10, R41, R43, R10 ;  /* 0x0000002b290a7223 */ /* 0x000fe2000000000a */
[----:B------:R-:W-:Y:S01]  /*8300*/  SHF.L.U32 R43, R58, 0x10, RZ ;  /* 0x000000103a2b7819 */ /* 0x000fe200000006ff */
[C---:B------:R-:W-:Y:S01]  /*8310*/  FMUL R15, R38.reuse, R15 ;  /* 0x0000000f260f7220 */ /* 0x040fe20000400000 */
[----:B------:R-:W-:Y:S01]  /*8320*/  F2FP.BF16.F32.PACK_AB R68, R9, R8 ;  /* 0x000000080944723e */ /* 0x000fe200000010ff */
[C---:B------:R-:W-:Y:S01]  /*8330*/  FMUL R12, R38.reuse, R16 ;  /* 0x00000010260c7220 */ /* 0x040fe20000400000 */
[----:B------:R-:W-:Y:S01]  /*8340*/  FMUL R13, R38, R17 ;  /* 0x00000011260d7220 */ /* 0x000fe20000400000 */
[----:B------:R-:W-:Y:S01]  /*8350*/  FFMA R15, R41, R40, R15 ;  /* 0x00000028290f7223 */ /* 0x000fe2000000000f */
[----:B------:R-:W-:Y:S01]  /*8360*/  LOP3.LUT R40, R59, 0xffff0000, RZ, 0xc0, !PT ;  /* 0xffff00003b287812 */ /* 0x000fe200078ec0ff */
[----:B------:R-:W-:Y:S01]  /*8370*/  FFMA R12, R41, R43, R12 ;  /* 0x0000002b290c7223 */ /* 0x000fe2000000000c */
[----:B------:R-:W-:Y:S01]  /*8380*/  SHF.L.U32 R43, R64, 0x10, RZ ;  /* 0x00000010402b7819 */ /* 0x000fe200000006ff */
[----:B------:R-:W-:Y:S01]  /*8390*/  FMUL R14, R38, R18 ;  /* 0x00000012260e7220 */ /* 0x000fe20000400000 */
[----:B------:R-:W-:Y:S01]  /*83a0*/  F2FP.BF16.F32.PACK_AB R69, R15, R10 ;  /* 0x0000000a0f45723e */ /* 0x000fe200000010ff */
[----:B------:R1:W-:Y:S01]  /*83b0*/  STS.128 [R94+0x2000], R52 ;  /* 0x002000345e007388 */ /* 0x0003e20000000c00 */
[----:B------:R-:W-:Y:S01]  /*83c0*/  FFMA R13, R41, R42, R13 ;  /* 0x0000002a290d7223 */ /* 0x000fe2000000000d */
[----:B------:R-:W-:Y:S01]  /*83d0*/  LOP3.LUT R42, R64, 0xffff0000, RZ, 0xc0, !PT ;  /* 0xffff0000402a7812 */ /* 0x000fe200078ec0ff */
[C---:B------:R-:W-:Y:S01]  /*83e0*/  FMUL R19, R38.reuse, R19 ;  /* 0x0000001326137220 */ /* 0x040fe20000400000 */
[C---:B------:R-:W-:Y:S01]  /*83f0*/  FMUL R16, R38.reuse, R20 ;  /* 0x0000001426107220 */ /* 0x040fe20000400000 */
[C---:B------:R-:W-:Y:S01]  /*8400*/  FMUL R17, R38.reuse, R21 ;  /* 0x0000001526117220 */ /* 0x040fe20000400000 */
[----:B------:R-:W-:Y:S01]  /*8410*/  F2FP.BF16.F32.PACK_AB R70, R13, R12 ;  /* 0x0000000c0d46723e */ /* 0x000fe200000010ff */
[----:B------:R-:W-:Y:S01]  /*8420*/  FFMA R14, R41, R45, R14 ;  /* 0x0000002d290e7223 */ /* 0x000fe2000000000e */
[----:B------:R-:W-:Y:S01]  /*8430*/  SHF.L.U32 R45, R65, 0x10, RZ ;  /* 0x00000010412d7819 */ /* 0x000fe200000006ff */
[----:B------:R-:W-:Y:S01]  /*8440*/  FFMA R19, R41, R40, R19 ;  /* 0x0000002829137223 */ /* 0x000fe20000000013 */
[----:B------:R-:W-:Y:S01]  /*8450*/  LOP3.LUT R40, R65, 0xffff0000, RZ, 0xc0, !PT ;  /* 0xffff000041287812 */ /* 0x000fe200078ec0ff */
[----:B------:R-:W-:Y:S01]  /*8460*/  FFMA R16, R41, R43, R16 ;  /* 0x0000002b29107223 */ /* 0x000fe20000000010 */
[----:B------:R-:W-:Y:S01]  /*8470*/  SHF.L.U32 R43, R67, 0x10, RZ ;  /* 0x00000010432b7819 */ /* 0x000fe200000006ff */
[C---:B------:R-:W-:Y:S01]  /*8480*/  FMUL R18, R38.reuse, R22 ;  /* 0x0000001626127220 */ /* 0x040fe20000400000 */
[----:B------:R-:W-:Y:S01]  /*8490*/  F2FP.BF16.F32.PACK_AB R71, R19, R14 ;  /* 0x0000000e1347723e */ /* 0x000fe200000010ff */
[C---:B------:R-:W-:Y:S01]  /*84a0*/  FFMA R17, R41.reuse, R42, R17 ;  /* 0x0000002a29117223 */ /* 0x040fe20000000011 */
[----:B------:R-:W-:Y:S01]  /*84b0*/  FMUL R23, R38, R23 ;  /* 0x0000001726177220 */ /* 0x000fe20000400000 */
[----:B------:R-:W-:Y:S01]  /*84c0*/  SHF.L.U32 R42, R66, 0x10, RZ ;  /* 0x00000010422a7819 */ /* 0x000fe200000006ff */
[----:B------:R-:W-:Y:S01]  /*84d0*/  FMUL R20, R38, R24 ;  /* 0x0000001826147220 */ /* 0x000fe20000400000 */
[----:B------:R3:W-:Y:S01]  /*84e0*/  STS.128 [R93+0x2010], R68 ;  /* 0x002010445d007388 */ /* 0x0007e20000000c00 */
[----:B------:R-:W-:Y:S01]  /*84f0*/  FFMA R18, R41, R45, R18 ;  /* 0x0000002d29127223 */ /* 0x000fe20000000012 */
[----:B------:R-:W-:Y:S01]  /*8500*/  SHF.L.U32 R45, R75, 0x10, RZ ;  /* 0x000000104b2d7819 */ /* 0x000fe200000006ff */
[C---:B------:R-:W-:Y:S01]  /*8510*/  FFMA R23, R41.reuse, R40, R23 ;  /* 0x0000002829177223 */ /* 0x040fe20000000017 */
[----:B------:R-:W-:Y:S01]  /*8520*/  LOP3.LUT R40, R66, 0xffff0000, RZ, 0xc0, !PT ;  /* 0xffff000042287812 */ /* 0x000fe200078ec0ff */
[----:B------:R-:W-:Y:S01]  /*8530*/  FFMA R20, R41, R42, R20 ;  /* 0x0000002a29147223 */ /* 0x000fe20000000014 */
[----:B------:R-:W-:Y:S01]  /*8540*/  LOP3.LUT R42, R67, 0xffff0000, RZ, 0xc0, !PT ;  /* 0xffff0000432a7812 */ /* 0x000fe200078ec0ff */
[C---:B------:R-:W-:Y:S01]  /*8550*/  FMUL R21, R38.reuse, R25 ;  /* 0x0000001926157220 */ /* 0x040fe20000400000 */
[C---:B------:R-:W-:Y:S01]  /*8560*/  FMUL R22, R38.reuse, R26 ;  /* 0x0000001a26167220 */ /* 0x040fe20000400000 */
[C---:B------:R-:W-:Y:S01]  /*8570*/  FMUL R27, R38.reuse, R27 ;  /* 0x0000001b261b7220 */ /* 0x040fe20000400000 */
[----:B------:R-:W-:Y:S01]  /*8580*/  FMUL R24, R38, R28 ;  /* 0x0000001c26187220 */ /* 0x000fe20000400000 */
        /* <DEDUP_REMOVED lines=8> */
[----:B------:R-:W-:Y:S01]  /*8610*/  FFMA R24, R41, R40, R24 ;  /* 0x0000002829187223 */ /* 0x000fe20000000018 */
[----:B------:R-:W-:Y:S01]  /*8620*/  LOP3.LUT R40, R73, 0xffff0000, RZ, 0xc0, !PT ;  /* 0xffff000049287812 */ /* 0x000fe200078ec0ff */
[C---:B------:R-:W-:Y:S01]  /*8630*/  FFMA R25, R41.reuse, R42, R25 ;  /* 0x0000002a29197223 */ /* 0x040fe20000000019 */
[----:B------:R-:W-:Y:S01]  /*8640*/  FMUL R31, R38, R31 ;  /* 0x0000001f261f7220 */ /* 0x000fe20000400000 */
[C---:B------:R-:W-:Y:S01]  /*8650*/  FFMA R26, R41.reuse, R43, R26 ;  /* 0x0000002b291a7223 */ /* 0x040fe2000000001a */
[----:B------:R-:W-:Y:S01]  /*8660*/  SHF.L.U32 R43, R74, 0x10, RZ ;  /* 0x000000104a2b7819 */ /* 0x000fe200000006ff */
[----:B------:R-:W-:Y:S01]  /*8670*/  FMUL R28, R38, R32 ;  /* 0x00000020261c7220 */ /* 0x000fe20000400000 */
[----:B------:R-:W-:Y:S01]  /*8680*/  LOP3.LUT R42, R74, 0xffff0000, RZ, 0xc0, !PT ;  /* 0xffff00004a2a7812 */ /* 0x000fe200078ec0ff */
[C---:B------:R-:W-:Y:S01]  /*8690*/  FMUL R29, R38.reuse, R33 ;  /* 0x00000021261d7220 */ /* 0x040fe20000400000 */
[C---:B------:R-:W-:Y:S01]  /*86a0*/  FMUL R30, R38.reuse, R34 ;  /* 0x00000022261e7220 */ /* 0x040fe20000400000 */
[----:B------:R-:W-:Y:S01]  /*86b0*/  FFMA R31, R41, R40, R31 ;  /* 0x00000028291f7223 */ /* 0x000fe2000000001f */
[----:B------:R-:W-:Y:S01]  /*86c0*/  FMUL R35, R38, R35 ;  /* 0x0000002326237220 */ /* 0x000fe20000400000 */
[----:B-1----:R-:W-:Y:S01]  /*86d0*/  F2FP.BF16.F32.PACK_AB R52, R17, R16 ;  /* 0x000000101134723e */ /* 0x002fe200000010ff */
[----:B------:R-:W-:Y:S01]  /*86e0*/  FFMA R28, R41, R43, R28 ;  /* 0x0000002b291c7223 */ /* 0x000fe2000000001c */
[----:B------:R-:W-:Y:S01]  /*86f0*/  F2FP.BF16.F32.PACK_AB R53, R23, R18 ;  /* 0x000000121735723e */ /* 0x000fe200000010ff */
[----:B------:R-:W-:Y:S01]  /*8700*/  FFMA R29, R41, R42, R29 ;  /* 0x0000002a291d7223 */ /* 0x000fe2000000001d */
[----:B------:R-:W-:Y:S01]  /*8710*/  F2FP.BF16.F32.PACK_AB R54, R21, R20 ;  /* 0x000000141536723e */ /* 0x000fe200000010ff */
[----:B------:R-:W-:Y:S01]  /*8720*/  FFMA R30, R41, R45, R30 ;  /* 0x0000002d291e7223 */ /* 0x000fe2000000001e */
[----:B------:R-:W-:Y:S01]  /*8730*/  F2FP.BF16.F32.PACK_AB R55, R27, R22 ;  /* 0x000000161b37723e */ /* 0x000fe200000010ff */
[----:B------:R-:W-:Y:S01]  /*8740*/  FFMA R35, R41, R44, R35 ;  /* 0x0000002c29237223 */ /* 0x000fe20000000023 */
[----:B------:R-:W-:Y:S02]  /*8750*/  F2FP.BF16.F32.PACK_AB R100, R25, R24 ;  /* 0x000000181964723e */ /* 0x000fe400000010ff */
[----:B------:R-:W-:Y:S01]  /*8760*/  F2FP.BF16.F32.PACK_AB R101, R31, R26 ;  /* 0x0000001a1f65723e */ /* 0x000fe200000010ff */
[----:B------:R3:W-:Y:S01]  /*8770*/  STS.128 [R92+0x2020], R52 ;  /* 0x002020345c007388 */ /* 0x0007e20000000c00 */
        /* <DEDUP_REMOVED lines=8> */
[----:B-1----:R-:W1:Y:S02]  /*8800*/  FENCE.VIEW.ASYNC.S ;  /* 0x00000000000073c6 */ /* 0x002e640000000000 */
[----:B-1----:R-:W-:Y:S06]  /*8810*/  BAR.SYNC.DEFER_BLOCKING 0x1, 0x80 ;  /* 0x0042000000007b1d */ /* 0x002fec0000010000 */
[----:B------:R-:W-:Y:S05]  /*8820*/  @P0 BRA `(.L_x_139) ;  /* 0x00000000003c0947 */ /* 0x000fea0003800000 */
[----:B------:R-:W1:Y:S01]  /*8830*/  LDCU.64 UR6, c[0x0][0x348] ;  /* 0x00006900ff0677ac */ /* 0x000e620008000a00 */
[----:B------:R-:W-:Y:S02]  /*8840*/  UIADD3 UR13, UPT, UPT, UR49, 0x20, URZ ;  /* 0x00000020310d7890 */ /* 0x000fe4000fffe0ff */
[----:B------:R-:W-:Y:S01]  /*8850*/  UIADD3 UR12, UPT, UPT, UR43, 0x2400, URZ ;  /* 0x000024002b0c7890 */ /* 0x000fe2000fffe0ff */
[----:B------:R-:W-:Y:S01]  /*8860*/  UMOV UR14, UR50 ;  /* 0x00000032000e7c82 */ /* 0x000fe20008000000 */
[----:B------:R-:W-:Y:S01]  /*8870*/  UMOV UR15, UR36 ;  /* 0x00000024000f7c82 */ /* 0x000fe20008000000 */
[----:B------:R-:W-:Y:S02]  /*8880*/  UIADD3 UR9, UPT, UPT, UR49, 0xa0, URZ ;  /* 0x000000a031097890 */ /* 0x000fe4000fffe0ff */
[----:B------:R-:W-:Y:S01]  /*8890*/  UIADD3 UR8, UPT, UPT, UR43, 0x3400, URZ ;  /* 0x000034002b087890 */ /* 0x000fe2000fffe0ff */
[----:B------:R-:W-:Y:S01]  /*88a0*/  UMOV UR10, UR50 ;  /* 0x00000032000a7c82 */ /* 0x000fe20008000000 */
[----:B------:R-:W-:Y:S01]  /*88b0*/  UMOV UR11, UR36 ;  /* 0x00000024000b7c82 */ /* 0x000fe20008000000 */
[----:B-1----:R-:W-:Y:S04]  /*88c0*/  UIADD3 UR4, UP0, UPT, UR6, 0x680, URZ ;  /* 0x0000068006047890 */ /* 0x002fe8000ff1e0ff */
[----:B------:R-:W-:Y:S09]  /*88d0*/  UIADD3.X UR5, UPT, UPT, URZ, UR7, URZ, UP0, !UPT ;  /* 0x00000007ff057290 */ /* 0x000ff200087fe4ff */
[----:B------:R1:W-:Y:S01]  /*88e0*/  UTMASTG.3D [UR12], [UR4] ;  /* 0x0000000c040073b5 */ /* 0x0003e20008010000 */
[----:B------:R1:W-:Y:S01]  /*88f0*/  UTMASTG.3D [UR8], [UR4] ;  /* 0x00000008040073b5 */ /* 0x0003e20008010000 */
[----:B------:R0:W-:Y:S01]  /*8900*/  UTMACMDFLUSH ;  /* 0x00000000000079b7 */ /* 0x0001e20000000000 */
[----:B-1----:R-:W-:Y:S04]  /*8910*/  DEPBAR.LE SB0, 0x1 ;  /* 0x000080400000791a */ /* 0x002fe80000000000 */
.L_x_139:
[----:B------:R-:W-:Y:S05]  /*8920*/  BSYNC.RECONVERGENT B0 ;  /* 0x0000000000007941 */ /* 0x000fea0003800200 */
.L_x_138:
[----:B------:R-:W-:Y:S01]  /*8930*/  BAR.SYNC.DEFER_BLOCKING 0x1, 0x80 ;  /* 0x0042000000007b1d */ /* 0x000fe20000010000 */
[----:B------:R-:W-:Y:S04]  /*8940*/  UIADD3 UR4, UPT, UPT, UR46, 0x1, URZ ;  /* 0x000000012e047890 */ /* 0x000fe8000fffe0ff */
[----:B------:R-:W-:Y:S04]  /*8950*/  UISETP.NE.AND UP0, UPT, UR4, 0x4, UPT ;  /* 0x000000040400788c */ /* 0x000fe8000bf05270 */
[----:B------:R-:W-:Y:S01]  /*8960*/  USEL UR44, UR4, URZ, UP0 ;  /* 0x000000ff042c7287 */ /* 0x000fe20008000000 */
[----:B------:R1:W-:Y:S01]  /*8970*/  @P6 SYNCS.ARRIVE.TRANS64.RED.A1T0 RZ, [R104+URZ], RZ ;  /* 0x000000ff68ff69a7 */ /* 0x0003e200081004ff */
[----:B------:R-:W-:Y:S01]  /*8980*/  BSSY B1, `(.L_x_140) ;  /* 0x0000017000017945 */ /* 0x000fe20003800000 */
[----:B------:R-:W4:Y:S02]  /*8990*/  @P6 SYNCS.PHASECHK.TRANS64.TRYWAIT P0, [R62+URZ+0x100], R61 ;  /* 0x0001003d3e0065a7 */ /* 0x000f2400080011ff */
[----:B----4-:R-:W-:Y:S01]  /*89a0*/  @P6 SEL R46, RZ, 0x1, !P0 ;  /* 0x00000001ff2e6807 */ /* 0x010fe20004000000 */
[----:B-1----:R-:W-:Y:S06]  /*89b0*/  @!P6 BRA `(.L_x_141) ;  /* 0x00000000004ce947 */ /* 0x002fec0003800000 */
        /* <DEDUP_REMOVED lines=9> */
[----:B------:R-:W-:Y:S04]  /*8a50*/  SHF.L.U32 R5, R91, 0x1f, RZ ;  /* 0x0000001f5b057819 */ /* 0x000fe800000006ff */
[----:B------:R-:W1:Y:S02]  /*8a60*/  SYNCS.PHASECHK.TRANS64.TRYWAIT P0, [R62+URZ+0x100], R5 ;  /* 0x000100053e0075a7 */ /* 0x000e6400080011ff */
[----:B-1----:R-:W-:Y:S05]  /*8a70*/  @!P0 BRA `(.L_x_144) ;  /* 0x0000002c000c8947 */ /* 0x002fea0003800000 */
.L_x_143:
[----:B------:R-:W-:Y:S05]  /*8a80*/  BSYNC B0 ;  /* 0x0000000000007941 */ /* 0x000fea0003800000 */
.L_x_142:
[----:B------:R-:W-:Y:S02]  /*8a90*/  ISETP.NE.AND P0, PT, R60, RZ, PT ;  /* 0x000000ff3c00720c */ /* 0x000fe40003f05270 */
[----:B------:R-:W-:Y:S11]  /*8aa0*/  IADD3 R47, PT, PT, R47, 0x1, RZ ;  /* 0x000000012f2f7810 */ /* 0x000ff60007ffe0ff */
[----:B------:R4:W1:Y:S04]  /*8ab0*/  @P0 LDS.128 R48, [R4] ;  /* 0x0000000004300984 */ /* 0x0008680000000c00 */
[----:B------:R4:W1:Y:S04]  /*8ac0*/  @P0 LDS.128 R56, [R3+0x10] ;  /* 0x0000100003380984 */ /* 0x0008680000000c00 */
[----:B------:R4:W1:Y:S04]  /*8ad0*/  @P0 LDS.128 R64, [R2+0x20] ;  /* 0x0000200002400984 */ /* 0x0008680000000c00 */
[----:B------:R4:W1:Y:S02]  /*8ae0*/  @P0 LDS.128 R72, [R0+0x30] ;  /* 0x0000300000480984 */ /* 0x0008640000000c00 */
.L_x_141:
[----:B------:R-:W-:Y:S05]  /*8af0*/  BSYNC B1 ;  /* 0x0000000000017941 */ /* 0x000fea0003800000 */
.L_x_140:
[----:B----4-:R-:W-:Y:S05]  /*8b00*/  VIADD R0, R39, 0x40 ;  /* 0x0000004027007836 */ /* 0x010fea0000000000 */
[----:B------:R-:W-:Y:S04]  /*8b10*/  SHF.R.U32.HI R0, RZ, 0x15, R0 ;  /* 0x00000015ff007819 */ /* 0x000fe80000011600 */
[----:B------:R-:W-:Y:S11]  /*8b20*/  LOP3.LUT P0, RZ, R0, 0x3, R81, 0x48, !PT ;  /* 0x0000000300ff7812 */ /* 0x000ff60007804851 */
[----:B------:R-:W-:Y:S02]  /*8b30*/  @!UPT UIADD3 URZ, UPT, UPT, URZ, URZ, URZ ;  /* 0x000000fffffff290 */ /* 0x000fe4000fffe0ff */
[----:B------:R-:W-:Y:S05]  /*8b40*/  @!P0 BRA `(.L_x_145) ;  /* 0x0000000000408947 */ /* 0x000fea0003800000 */
[----:B------:R-:W1:Y:S01]  /*8b50*/  LDCU.64 UR8, c[0x4][0x70] ;  /* 0x01000e00ff0877ac */ /* 0x000e620008000a00 */
[----:B------:R-:W-:Y:S01]  /*8b60*/  MOV R3, 0x0 ;  /* 0x0000000000037802 */ /* 0x000fe20000000f00 */
[----:B------:R-:W-:Y:S02]  /*8b70*/  HFMA2 R12, -RZ, RZ, 0, 5.9604644775390625e-08 ;  /* 0x00000001ff0c7431 */ /* 0x000fe400000001ff */
[----:B------:R-:W-:Y:S02]  /*8b80*/  IMAD.MOV.U32 R8, RZ, RZ, 0x192 ;  /* 0x00000192ff087424 */ /* 0x000fe400078e00ff */
[----:B------:R-:W-:Y:S01]  /*8b90*/  IMAD.MOV.U32 R13, RZ, RZ, RZ ;  /* 0x000000ffff0d7224 */ /* 0x000fe200078e00ff */
[----:B------:R-:W4:Y:S01]  /*8ba0*/  LDCU.64 UR6, c[0x4][0x78] ;  /* 0x01000f00ff0677ac */ /* 0x000f220008000a00 */
[----:B------:R-:W2:Y:S01]  /*8bb0*/  LDC.64 R2, c[0x4][R3] ;  /* 0x0100000003027b82 */ /* 0x000ea20000000a00 */
[----:B------:R-:W5:Y:S01]  /*8bc0*/  LDCU.64 UR4, c[0x4][0x10] ;  /* 0x01000200ff0477ac */ /* 0x000f620008000a00 */
[----:B-1----:R-:W-:Y:S01]  /*8bd0*/  MOV R5, UR9 ;  /* 0x0000000900057c02 */ /* 0x002fe20008000f00 */
[----:B------:R-:W-:Y:S01]  /*8be0*/  IMAD.U32 R4, RZ, RZ, UR8 ;  /* 0x00000008ff047e24 */ /* 0x000fe2000f8e00ff */
[----:B----4-:R-:W-:Y:S01]  /*8bf0*/  MOV R7, UR7 ;  /* 0x0000000700077c02 */ /* 0x010fe20008000f00 */
[----:B------:R-:W-:Y:S01]  /*8c00*/  IMAD.U32 R6, RZ, RZ, UR6 ;  /* 0x00000006ff067e24 */ /* 0x000fe2000f8e00ff */
[----:B-----5:R-:W-:Y:S01]  /*8c10*/  MOV R11, UR5 ;  /* 0x00000005000b7c02 */ /* 0x020fe20008000f00 */
[----:B------:R-:W-:Y:S02]  /*8c20*/  IMAD.U32 R10, RZ, RZ, UR4 ;  /* 0x00000004ff0a7e24 */ /* 0x000fe4000f8e00ff */
[----:B------:R-:W-:Y:S07]  /*8c30*/  LEPC R20, `(.L_x_145) ;  /* 0x000000001014794e */ /* 0x000fee0000000000 */
[----:B--23--:R-:W-:Y:S05]  /*8c40*/  CALL.ABS.NOINC R2 ;  /* 0x0000000002007343 */ /* 0x00cfea0003c00000 */
.L_x_145:
[C---:B-1----:R-:W-:Y:S01]  /*8c50*/  SHF.L.U32 R40, R48.reuse, 0x10, RZ ;  /* 0x0000001030287819 */ /* 0x042fe200000006ff */
[----:B------:R-:W-:Y:S05]  /*8c60*/  WARPSYNC.ALL ;  /* 0x0000000000007948 */ /* 0x000fea0003800000 */
[----:B------:R-:W-:Y:S01]  /*8c70*/  R2UR UR4, R39 ;  /* 0x00000000270472ca */ /* 0x000fe200000e0000 */
[----:B------:R-:W-:Y:S01]  /*8c80*/  BSSY.RECONVERGENT B0, `(.L_x_146) ;  /* 0x0000094000007945 */ /* 0x000fe20003800200 */
[----:B------:R-:W-:Y:S02]  /*8c90*/  LOP3.LUT R43, R48, 0xffff0000, RZ, 0xc0, !PT ;  /* 0xffff0000302b7812 */ /* 0x000fe400078ec0ff */
[----:B------:R-:W-:Y:S02]  /*8ca0*/  SHF.L.U32 R42, R49, 0x10, RZ ;  /* 0x00000010312a7819 */ /* 0x000fe400000006ff */
[C---:B------:R-:W-:Y:S02]  /*8cb0*/  SHF.L.U32 R45, R51.reuse, 0x10, RZ ;  /* 0x00000010332d7819 */ /* 0x040fe400000006ff */
[----:B------:R-:W-:Y:S02]  /*8cc0*/  LOP3.LUT R44, R51, 0xffff0000, RZ, 0xc0, !PT ;  /* 0xffff0000332c7812 */ /* 0x000fe400078ec0ff */
[----:B------:R-:W-:Y:S02]  /*8cd0*/  ISETP.NE.AND P6, PT, R97, RZ, PT ;  /* 0x000000ff6100720c */ /* 0x000fe40003fc5270 */
[----:B------:R-:W-:Y:S01]  /*8ce0*/  ISETP.NE.AND P0, PT, R96, RZ, PT ;  /* 0x000000ff6000720c */ /* 0x000fe20003f05270 */
[----:B------:R-:W1:Y:S01]  /*8cf0*/  LDTM.x32 R4, tmem[UR4+0x40] ;  /* 0x00004004000479ee */ /* 0x000e6200082c0000 */
[----:B------:R-:W-:Y:S09]  /*8d00*/  MOV R61, UR44 ;  /* 0x0000002c003d7c02 */ /* 0x000ff20008000f00 */
[----:B------:R-:W-:Y:S02]  /*8d10*/  @P6 LEA R61, R61, UR43, 0x3 ;  /* 0x0000002b3d3d6c11 */ /* 0x000fe4000f8e18ff */
[----:B------:R-:W-:Y:S02]  /*8d20*/  @P6 SHF.L.U32 R104, R91, 0x1f, RZ ;  /* 0x0000001f5b686819 */ /* 0x000fe400000006ff */
[----:B------:R-:W-:Y:S02]  /*8d30*/  @P6 IADD3 R62, PT, PT, R61, 0x120, RZ ;  /* 0x000001203d3e6810 */ /* 0x000fe40007ffe0ff */
[----:B------:R-:W-:Y:S02]  /*8d40*/  LEA R61, R47, UR43, 0x3 ;  /* 0x0000002b2f3d7c11 */ /* 0x000fe4000f8e18ff */
[----:B------:R-:W-:Y:S01]  /*8d50*/  @P6 PRMT R62, R99, 0x654, R62 ;  /* 0x00000654633e6816 */ /* 0x000fe2000000003e */
[C---:B-1----:R-:W-:Y:S01]  /*8d60*/  FMUL R0, R38.reuse, R4 ;  /* 0x0000000426007220 */ /* 0x042fe20000400000 */
[C---:B------:R-:W-:Y:S01]  /*8d70*/  FMUL R2, R38.reuse, R5 ;  /* 0x0000000526027220 */ /* 0x040fe20000400000 */
[C---:B------:R-:W-:Y:S01]  /*8d80*/  FMUL R3, R38.reuse, R6 ;  /* 0x0000000626037220 */ /* 0x040fe20000400000 */
        /* <DEDUP_REMOVED lines=8> */
[----:B---3--:R-:W-:Y:S01]  /*8e10*/  F2FP.BF16.F32.PACK_AB R68, R2, R0 ;  /* 0x000000000244723e */ /* 0x008fe200000010ff */
[----:B------:R-:W-:Y:S01]  /*8e20*/  FMUL R5, R38, R9 ;  /* 0x0000000926057220 */ /* 0x000fe20000400000 */
[C---:B------:R-:W-:Y:S01]  /*8e30*/  FFMA R7, R41.reuse, R40, R7 ;  /* 0x0000002829077223 */ /* 0x040fe20000000007 */
[----:B------:R-:W-:Y:S01]  /*8e40*/  SHF.L.U32 R40, R56, 0x10, RZ ;  /* 0x0000001038287819 */ /* 0x000fe200000006ff */
[C---:B------:R-:W-:Y:S01]  /*8e50*/  FMUL R6, R38.reuse, R10 ;  /* 0x0000000a26067220 */ /* 0x040fe20000400000 */
[C---:B------:R-:W-:Y:S01]  /*8e60*/  FMUL R11, R38.reuse, R11 ;  /* 0x0000000b260b7220 */ /* 0x040fe20000400000 */
[----:B------:R-:W-:Y:S01]  /*8e70*/  FFMA R4, R41, R43, R4 ;  /* 0x0000002b29047223 */ /* 0x000fe20000000004 */
[----:B------:R-:W-:Y:S01]  /*8e80*/  SHF.L.U32 R43, R57, 0x10, RZ ;  /* 0x00000010392b7819 */ /* 0x000fe200000006ff */
[----:B------:R-:W-:Y:S01]  /*8e90*/  FMUL R8, R38, R12 ;  /* 0x0000000c26087220 */ /* 0x000fe20000400000 */
[----:B------:R-:W-:Y:S01]  /*8ea0*/  F2FP.BF16.F32.PACK_AB R69, R7, R3 ;  /* 0x000000030745723e */ /* 0x000fe200000010ff */
[C---:B------:R-:W-:Y:S01]  /*8eb0*/  FFMA R5, R41.reuse, R42, R5 ;  /* 0x0000002a29057223 */ /* 0x040fe20000000005 */
[----:B------:R-:W-:Y:S01]  /*8ec0*/  LOP3.LUT R42, R56, 0xffff0000, RZ, 0xc0, !PT ;  /* 0xffff0000382a7812 */ /* 0x000fe200078ec0ff */
[----:B------:R-:W-:Y:S01]  /*8ed0*/  FFMA R6, R41, R45, R6 ;  /* 0x0000002d29067223 */ /* 0x000fe20000000006 */
[----:B------:R-:W-:Y:S01]  /*8ee0*/  SHF.L.U32 R45, R65, 0x10, RZ ;  /* 0x00000010412d7819 */ /* 0x000fe200000006ff */
[----:B------:R-:W-:Y:S01]  /*8ef0*/  FFMA R11, R41, R44, R11 ;  /* 0x0000002c290b7223 */ /* 0x000fe2000000000b */
[----:B------:R-:W-:Y:S01]  /*8f00*/  F2FP.BF16.F32.PACK_AB R70, R5, R4 ;  /* 0x000000040546723e */ /* 0x000fe200000010ff */
[----:B------:R-:W-:Y:S01]  /*8f10*/  FFMA R8, R41, R40, R8 ;  /* 0x0000002829087223 */ /* 0x000fe20000000008 */
[----:B------:R-:W-:Y:S01]  /*8f20*/  LOP3.LUT R40, R57, 0xffff0000, RZ, 0xc0, !PT ;  /* 0xffff000039287812 */ /* 0x000fe200078ec0ff */
[C---:B------:R-:W-:Y:S01]  /*8f30*/  FMUL R9, R38.reuse, R13 ;  /* 0x0000000d26097220 */ /* 0x040fe20000400000 */
[----:B------:R-:W-:Y:S01]  /*8f40*/  F2FP.BF16.F32.PACK_AB R71, R11, R6 ;  /* 0x000000060b47723e */ /* 0x000fe200000010ff */
[C---:B------:R-:W-:Y:S01]  /*8f50*/  FMUL R10, R38.reuse, R14 ;  /* 0x0000000e260a7220 */ /* 0x040fe20000400000 */
[----:B------:R-:W-:Y:S01]  /*8f60*/  LOP3.LUT R44, R75, 0xffff0000, RZ, 0xc0, !PT ;  /* 0xffff00004b2c7812 */ /* 0x000fe200078ec0ff */
[----:B------:R-:W-:Y:S01]  /*8f70*/  FMUL R15, R38, R15 ;  /* 0x0000000f260f7220 */ /* 0x000fe20000400000 */
        /* <DEDUP_REMOVED lines=8> */
[----:B------:R-:W-:Y:S01]  /*9000*/  FMUL R13, R38, R17 ;  /* 0x00000011260d7220 */ /* 0x000fe20000400000 */
[----:B------:R-:W-:Y:S01]  /*9010*/  F2FP.BF16.F32.PACK_AB R53, R15, R10 ;  /* 0x0000000a0f35723e */ /* 0x000fe200000010ff */
[C---:B------:R-:W-:Y:S01]  /*9020*/  FFMA R12, R41.reuse, R42, R12 ;  /* 0x0000002a290c7223 */ /* 0x040fe2000000000c */
[----:B------:R-:W-:Y:S01]  /*9030*/  LOP3.LUT R42, R64, 0xffff0000, RZ, 0xc0, !PT ;  /* 0xffff0000402a7812 */ /* 0x000fe200078ec0ff */
[C---:B------:R-:W-:Y:S01]  /*9040*/  FMUL R14, R38.reuse, R18 ;  /* 0x00000012260e7220 */ /* 0x040fe20000400000 */
[----:B------:R-:W-:Y:S01]  /*9050*/  FFMA R13, R41, R40, R13 ;  /* 0x00000028290d7223 */ /* 0x000fe2000000000d */
[----:B------:R-:W-:Y:S01]  /*9060*/  LOP3.LUT R40, R59, 0xffff0000, RZ, 0xc0, !PT ;  /* 0xffff00003b287812 */ /* 0x000fe200078ec0ff */
[----:B------:R1:W-:Y:S01]  /*9070*/  STS.128 [R94+0x4000], R68 ;  /* 0x004000445e007388 */ /* 0x0003e20000000c00 */
[----:B------:R-:W-:Y:S01]  /*9080*/  FMUL R19, R38, R19 ;  /* 0x0000001326137220 */ /* 0x000fe20000400000 */
[----:B------:R-:W-:Y:S01]  /*9090*/  FFMA R14, R41, R43, R14 ;  /* 0x0000002b290e7223 */ /* 0x000fe2000000000e */
[----:B------:R-:W-:Y:S01]  /*90a0*/  SHF.L.U32 R43, R64, 0x10, RZ ;  /* 0x00000010402b7819 */ /* 0x000fe200000006ff */
[C---:B------:R-:W-:Y:S01]  /*90b0*/  FMUL R16, R38.reuse, R20 ;  /* 0x0000001426107220 */ /* 0x040fe20000400000 */
        /* <DEDUP_REMOVED lines=18> */
[C---:B------:R-:W-:Y:S01]  /*91e0*/  FMUL R22, R38.reuse, R26 ;  /* 0x0000001a26167220 */ /* 0x040fe20000400000 */
[----:B------:R-:W-:Y:S01]  /*91f0*/  FMUL R27, R38, R27 ;  /* 0x0000001b261b7220 */ /* 0x000fe20000400000 */
[----:B------:R-:W-:Y:S01]  /*9200*/  FFMA R20, R41, R43, R20 ;  /* 0x0000002b29147223 */ /* 0x000fe20000000014 */
[----:B------:R-:W-:Y:S01]  /*9210*/  SHF.L.U32 R43, R73, 0x10, RZ ;  /* 0x00000010492b7819 */ /* 0x000fe200000006ff */
[C---:B------:R-:W-:Y:S01]  /*9220*/  FFMA R21, R41.reuse, R40, R21 ;  /* 0x0000002829157223 */ /* 0x040fe20000000015 */
[C---:B------:R-:W-:Y:S01]  /*9230*/  FFMA R22, R41.reuse, R45, R22 ;  /* 0x0000002d29167223 */ /* 0x040fe20000000016 */
[C---:B------:R-:W-:Y:S01]  /*9240*/  FFMA R27, R41.reuse, R42, R27 ;  /* 0x0000002a291b7223 */ /* 0x040fe2000000001b */
[----:B------:R-:W-:Y:S01]  /*9250*/  SHF.L.U32 R40, R72, 0x10, RZ ;  /* 0x0000001048287819 */ /* 0x000fe200000006ff */
[----:B------:R-:W-:Y:S01]  /*9260*/  FMUL R24, R38, R28 ;  /* 0x0000001c26187220 */ /* 0x000fe20000400000 */
[----:B------:R-:W-:Y:S01]  /*9270*/  LOP3.LUT R42, R72, 0xffff0000, RZ, 0xc0, !PT ;  /* 0xffff0000482a7812 */ /* 0x000fe200078ec0ff */
[C---:B------:R-:W-:Y:S01]  /*9280*/  FMUL R25, R38.reuse, R29 ;  /* 0x0000001d26197220 */ /* 0x040fe20000400000 */
[C---:B------:R-:W-:Y:S01]  /*9290*/  FMUL R26, R38.reuse, R30 ;  /* 0x0000001e261a7220 */ /* 0x040fe20000400000 */
[----:B------:R-:W-:Y:S01]  /*92a0*/  FFMA R24, R41, R40, R24 ;  /* 0x0000002829187223 */ /* 0x000fe20000000018 */
[----:B------:R-:W-:Y:S01]  /*92b0*/  LOP3.LUT R40, R73, 0xffff0000, RZ, 0xc0, !PT ;  /* 0xffff000049287812 */ /* 0x000fe200078ec0ff */
[C---:B------:R-:W-:Y:S01]  /*92c0*/  FFMA R25, R41.reuse, R42, R25 ;  /* 0x0000002a29197223 */ /* 0x040fe20000000019 */
        /* <DEDUP_REMOVED lines=47> */
.L_x_147:
[----:B------:R-:W-:Y:S05]  /*95c0*/  BSYNC.RECONVERGENT B0 ;  /* 0x0000000000007941 */ /* 0x000fea0003800200 */
.L_x_146:
        /* <DEDUP_REMOVED lines=21> */
.L_x_151:
[----:B------:R-:W-:Y:S05]  /*9720*/  BSYNC B0 ;  /* 0x0000000000007941 */ /* 0x000fea0003800000 */
.L_x_150:
[----:B------:R-:W-:Y:S11]  /*9730*/  ISETP.NE.AND P0, PT, R60, RZ, PT ;  /* 0x000000ff3c00720c */ /* 0x000ff60003f05270 */
[----:B------:R-:W-:Y:S02]  /*9740*/  @!UPT UIADD3 URZ, UPT, UPT, URZ, URZ, URZ ;  /* 0x000000fffffff290 */ /* 0x000fe4000fffe0ff */
[----:B------:R4:W1:Y:S04]  /*9750*/  @P0 LDS.128 R48, [R3] ;  /* 0x0000000003300984 */ /* 0x0008680000000c00 */
[----:B------:R4:W1:Y:S04]  /*9760*/  @P0 LDS.128 R56, [R2+0x10] ;  /* 0x0000100002380984 */ /* 0x0008680000000c00 */
[----:B------:R4:W1:Y:S04]  /*9770*/  @P0 LDS.128 R64, [R0+0x20] ;  /* 0x0000200000400984 */ /* 0x0008680000000c00 */
[----:B------:R4:W1:Y:S02]  /*9780*/  @P0 LDS.128 R72, [R47+0x30] ;  /* 0x000030002f480984 */ /* 0x0008640000000c00 */
.L_x_149:
[----:B------:R-:W-:Y:S05]  /*9790*/  BSYNC B1 ;  /* 0x0000000000017941 */ /* 0x000fea0003800000 */
.L_x_148:
[----:B----4-:R-:W-:Y:S05]  /*97a0*/  VIADD R0, R39, 0x60 ;  /* 0x0000006027007836 */ /* 0x010fea0000000000 */
[----:B------:R-:W-:Y:S04]  /*97b0*/  SHF.R.U32.HI R0, RZ, 0x15, R0 ;  /* 0x00000015ff007819 */ /* 0x000fe80000011600 */
[----:B------:R-:W-:Y:S11]  /*97c0*/  LOP3.LUT P0, RZ, R0, 0x3, R81, 0x48, !PT ;  /* 0x0000000300ff7812 */ /* 0x000ff60007804851 */
[----:B------:R-:W-:Y:S02]  /*97d0*/  @!UPT UIADD3 URZ, UPT, UPT, URZ, URZ, URZ ;  /* 0x000000fffffff290 */ /* 0x000fe4000fffe0ff */
[----:B------:R-:W-:Y:S05]  /*97e0*/  @!P0 BRA `(.L_x_153) ;  /* 0x0000000000408947 */ /* 0x000fea0003800000 */
[----:B------:R-:W4:Y:S01]  /*97f0*/  LDCU.64 UR8, c[0x4][0x70] ;  /* 0x01000e00ff0877ac */ /* 0x000f220008000a00 */
[----:B------:R-:W-:Y:S01]  /*9800*/  MOV R3, 0x0 ;  /* 0x0000000000037802 */ /* 0x000fe20000000f00 */
[----:B------:R-:W-:Y:S02]  /*9810*/  HFMA2 R12, -RZ, RZ, 0, 5.9604644775390625e-08 ;  /* 0x00000001ff0c7431 */ /* 0x000fe400000001ff */
[----:B------:R-:W-:Y:S02]  /*9820*/  IMAD.MOV.U32 R8, RZ, RZ, 0x192 ;  /* 0x00000192ff087424 */ /* 0x000fe400078e00ff */
[----:B------:R-:W-:Y:S01]  /*9830*/  IMAD.MOV.U32 R13, RZ, RZ, RZ ;  /* 0x000000ffff0d7224 */ /* 0x000fe200078e00ff */
[----:B------:R-:W5:Y:S01]  /*9840*/  LDCU.64 UR6, c[0x4][0x78] ;  /* 0x01000f00ff0677ac */ /* 0x000f620008000a00 */
[----:B------:R-:W2:Y:S01]  /*9850*/  LDC.64 R2, c[0x4][R3] ;  /* 0x0100000003027b82 */ /* 0x000ea20000000a00 */
[----:B------:R-:W3:Y:S01]  /*9860*/  LDCU.64 UR4, c[0x4][0x10] ;  /* 0x01000200ff0477ac */ /* 0x000ee20008000a00 */
[----:B----4-:R-:W-:Y:S01]  /*9870*/  MOV R5, UR9 ;  /* 0x0000000900057c02 */ /* 0x010fe20008000f00 */
[----:B-1----:R-:W-:Y:S01]  /*9880*/  IMAD.U32 R4, RZ, RZ, UR8 ;  /* 0x00000008ff047e24 */ /* 0x002fe2000f8e00ff */
[----:B-----5:R-:W-:Y:S01]  /*9890*/  MOV R7, UR7 ;  /* 0x0000000700077c02 */ /* 0x020fe20008000f00 */
[----:B------:R-:W-:Y:S01]  /*98a0*/  IMAD.U32 R6, RZ, RZ, UR6 ;  /* 0x00000006ff067e24 */ /* 0x000fe2000f8e00ff */
[----:B---3--:R-:W-:Y:S01]  /*98b0*/  MOV R11, UR5 ;  /* 0x00000005000b7c02 */ /* 0x008fe20008000f00 */
[----:B------:R-:W-:Y:S02]  /*98c0*/  IMAD.U32 R10, RZ, RZ, UR4 ;  /* 0x00000004ff0a7e24 */ /* 0x000fe4000f8e00ff */
[----:B------:R-:W-:Y:S07]  /*98d0*/  LEPC R20, `(.L_x_153) ;  /* 0x000000001014794e */ /* 0x000fee0000000000 */
[----:B--2---:R-:W-:Y:S05]  /*98e0*/  CALL.ABS.NOINC R2 ;  /* 0x0000000002007343 */ /* 0x004fea0003c00000 */
.L_x_153:
[----:B------:R-:W-:Y:S01]  /*98f0*/  ISETP.NE.AND P0, PT, R96, RZ, PT ;  /* 0x000000ff6000720c */ /* 0x000fe20003f05270 */
[----:B------:R-:W-:Y:S05]  /*9900*/  WARPSYNC.ALL ;  /* 0x0000000000007948 */ /* 0x000fea0003800000 */
[----:B------:R-:W-:Y:S01]  /*9910*/  R2UR UR4, R39 ;  /* 0x00000000270472ca */ /* 0x000fe200000e0000 */
[----:B------:R-:W-:Y:S01]  /*9920*/  BSSY.RECONVERGENT B0, `(.L_x_154) ;  /* 0x0000091000007945 */ /* 0x000fe20003800200 */
[C---:B-1----:R-:W-:Y:S02]  /*9930*/  SHF.L.U32 R40, R48.reuse, 0x10, RZ ;  /* 0x0000001030287819 */ /* 0x042fe400000006ff */
[----:B------:R-:W-:Y:S02]  /*9940*/  LOP3.LUT R42, R48, 0xffff0000, RZ, 0xc0, !PT ;  /* 0xffff0000302a7812 */ /* 0x000fe400078ec0ff */
[C---:B------:R-:W-:Y:S02]  /*9950*/  SHF.L.U32 R43, R49.reuse, 0x10, RZ ;  /* 0x00000010312b7819 */ /* 0x040fe400000006ff */
[----:B------:R-:W-:Y:S02]  /*9960*/  LOP3.LUT R44, R49, 0xffff0000, RZ, 0xc0, !PT ;  /* 0xffff0000312c7812 */ /* 0x000fe400078ec0ff */
[C---:B------:R-:W-:Y:S02]  /*9970*/  SHF.L.U32 R45, R50.reuse, 0x10, RZ ;  /* 0x00000010322d7819 */ /* 0x040fe400000006ff */
[----:B------:R-:W-:Y:S01]  /*9980*/  LOP3.LUT R46, R50, 0xffff0000, RZ, 0xc0, !PT ;  /* 0xffff0000322e7812 */ /* 0x000fe200078ec0ff */
[----:B------:R-:W1:Y:S01]  /*9990*/  LDTM.x32 R4, tmem[UR4+0x60] ;  /* 0x00006004000479ee */ /* 0x000e6200082c0000 */
[C---:B------:R-:W-:Y:S01]  /*99a0*/  SHF.L.U32 R47, R51.reuse, 0x10, RZ ;  /* 0x00000010332f7819 */ /* 0x040fe200000006ff */
[----:B------:R-:W-:Y:S01]  /*99b0*/  NOP ;  /* 0x0000000000007918 */ /* 0x000fe20000000000 */
[----:B------:R-:W-:Y:S02]  /*99c0*/  LOP3.LUT R48, R51, 0xffff0000, RZ, 0xc0, !PT ;  /* 0xffff000033307812 */ /* 0x000fe400078ec0ff */
[C---:B------:R-:W-:Y:S02]  /*99d0*/  SHF.L.U32 R49, R56.reuse, 0x10, RZ ;  /* 0x0000001038317819 */ /* 0x040fe400000006ff */
[----:B------:R-:W-:Y:S02]  /*99e0*/  LOP3.LUT R51, R56, 0xffff0000, RZ, 0xc0, !PT ;  /* 0xffff000038337812 */ /* 0x000fe400078ec0ff */
[C---:B------:R-:W-:Y:S02]  /*99f0*/  SHF.L.U32 R50, R57.reuse, 0x10, RZ ;  /* 0x0000001039327819 */ /* 0x040fe400000006ff */
[----:B---3--:R-:W-:Y:S02]  /*9a00*/  LOP3.LUT R52, R57, 0xffff0000, RZ, 0xc0, !PT ;  /* 0xffff000039347812 */ /* 0x008fe400078ec0ff */
[C---:B------:R-:W-:Y:S02]  /*9a10*/  SHF.L.U32 R53, R58.reuse, 0x10, RZ ;  /* 0x000000103a357819 */ /* 0x040fe400000006ff */
[----:B------:R-:W-:Y:S02]  /*9a20*/  LOP3.LUT R54, R58, 0xffff0000, RZ, 0xc0, !PT ;  /* 0xffff00003a367812 */ /* 0x000fe400078ec0ff */
[C---:B------:R-:W-:Y:S02]  /*9a30*/  SHF.L.U32 R55, R59.reuse, 0x10, RZ ;  /* 0x000000103b377819 */ /* 0x040fe400000006ff */
[----:B------:R-:W-:Y:S02]  /*9a40*/  IADD3 R98, PT, PT, R98, 0x190, RZ ;  /* 0x0000019062627810 */ /* 0x000fe40007ffe0ff */
[----:B------:R-:W-:Y:S02]  /*9a50*/  LOP3.LUT R56, R59, 0xffff0000, RZ, 0xc0, !PT ;  /* 0xffff00003b387812 */ /* 0x000fe400078ec0ff */
[----:B------:R-:W-:Y:S01]  /*9a60*/  SHF.L.U32 R57, R64, 0x10, RZ ;  /* 0x0000001040397819 */ /* 0x000fe200000006ff */
[----:B-1----:R-:W-:Y:S01]  /*9a70*/  FMUL R4, R38, R4 ;  /* 0x0000000426047220 */ /* 0x002fe20000400000 */
[----:B------:R-:W-:Y:S01]  /*9a80*/  LOP3.LUT R58, R64, 0xffff0000, RZ, 0xc0, !PT ;  /* 0xffff0000403a7812 */ /* 0x000fe200078ec0ff */
[----:B------:R-:W-:Y:S01]  /*9a90*/  FMUL R5, R38, R5 ;  /* 0x0000000526057220 */ /* 0x000fe20000400000 */
[----:B------:R-:W-:Y:S01]  /*9aa0*/  LOP3.LUT R98, R98, 0xfefffff8, RZ, 0xc0, !PT ;  /* 0xfefffff862627812 */ /* 0x000fe200078ec0ff */
[C---:B------:R-:W-:Y:S01]  /*9ab0*/  FFMA R4, R41.reuse, R40, R4 ;  /* 0x0000002829047223 */ /* 0x040fe20000000004 */
[C---:B------:R-:W-:Y:S01]  /*9ac0*/  FMUL R6, R38.reuse, R6 ;  /* 0x0000000626067220 */ /* 0x040fe20000400000 */
[----:B------:R-:W-:Y:S01]  /*9ad0*/  FFMA R5, R41, R42, R5 ;  /* 0x0000002a29057223 */ /* 0x000fe20000000005 */
[----:B------:R-:W-:Y:S01]  /*9ae0*/  SHF.L.U32 R59, R65, 0x10, RZ ;  /* 0x00000010413b7819 */ /* 0x000fe200000006ff */
[----:B------:R1:W-:Y:S01]  /*9af0*/  SYNCS.ARRIVE.TRANS64.RED.A1T0 RZ, [R98+URZ], RZ ;  /* 0x000000ff62ff79a7 */ /* 0x0003e200081004ff */
[----:B------:R-:W-:Y:S01]  /*9b00*/  FFMA R6, R41, R43, R6 ;  /* 0x0000002b29067223 */ /* 0x000fe20000000006 */
[C---:B------:R-:W-:Y:S01]  /*9b10*/  FMUL R7, R38.reuse, R7 ;  /* 0x0000000726077220 */ /* 0x040fe20000400000 */
[----:B------:R-:W-:Y:S01]  /*9b20*/  F2FP.BF16.F32.PACK_AB R100, R5, R4 ;  /* 0x000000040564723e */ /* 0x000fe200000010ff */
[C---:B------:R-:W-:Y:S01]  /*9b30*/  FMUL R8, R38.reuse, R8 ;  /* 0x0000000826087220 */ /* 0x040fe20000400000 */
[----:B------:R-:W-:Y:S01]  /*9b40*/  FMUL R9, R38, R9 ;  /* 0x0000000926097220 */ /* 0x000fe20000400000 */
[----:B------:R-:W-:Y:S01]  /*9b50*/  LOP3.LUT R60, R65, 0xffff0000, RZ, 0xc0, !PT ;  /* 0xffff0000413c7812 */ /* 0x000fe200078ec0ff */
[C---:B------:R-:W-:Y:S01]  /*9b60*/  FFMA R7, R41.reuse, R44, R7 ;  /* 0x0000002c29077223 */ /* 0x040fe20000000007 */
[C---:B------:R-:W-:Y:S01]  /*9b70*/  FFMA R8, R41.reuse, R45, R8 ;  /* 0x0000002d29087223 */ /* 0x040fe20000000008 */
[----:B------:R-:W-:Y:S01]  /*9b80*/  SHF.L.U32 R61, R66, 0x10, RZ ;  /* 0x00000010423d7819 */ /* 0x000fe200000006ff */
[----:B------:R-:W-:Y:S01]  /*9b90*/  FFMA R9, R41, R46, R9 ;  /* 0x0000002e29097223 */ /* 0x000fe20000000009 */
[C---:B------:R-:W-:Y:S01]  /*9ba0*/  FMUL R10, R38.reuse, R10 ;  /* 0x0000000a260a7220 */ /* 0x040fe20000400000 */
[----:B------:R-:W-:Y:S01]  /*9bb0*/  F2FP.BF16.F32.PACK_AB R101, R7, R6 ;  /* 0x000000060765723e */ /* 0x000fe200000010ff */
[C---:B------:R-:W-:Y:S01]  /*9bc0*/  FMUL R11, R38.reuse, R11 ;  /* 0x0000000b260b7220 */ /* 0x040fe20000400000 */
[----:B------:R-:W-:Y:S01]  /*9bd0*/  FMUL R0, R38, R12 ;  /* 0x0000000c26007220 */ /* 0x000fe20000400000 */
[----:B------:R-:W-:Y:S01]  /*9be0*/  F2FP.BF16.F32.PACK_AB R102, R9, R8 ;  /* 0x000000080966723e */ /* 0x000fe200000010ff */
[C---:B------:R-:W-:Y:S01]  /*9bf0*/  FFMA R10, R41.reuse, R47, R10 ;  /* 0x0000002f290a7223 */ /* 0x040fe2000000000a */
[C---:B------:R-:W-:Y:S01]  /*9c00*/  FFMA R11, R41.reuse, R48, R11 ;  /* 0x00000030290b7223 */ /* 0x040fe2000000000b */
[----:B------:R-:W-:Y:S01]  /*9c10*/  LOP3.LUT R62, R66, 0xffff0000, RZ, 0xc0, !PT ;  /* 0xffff0000423e7812 */ /* 0x000fe200078ec0ff */
[----:B------:R-:W-:Y:S01]  /*9c20*/  FFMA R0, R41, R49, R0 ;  /* 0x0000003129007223 */ /* 0x000fe20000000000 */
[C---:B------:R-:W-:Y:S01]  /*9c30*/  FMUL R2, R38.reuse, R13 ;  /* 0x0000000d26027220 */ /* 0x040fe20000400000 */
[----:B------:R-:W-:Y:S01]  /*9c40*/  SHF.L.U32 R63, R67, 0x10, RZ ;  /* 0x00000010433f7819 */ /* 0x000fe200000006ff */
[C---:B------:R-:W-:Y:S01]  /*9c50*/  FMUL R3, R38.reuse, R14 ;  /* 0x0000000e26037220 */ /* 0x040fe20000400000 */
[----:B------:R-:W-:Y:S01]  /*9c60*/  F2FP.BF16.F32.PACK_AB R103, R11, R10 ;  /* 0x0000000a0b67723e */ /* 0x000fe200000010ff */
[----:B------:R-:W-:Y:S01]  /*9c70*/  FFMA R2, R41, R51, R2 ;  /* 0x0000003329027223 */ /* 0x000fe20000000002 */
[C---:B------:R-:W-:Y:S01]  /*9c80*/  FMUL R15, R38.reuse, R15 ;  /* 0x0000000f260f7220 */ /* 0x040fe20000400000 */
[C---:B------:R-:W-:Y:S01]  /*9c90*/  FMUL R12, R38.reuse, R16 ;  /* 0x00000010260c7220 */ /* 0x040fe20000400000 */
[----:B------:R-:W-:Y:S01]  /*9ca0*/  FMUL R13, R38, R17 ;  /* 0x00000011260d7220 */ /* 0x000fe20000400000 */
[----:B------:R1:W-:Y:S01]  /*9cb0*/  STS.128 [R94+0x6000], R100 ;  /* 0x006000645e007388 */ /* 0x0003e20000000c00 */
[----:B------:R-:W-:Y:S01]  /*9cc0*/  LOP3.LUT R64, R67, 0xffff0000, RZ, 0xc0, !PT ;  /* 0xffff000043407812 */ /* 0x000fe200078ec0ff */
[C---:B------:R-:W-:Y:S01]  /*9cd0*/  FFMA R3, R41.reuse, R50, R3 ;  /* 0x0000003229037223 */ /* 0x040fe20000000003 */
[----:B------:R-:W-:Y:S01]  /*9ce0*/  SHF.L.U32 R65, R72, 0x10, RZ ;  /* 0x0000001048417819 */ /* 0x000fe200000006ff */
[C---:B------:R-:W-:Y:S01]  /*9cf0*/  FFMA R15, R41.reuse, R52, R15 ;  /* 0x00000034290f7223 */ /* 0x040fe2000000000f */
[----:B------:R-:W-:Y:S01]  /*9d00*/  F2FP.BF16.F32.PACK_AB R104, R2, R0 ;  /* 0x000000000268723e */ /* 0x000fe200000010ff */
[C---:B------:R-:W-:Y:S01]  /*9d10*/  FFMA R12, R41.reuse, R53, R12 ;  /* 0x00000035290c7223 */ /* 0x040fe2000000000c */
[C---:B------:R-:W-:Y:S01]  /*9d20*/  FFMA R13, R41.reuse, R54, R13 ;  /* 0x00000036290d7223 */ /* 0x040fe2000000000d */
[C---:B------:R-:W-:Y:S01]  /*9d30*/  FMUL R14, R38.reuse, R18 ;  /* 0x00000012260e7220 */ /* 0x040fe20000400000 */
[C---:B------:R-:W-:Y:S01]  /*9d40*/  FMUL R19, R38.reuse, R19 ;  /* 0x0000001326137220 */ /* 0x040fe20000400000 */
[C---:B------:R-:W-:Y:S01]  /*9d50*/  FMUL R16, R38.reuse, R20 ;  /* 0x0000001426107220 */ /* 0x040fe20000400000 */
[C---:B------:R-:W-:Y:S01]  /*9d60*/  FMUL R17, R38.reuse, R21 ;  /* 0x0000001526117220 */ /* 0x040fe20000400000 */
[C---:B------:R-:W-:Y:S01]  /*9d70*/  FFMA R14, R41.reuse, R55, R14 ;  /* 0x00000037290e7223 */ /* 0x040fe2000000000e */
        /* <DEDUP_REMOVED lines=9> */
[----:B------:R-:W-:Y:S01]  /*9e10*/  FFMA R23, R41, R60, R23 ;  /* 0x0000003c29177223 */ /* 0x000fe20000000017 */
[C---:B------:R-:W-:Y:S01]  /*9e20*/  FMUL R27, R38.reuse, R27 ;  /* 0x0000001b261b7220 */ /* 0x040fe20000400000 */
[----:B------:R-:W-:Y:S01]  /*9e30*/  F2FP.BF16.F32.PACK_AB R105, R15, R3 ;  /* 0x000000030f69723e */ /* 0x000fe200000010ff */
[----:B------:R-:W-:Y:S01]  /*9e40*/  FFMA R20, R41, R61, R20 ;  /* 0x0000003d29147223 */ /* 0x000fe20000000014 */
[----:B------:R-:W-:Y:S01]  /*9e50*/  F2FP.BF16.F32.PACK_AB R106, R13, R12 ;  /* 0x0000000c0d6a723e */ /* 0x000fe200000010ff */
[----:B------:R-:W-:Y:S01]  /*9e60*/  FMUL R24, R38, R28 ;  /* 0x0000001c26187220 */ /* 0x000fe20000400000 */
[----:B------:R-:W-:Y:S01]  /*9e70*/  F2FP.BF16.F32.PACK_AB R107, R19, R14 ;  /* 0x0000000e136b723e */ /* 0x000fe200000010ff */
[----:B------:R-:W-:Y:S01]  /*9e80*/  FFMA R21, R41, R62, R21 ;  /* 0x0000003e29157223 */ /* 0x000fe20000000015 */
[----:B------:R-:W-:Y:S01]  /*9e90*/  LOP3.LUT R66, R72, 0xffff0000, RZ, 0xc0, !PT ;  /* 0xffff000048427812 */ /* 0x000fe200078ec0ff */
[C---:B------:R-:W-:Y:S01]  /*9ea0*/  FMUL R25, R38.reuse, R29 ;  /* 0x0000001d26197220 */ /* 0x040fe20000400000 */
[----:B------:R-:W-:Y:S01]  /*9eb0*/  SHF.L.U32 R67, R73, 0x10, RZ ;  /* 0x0000001049437819 */ /* 0x000fe200000006ff */
[----:B------:R1:W-:Y:S01]  /*9ec0*/  STS.128 [R93+0x6010], R104 ;  /* 0x006010685d007388 */ /* 0x0003e20000000c00 */
[----:B------:R-:W-:Y:S01]  /*9ed0*/  FFMA R22, R41, R63, R22 ;  /* 0x0000003f29167223 */ /* 0x000fe20000000016 */
[----:B------:R-:W-:Y:S01]  /*9ee0*/  LOP3.LUT R68, R73, 0xffff0000, RZ, 0xc0, !PT ;  /* 0xffff000049447812 */ /* 0x000fe200078ec0ff */
[----:B------:R-:W-:Y:S01]  /*9ef0*/  FMUL R26, R38, R30 ;  /* 0x0000001e261a7220 */ /* 0x000fe20000400000 */
[C---:B------:R-:W-:Y:S01]  /*9f00*/  FFMA R27, R41.reuse, R64, R27 ;  /* 0x00000040291b7223 */ /* 0x040fe2000000001b */
[----:B------:R-:W-:Y:S01]  /*9f10*/  SHF.L.U32 R69, R74, 0x10, RZ ;  /* 0x000000104a457819 */ /* 0x000fe200000006ff */
[----:B------:R-:W-:Y:S01]  /*9f20*/  FMUL R31, R38, R31 ;  /* 0x0000001f261f7220 */ /* 0x000fe20000400000 */
[C---:B------:R-:W-:Y:S01]  /*9f30*/  FFMA R24, R41.reuse, R65, R24 ;  /* 0x0000004129187223 */ /* 0x040fe20000000018 */
[----:B------:R-:W-:Y:S01]  /*9f40*/  LOP3.LUT R70, R74, 0xffff0000, RZ, 0xc0, !PT ;  /* 0xffff00004a467812 */ /* 0x000fe200078ec0ff */
[C---:B------:R-:W-:Y:S01]  /*9f50*/  FMUL R28, R38.reuse, R32 ;  /* 0x00000020261c7220 */ /* 0x040fe20000400000 */
[----:B------:R-:W-:Y:S01]  /*9f60*/  FFMA R25, R41, R66, R25 ;  /* 0x0000004229197223 */ /* 0x000fe20000000019 */
[----:B------:R-:W-:Y:S01]  /*9f70*/  SHF.L.U32 R71, R75, 0x10, RZ ;  /* 0x000000104b477819 */ /* 0x000fe200000006ff */
[C---:B------:R-:W-:Y:S01]  /*9f80*/  FMUL R29, R38.reuse, R33 ;  /* 0x00000021261d7220 */ /* 0x040fe20000400000 */
[----:B------:R-:W-:Y:S01]  /*9f90*/  FFMA R26, R41, R67, R26 ;  /* 0x00000043291a7223 */ /* 0x000fe2000000001a */
[----:B------:R-:W-:Y:S01]  /*9fa0*/  LOP3.LUT R72, R75, 0xffff0000, RZ, 0xc0, !PT ;  /* 0xffff00004b487812 */ /* 0x000fe200078ec0ff */
        /* <DEDUP_REMOVED lines=34> */
[----:B---3--:R-:W-:Y:S04]  /*a1d0*/  UIADD3 UR4, UP0, UPT, UR6, 0x680, URZ ;  /* 0x0000068006047890 */ /* 0x008fe8000ff1e0ff */
[----:B------:R-:W-:Y:S09]  /*a1e0*/  UIADD3.X UR5, UPT, UPT, URZ, UR7, URZ, UP0, !UPT ;  /* 0x00000007ff057290 */ /* 0x000ff200087fe4ff */
[----:B------:R3:W-:Y:S01]  /*a1f0*/  UTMASTG.3D [UR12], [UR4] ;  /* 0x0000000c040073b5 */ /* 0x0007e20008010000 */
[----:B------:R3:W-:Y:S01]  /*a200*/  UTMASTG.3D [UR8], [UR4] ;  /* 0x00000008040073b5 */ /* 0x0007e20008010000 */
[----:B------:R0:W-:Y:S01]  /*a210*/  UTMACMDFLUSH ;  /* 0x00000000000079b7 */ /* 0x0001e20000000000 */
[----:B---3--:R-:W-:Y:S04]  /*a220*/  DEPBAR.LE SB0, 0x1 ;  /* 0x000080400000791a */ /* 0x008fe80000000000 */
.L_x_155:
[----:B------:R-:W-:Y:S05]  /*a230*/  BSYNC.RECONVERGENT B0 ;  /* 0x0000000000007941 */ /* 0x000fea0003800200 */
.L_x_154:
[----:B------:R-:W-:Y:S01]  /*a240*/  BAR.SYNC.DEFER_BLOCKING 0x1, 0x80 ;  /* 0x0042000000007b1d */ /* 0x000fe20000010000 */
[----:B------:R-:W-:Y:S01]  /*a250*/  UISETP.NE.AND UP0, UPT, UR47, -0x4, UPT ;  /* 0xfffffffc2f00788c */ /* 0x000fe2000bf05270 */
[----:B------:R-:W-:Y:S08]  /*a260*/  IADD3 R0, PT, PT, R36, 0x1, RZ ;  /* 0x0000000124007810 */ /* 0x000ff00007ffe0ff */
[----:B------:R-:W-:Y:S05]  /*a270*/  BRA.U !UP0, `(.L_x_156) ;  /* 0x0000000108247547 */ /* 0x000fea000b800000 */
[----:B------:R-:W-:Y:S01]  /*a280*/  ISETP.NE.AND P0, PT, R97, RZ, PT ;  /* 0x000000ff6100720c */ /* 0x000fe20003f05270 */
[----:B------:R-:W-:Y:S01]  /*a290*/  IMAD.U32 R2, RZ, RZ, UR46 ;  /* 0x0000002eff027e24 */ /* 0x000fe2000f8e00ff */
[----:B------:R-:W-:Y:S04]  /*a2a0*/  UIADD3 UR4, UPT, UPT, UR46, 0x1, URZ ;  /* 0x000000012e047890 */ /* 0x000fe8000fffe0ff */
[----:B------:R-:W-:Y:S04]  /*a2b0*/  UISETP.NE.AND UP0, UPT, UR4, 0x4, UPT ;  /* 0x000000040400788c */ /* 0x000fe8000bf05270 */
[----:B------:R-:W-:Y:S03]  /*a2c0*/  USEL UR46, UR4, URZ, UP0 ;  /* 0x000000ff042e7287 */ /* 0x000fe60008000000 */
[----:B------:R-:W-:Y:S05]  /*a2d0*/  @P0 LEA R2, R2, UR43, 0x3 ;  /* 0x0000002b02020c11 */ /* 0x000fea000f8e18ff */
[----:B------:R-:W-:Y:S05]  /*a2e0*/  @P0 VIADD R2, R2, 0x120 ;  /* 0x0000012002020836 */ /* 0x000fea0000000000 */
[----:B------:R-:W-:Y:S04]  /*a2f0*/  @P0 PRMT R2, R99, 0x654, R2 ;  /* 0x0000065463020816 */ /* 0x000fe80000000002 */
[----:B------:R3:W-:Y:S03]  /*a300*/  @P0 SYNCS.ARRIVE.TRANS64.RED.A1T0 RZ, [R2+URZ], RZ ;  /* 0x000000ff02ff09a7 */ /* 0x0007e600081004ff */
.L_x_156:
[----:B------:R-:W-:Y:S01]  /*a310*/  R2UR UR5, R82 ;  /* 0x00000000520572ca */ /* 0x000fe200000e0000 */
[----:B------:R-:W-:Y:S01]  /*a320*/  UISETP.NE.AND UP0, UPT, UR61, URZ, UPT ;  /* 0x000000ff3d00728c */ /* 0x000fe2000bf05270 */
[----:B------:R-:W-:Y:S01]  /*a330*/  R2UR UR4, R83 ;  /* 0x00000000530472ca */ /* 0x000fe200000e0000 */
[----:B------:R-:W-:Y:S01]  /*a340*/  UIADD3 UR47, UPT, UPT, UR47, 0x4, URZ ;  /* 0x000000042f2f7890 */ /* 0x000fe2000fffe0ff */
[----:B------:R-:W-:Y:S01]  /*a350*/  ISETP.NE.AND P0, PT, R87, 0x2, PT ;  /* 0x000000025700780c */ /* 0x000fe20003f05270 */
[----:B------:R-:W-:Y:S01]  /*a360*/  UMOV UR36, UR60 ;  /* 0x0000003c00247c82 */ /* 0x000fe20008000000 */
[----:B------:R-:W-:Y:S02]  /*a370*/  ISETP.NE.AND P1, PT, R0, 0x4, PT ;  /* 0x000000040000780c */ /* 0x000fe40003f25270 */
[----:B---3--:R-:W-:Y:S02]  /*a380*/  SEL R2, RZ, 0x1, P0 ;  /* 0x00000001ff027807 */ /* 0x008fe40000000000 */
[----:B------:R-:W-:Y:S02]  /*a390*/  SEL R3, RZ, 0x1, P1 ;  /* 0x00000001ff037807 */ /* 0x000fe40000800000 */
[----:B------:R-:W-:Y:S01]  /*a3a0*/  LOP3.LUT R89, R89, R2, RZ, 0x3c, !PT ;  /* 0x0000000259597212 */ /* 0x000fe200078e3cff */
[----:B------:R-:W-:Y:S01]  /*a3b0*/  UIADD3 UR32, UPT, UPT, UR37, UR5, URZ ;  /* 0x0000000525207290 */ /* 0x000fe2000fffe0ff */
[----:B------:R-:W-:Y:S01]  /*a3c0*/  LOP3.LUT R90, R90, R3, RZ, 0x3c, !PT ;  /* 0x000000035a5a7212 */ /* 0x000fe200078e3cff */
[----:B------:R-:W-:Y:S01]  /*a3d0*/  UIADD3 UR20, UPT, UPT, UR38, UR4, URZ ;  /* 0x0000000426147290 */ /* 0x000fe2000fffe0ff */
[----:B------:R-:W-:Y:S02]  /*a3e0*/  SEL R87, R87, RZ, P0 ;  /* 0x000000ff57577207 */ /* 0x000fe40000000000 */
[----:B------:R-:W-:Y:S01]  /*a3f0*/  SEL R36, R0, RZ, P1 ;  /* 0x000000ff00247207 */ /* 0x000fe20000800000 */
[----:B------:R-:W-:Y:S08]  /*a400*/  BRA.U UP0, `(.L_x_157) ;  /* 0xffffffbd00a07547 */ /* 0x000ff0000b83ffff */
[----:B------:R-:W-:-:S13]  /*a410*/  R2UR UR4, R84 ;  /* 0x00000000540472ca */ /* 0x000fda00000e0000 */
[----:B------:R-:W-:-:S09]  /*a420*/  UISETP.NE.AND UP0, UPT, UR4, URZ, UPT ;  /* 0x000000ff0400728c */ /* 0x000fd2000bf05270 */
[----:B------:R-:W-:Y:S05]  /*a430*/  BRA.U !UP0, `(.L_x_158) ;  /* 0x0000000108487547 */ /* 0x000fea000b800000 */
[----:B------:R-:W3:Y:S02]  /*a440*/  LDCU.64 UR4, c[0x0][0x890] ;  /* 0x00011200ff0477ac */ /* 0x000ee40008000a00 */
[----:B---3--:R-:W-:-:S04]  /*a450*/  UISETP.NE.U32.AND UP0, UPT, UR4, URZ, UPT ;  /* 0x000000ff0400728c */ /* 0x008fc8000bf05070 */
[----:B------:R-:W-:-:S09]  /*a460*/  UISETP.NE.AND.EX UP0, UPT, UR5, URZ, UPT, UP0 ;  /* 0x000000ff0500728c */ /* 0x000fd2000bf05300 */
[----:B------:R-:W-:Y:S05]  /*a470*/  BRA.U UP0, `(.L_x_159) ;  /* 0x00000001000c7547 */ /* 0x000fea000b800000 */
[----:B------:R-:W-:-:S13]  /*a480*/  FSETP.NEU.AND P0, PT, R41, RZ, PT ;  /* 0x000000ff2900720b */ /* 0x000fda0003f0d000 */
[----:B------:R-:W-:Y:S05]  /*a490*/  @!P0 EXIT ;  /* 0x000000000000894d */ /* 0x000fea0003800000 */
[----:B------:R-:W-:Y:S05]  /*a4a0*/  BRA `(.L_x_158) ;  /* 0x00000000002c7947 */ /* 0x000fea0003800000 */
.L_x_159:
[----:B------:R-:W-:Y:S01]  /*a4b0*/  ISETP.NE.AND P0, PT, R86, RZ, PT ;  /* 0x000000ff5600720c */ /* 0x000fe20003f05270 */
[----:B------:R-:W-:-:S12]  /*a4c0*/  BSSY.RECONVERGENT B0, `(.L_x_158) ;  /* 0x0000009000007945 */ /* 0x000fd80003800200 */
[----:B------:R-:W-:Y:S05]  /*a4d0*/  @P0 BRA `(.L_x_160) ;  /* 0x0000000000140947 */ /* 0x000fea0003800000 */
[----:B------:R-:W3:Y:S02]  /*a4e0*/  LDCU.64 UR4, c[0x0][0x888] ;  /* 0x00011100ff0477ac */ /* 0x000ee40008000a00 */
[----:B---3--:R-:W-:-:S04]  /*a4f0*/  ISETP.NE.U32.AND P0, PT, RZ, UR4, PT ;  /* 0x00000004ff007c0c */ /* 0x008fc8000bf05070 */
[----:B------:R-:W-:-:S13]  /*a500*/  ISETP.NE.AND.EX P0, PT, RZ, UR5, PT, P0 ;  /* 0x00000005ff007c0c */ /* 0x000fda000bf05300 */
[----:B------:R-:W-:Y:S05]  /*a510*/  @!P0 EXIT ;  /* 0x000000000000894d */ /* 0x000fea0003800000 */
[----:B------:R-:W-:Y:S05]  /*a520*/  BRA `(.L_x_161) ;  /* 0x0000000000087947 */ /* 0x000fea0003800000 */
.L_x_160:
[----:B------:R-:W-:-:S13]  /*a530*/  FSETP.NEU.AND P0, PT, R41, RZ, PT ;  /* 0x000000ff2900720b */ /* 0x000fda0003f0d000 */
[----:B------:R-:W-:Y:S05]  /*a540*/  @!P0 EXIT ;  /* 0x000000000000894d */ /* 0x000fea0003800000 */
.L_x_161:
[----:B------:R-:W-:Y:S05]  /*a550*/  BSYNC.RECONVERGENT B0 ;  /* 0x0000000000007941 */ /* 0x000fea0003800200 */
.L_x_158:
[----:B------:R-:W3:Y:S01]  /*a560*/  S2UR UR5, SR_CgaCtaId ;  /* 0x00000000000579c3 */ /* 0x000ee20000008800 */
[----:B------:R-:W-:Y:S01]  /*a570*/  ULEA UR4, UR46, UR43, 0x3 ;  /* 0x0000002b2e047291 */ /* 0x000fe2000f8e18ff */
[----:B------:R-:W-:-:S04]  /*a580*/  DEPBAR.LE SB0, 0x0 ;  /* 0x000080000000791a */ /* 0x000fc80000000000 */
[----:B------:R-:W-:-:S04]  /*a590*/  UIADD3 UR4, UPT, UPT, UR4, 0x120, URZ ;  /* 0x0000012004047890 */ /* 0x000fc8000fffe0ff */
[----:B---3--:R-:W-:-:S09]  /*a5a0*/  UPRMT UR4, UR5, 0x654, UR4 ;  /* 0x0000065405047896 */ /* 0x008fd20008000004 */
[----:B------:R-:W-:Y:S01]  /*a5b0*/  SYNCS.ARRIVE.TRANS64.RED.A1T0 RZ, [UR4], RZ ;  /* 0x000000ffffff79a7 */ /* 0x000fe20008100404 */
[----:B------:R-:W-:Y:S05]  /*a5c0*/  EXIT ;  /* 0x000000000000794d */ /* 0x000fea0003800000 */
.L_x_25:
[----:B-1----:R1:W2:Y:S02]  /*a5d0*/  SYNCS.PHASECHK.TRANS64.TRYWAIT P0, [R0+URZ+0x1c0], R3 ;  /* 0x0001c003000075a7 */ /* 0x0022a400080011ff */
[----:B--2---:R-:W-:Y:S05]  /*a5e0*/  @!P0 NANOSLEEP.SYNCS 0x989680 ;  /* 0x009896800000895d */ /* 0x004fea0003900000 */
[----:B------:R-:W2:Y:S02]  /*a5f0*/  @!P0 SYNCS.PHASECHK.TRANS64 P0, [R0+URZ+0x1c0], R3 ;  /* 0x0001c003000085a7 */ /* 0x000ea400080010ff */
[----:B--2---:R-:W-:Y:S05]  /*a600*/  @!P0 BRA `(.L_x_25) ;  /* 0xfffffffc00f08947 */ /* 0x004fea000383ffff */
[----:B------:R-:W-:Y:S05]  /*a610*/  BRA `(.L_x_162) ;  /* 0xffffff7400a47947 */ /* 0x000fea000383ffff */
.L_x_28:
[----:B-1----:R-:W-:-:S07]  /*a620*/  MOV R0, UR33 ;  /* 0x0000002100007c02 */ /* 0x002fce0008000f00 */
.L_x_163:
[----:B-1----:R1:W2:Y:S02]  /*a630*/  SYNCS.PHASECHK.TRANS64.TRYWAIT P0, [R0+URZ+0x80], R3 ;  /* 0x00008003000075a7 */ /* 0x0022a400080011ff */
[----:B--2---:R-:W-:Y:S05]  /*a640*/  @!P0 NANOSLEEP.SYNCS 0x989680 ;  /* 0x009896800000895d */ /* 0x004fea0003900000 */
[----:B------:R-:W2:Y:S02]  /*a650*/  @!P0 SYNCS.PHASECHK.TRANS64 P0, [R0+URZ+0x80], R3 ;  /* 0x00008003000085a7 */ /* 0x000ea400080010ff */
[----:B--2---:R-:W-:Y:S05]  /*a660*/  @!P0 BRA `(.L_x_163) ;  /* 0xfffffffc00f08947 */ /* 0x004fea000383ffff */
[----:B------:R-:W-:Y:S05]  /*a670*/  BRA `(.L_x_27) ;  /* 0xffffff7400f47947 */ /* 0x000fea000383ffff */
.L_x_35:
[----:B-1----:R-:W-:-:S07]  /*a680*/  MOV R0, UR17 ;  /* 0x0000001100007c02 */ /* 0x002fce0008000f00 */
.L_x_164:
[----:B-1----:R1:W2:Y:S02]  /*a690*/  SYNCS.PHASECHK.TRANS64.TRYWAIT P0, [R0+URZ+0x80], R3 ;  /* 0x00008003000075a7 */ /* 0x0022a400080011ff */
[----:B--2---:R-:W-:Y:S05]  /*a6a0*/  @!P0 NANOSLEEP.SYNCS 0x989680 ;  /* 0x009896800000895d */ /* 0x004fea0003900000 */
[----:B------:R-:W2:Y:S02]  /*a6b0*/  @!P0 SYNCS.PHASECHK.TRANS64 P0, [R0+URZ+0x80], R3 ;  /* 0x00008003000085a7 */ /* 0x000ea400080010ff */
[----:B--2---:R-:W-:Y:S05]  /*a6c0*/  @!P0 BRA `(.L_x_164) ;  /* 0xfffffffc00f08947 */ /* 0x004fea000383ffff */
[----:B------:R-:W-:Y:S05]  /*a6d0*/  BRA `(.L_x_34) ;  /* 0xffffff7800b87947 */ /* 0x000fea000383ffff */
.L_x_40:
[----:B-1----:R1:W2:Y:S02]  /*a6e0*/  SYNCS.PHASECHK.TRANS64.TRYWAIT P0, [R3+URZ+0x150], R0 ;  /* 0x00015000030075a7 */ /* 0x0022a400080011ff */
[----:B--2---:R-:W-:Y:S05]  /*a6f0*/  @!P0 NANOSLEEP.SYNCS 0x989680 ;  /* 0x009896800000895d */ /* 0x004fea0003900000 */
[----:B------:R-:W2:Y:S02]  /*a700*/  @!P0 SYNCS.PHASECHK.TRANS64 P0, [R3+URZ+0x150], R0 ;  /* 0x00015000030085a7 */ /* 0x000ea400080010ff */
[----:B--2---:R-:W-:Y:S05]  /*a710*/  @!P0 BRA `(.L_x_40) ;  /* 0xfffffffc00f08947 */ /* 0x004fea000383ffff */
[----:B------:R-:W-:Y:S05]  /*a720*/  BRA `(.L_x_165) ;  /* 0xffffff7c005c7947 */ /* 0x000fea000383ffff */
.L_x_44:
[----:B-1----:R-:W-:-:S07]  /*a730*/  MOV R0, UR4 ;  /* 0x0000000400007c02 */ /* 0x002fce0008000f00 */
.L_x_166:
[----:B-1----:R1:W2:Y:S02]  /*a740*/  SYNCS.PHASECHK.TRANS64.TRYWAIT P0, [R0+URZ], R3 ;  /* 0x00000003000075a7 */ /* 0x0022a400080011ff */
[----:B--2---:R-:W-:Y:S05]  /*a750*/  @!P0 NANOSLEEP.SYNCS 0x989680 ;  /* 0x009896800000895d */ /* 0x004fea0003900000 */
[----:B------:R-:W2:Y:S02]  /*a760*/  @!P0 SYNCS.PHASECHK.TRANS64 P0, [R0+URZ], R3 ;  /* 0x00000003000085a7 */ /* 0x000ea400080010ff */
[----:B--2---:R-:W-:Y:S05]  /*a770*/  @!P0 BRA `(.L_x_166) ;  /* 0xfffffffc00f08947 */ /* 0x004fea000383ffff */
[----:B------:R-:W-:Y:S05]  /*a780*/  BRA `(.L_x_167) ;  /* 0xffffff8400087947 */ /* 0x000fea000383ffff */
.L_x_45:
[----:B------:R-:W-:-:S07]  /*a790*/  MOV R0, UR5 ;  /* 0x0000000500007c02 */ /* 0x000fce0008000f00 */
.L_x_168:
[----:B-1----:R1:W2:Y:S02]  /*a7a0*/  SYNCS.PHASECHK.TRANS64.TRYWAIT P0, [R0+URZ], R3 ;  /* 0x00000003000075a7 */ /* 0x0022a400080011ff */
[----:B--2---:R-:W-:Y:S05]  /*a7b0*/  @!P0 NANOSLEEP.SYNCS 0x989680 ;  /* 0x009896800000895d */ /* 0x004fea0003900000 */
[----:B------:R-:W2:Y:S02]  /*a7c0*/  @!P0 SYNCS.PHASECHK.TRANS64 P0, [R0+URZ], R3 ;  /* 0x00000003000085a7 */ /* 0x000ea400080010ff */
[----:B--2---:R-:W-:Y:S05]  /*a7d0*/  @!P0 BRA `(.L_x_168) ;  /* 0xfffffffc00f08947 */ /* 0x004fea000383ffff */
[----:B------:R-:W-:Y:S05]  /*a7e0*/  BRA `(.L_x_169) ;  /* 0xffffff8400147947 */ /* 0x000fea000383ffff */
.L_x_46:
[----:B------:R-:W-:-:S07]  /*a7f0*/  MOV R0, UR5 ;  /* 0x0000000500007c02 */ /* 0x000fce0008000f00 */
.L_x_170:
[----:B-1----:R1:W2:Y:S02]  /*a800*/  SYNCS.PHASECHK.TRANS64.TRYWAIT P0, [R0+URZ], R3 ;  /* 0x00000003000075a7 */ /* 0x0022a400080011ff */
[----:B--2---:R-:W-:Y:S05]  /*a810*/  @!P0 NANOSLEEP.SYNCS 0x989680 ;  /* 0x009896800000895d */ /* 0x004fea0003900000 */
[----:B------:R-:W2:Y:S02]  /*a820*/  @!P0 SYNCS.PHASECHK.TRANS64 P0, [R0+URZ], R3 ;  /* 0x00000003000085a7 */ /* 0x000ea400080010ff */
[----:B--2---:R-:W-:Y:S05]  /*a830*/  @!P0 BRA `(.L_x_170) ;  /* 0xfffffffc00f08947 */ /* 0x004fea000383ffff */
[----:B------:R-:W-:Y:S05]  /*a840*/  BRA `(.L_x_171) ;  /* 0xffffff8400207947 */ /* 0x000fea000383ffff */
.L_x_47:
[----:B------:R-:W-:-:S07]  /*a850*/  MOV R0, UR5 ;  /* 0x0000000500007c02 */ /* 0x000fce0008000f00 */
.L_x_172:
[----:B-1----:R1:W2:Y:S02]  /*a860*/  SYNCS.PHASECHK.TRANS64.TRYWAIT P0, [R0+URZ], R3 ;  /* 0x00000003000075a7 */ /* 0x0022a400080011ff */
[----:B--2---:R-:W-:Y:S05]  /*a870*/  @!P0 NANOSLEEP.SYNCS 0x989680 ;  /* 0x009896800000895d */ /* 0x004fea0003900000 */
[----:B------:R-:W2:Y:S02]  /*a880*/  @!P0 SYNCS.PHASECHK.TRANS64 P0, [R0+URZ], R3 ;  /* 0x00000003000085a7 */ /* 0x000ea400080010ff */
[----:B--2---:R-:W-:Y:S05]  /*a890*/  @!P0 BRA `(.L_x_172) ;  /* 0xfffffffc00f08947 */ /* 0x004fea000383ffff */
[----:B------:R-:W-:Y:S05]  /*a8a0*/  BRA `(.L_x_173) ;  /* 0xffffff84002c7947 */ /* 0x000fea000383ffff */
.L_x_48:
[----:B------:R-:W-:-:S07]  /*a8b0*/  MOV R0, UR5 ;  /* 0x0000000500007c02 */ /* 0x000fce0008000f00 */
.L_x_174:
[----:B-1----:R1:W2:Y:S02]  /*a8c0*/  SYNCS.PHASECHK.TRANS64.TRYWAIT P0, [R0+URZ], R3 ;  /* 0x00000003000075a7 */ /* 0x0022a400080011ff */
[----:B--2---:R-:W-:Y:S05]  /*a8d0*/  @!P0 NANOSLEEP.SYNCS 0x989680 ;  /* 0x009896800000895d */ /* 0x004fea0003900000 */
[----:B------:R-:W2:Y:S02]  /*a8e0*/  @!P0 SYNCS.PHASECHK.TRANS64 P0, [R0+URZ], R3 ;  /* 0x00000003000085a7 */ /* 0x000ea400080010ff */
[----:B--2---:R-:W-:Y:S05]  /*a8f0*/  @!P0 BRA `(.L_x_174) ;  /* 0xfffffffc00f08947 */ /* 0x004fea000383ffff */
[----:B------:R-:W-:Y:S05]  /*a900*/  BRA `(.L_x_175) ;  /* 0xffffff8400387947 */ /* 0x000fea000383ffff */
.L_x_49:
[----:B------:R-:W-:-:S07]  /*a910*/  MOV R0, UR5 ;  /* 0x0000000500007c02 */ /* 0x000fce0008000f00 */
.L_x_176:
[----:B-1----:R1:W2:Y:S02]  /*a920*/  SYNCS.PHASECHK.TRANS64.TRYWAIT P0, [R0+URZ], R3 ;  /* 0x00000003000075a7 */ /* 0x0022a400080011ff */
[----:B--2---:R-:W-:Y:S05]  /*a930*/  @!P0 NANOSLEEP.SYNCS 0x989680 ;  /* 0x009896800000895d */ /* 0x004fea0003900000 */
[----:B------:R-:W2:Y:S02]  /*a940*/  @!P0 SYNCS.PHASECHK.TRANS64 P0, [R0+URZ], R3 ;  /* 0x00000003000085a7 */ /* 0x000ea400080010ff */
[----:B--2---:R-:W-:Y:S05]  /*a950*/  @!P0 BRA `(.L_x_176) ;  /* 0xfffffffc00f08947 */ /* 0x004fea000383ffff */
[----:B------:R-:W-:Y:S05]  /*a960*/  BRA `(.L_x_177) ;  /* 0xffffff8400447947 */ /* 0x000fea000383ffff */
.L_x_50:
[----:B------:R-:W-:-:S07]  /*a970*/  MOV R0, UR5 ;  /* 0x0000000500007c02 */ /* 0x000fce0008000f00 */
.L_x_178:
[----:B-1----:R1:W2:Y:S02]  /*a980*/  SYNCS.PHASECHK.TRANS64.TRYWAIT P0, [R0+URZ], R3 ;  /* 0x00000003000075a7 */ /* 0x0022a400080011ff */
[----:B--2---:R-:W-:Y:S05]  /*a990*/  @!P0 NANOSLEEP.SYNCS 0x989680 ;  /* 0x009896800000895d */ /* 0x004fea0003900000 */
[----:B------:R-:W2:Y:S02]  /*a9a0*/  @!P0 SYNCS.PHASECHK.TRANS64 P0, [R0+URZ], R3 ;  /* 0x00000003000085a7 */ /* 0x000ea400080010ff */
[----:B--2---:R-:W-:Y:S05]  /*a9b0*/  @!P0 BRA `(.L_x_178) ;  /* 0xfffffffc00f08947 */ /* 0x004fea000383ffff */
[----:B------:R-:W-:Y:S05]  /*a9c0*/  BRA `(.L_x_179) ;  /* 0xffffff8400507947 */ /* 0x000fea000383ffff */
.L_x_51:
[----:B------:R-:W-:-:S07]  /*a9d0*/  MOV R0, UR5 ;  /* 0x0000000500007c02 */ /* 0x000fce0008000f00 */
.L_x_180:
[----:B-1----:R1:W2:Y:S02]  /*a9e0*/  SYNCS.PHASECHK.TRANS64.TRYWAIT P0, [R0+URZ], R3 ;  /* 0x00000003000075a7 */ /* 0x0022a400080011ff */
[----:B--2---:R-:W-:Y:S05]  /*a9f0*/  @!P0 NANOSLEEP.SYNCS 0x989680 ;  /* 0x009896800000895d */ /* 0x004fea0003900000 */
[----:B------:R-:W2:Y:S02]  /*aa00*/  @!P0 SYNCS.PHASECHK.TRANS64 P0, [R0+URZ], R3 ;  /* 0x00000003000085a7 */ /* 0x000ea400080010ff */
[----:B--2---:R-:W-:Y:S05]  /*aa10*/  @!P0 BRA `(.L_x_180) ;  /* 0xfffffffc00f08947 */ /* 0x004fea000383ffff */
[----:B------:R-:W-:Y:S05]  /*aa20*/  BRA `(.L_x_181) ;  /* 0xffffff84005c7947 */ /* 0x000fea000383ffff */
.L_x_52:
[----:B------:R-:W-:-:S07]  /*aa30*/  MOV R0, UR5 ;  /* 0x0000000500007c02 */ /* 0x000fce0008000f00 */
.L_x_182:
[----:B-1----:R1:W2:Y:S02]  /*aa40*/  SYNCS.PHASECHK.TRANS64.TRYWAIT P0, [R0+URZ], R3 ;  /* 0x00000003000075a7 */ /* 0x0022a400080011ff */
[----:B--2---:R-:W-:Y:S05]  /*aa50*/  @!P0 NANOSLEEP.SYNCS 0x989680 ;  /* 0x009896800000895d */ /* 0x004fea0003900000 */
[----:B------:R-:W2:Y:S02]  /*aa60*/  @!P0 SYNCS.PHASECHK.TRANS64 P0, [R0+URZ], R3 ;  /* 0x00000003000085a7 */ /* 0x000ea400080010ff */
[----:B--2---:R-:W-:Y:S05]  /*aa70*/  @!P0 BRA `(.L_x_182) ;  /* 0xfffffffc00f08947 */ /* 0x004fea000383ffff */
[----:B------:R-:W-:Y:S05]  /*aa80*/  BRA `(.L_x_183) ;  /* 0xffffff8400687947 */ /* 0x000fea000383ffff */
.L_x_53:
[----:B------:R-:W-:-:S07]  /*aa90*/  MOV R0, UR5 ;  /* 0x0000000500007c02 */ /* 0x000fce0008000f00 */
.L_x_184:
[----:B-1----:R1:W2:Y:S02]  /*aaa0*/  SYNCS.PHASECHK.TRANS64.TRYWAIT P0, [R0+URZ], R3 ;  /* 0x00000003000075a7 */ /* 0x0022a400080011ff */
[----:B--2---:R-:W-:Y:S05]  /*aab0*/  @!P0 NANOSLEEP.SYNCS 0x989680 ;  /* 0x009896800000895d */ /* 0x004fea0003900000 */
[----:B------:R-:W2:Y:S02]  /*aac0*/  @!P0 SYNCS.PHASECHK.TRANS64 P0, [R0+URZ], R3 ;  /* 0x00000003000085a7 */ /* 0x000ea400080010ff */
[----:B--2---:R-:W-:Y:S05]  /*aad0*/  @!P0 BRA `(.L_x_184) ;  /* 0xfffffffc00f08947 */ /* 0x004fea000383ffff */
[----:B------:R-:W-:Y:S05]  /*aae0*/  BRA `(.L_x_185) ;  /* 0xffffff8400747947 */ /* 0x000fea000383ffff */
.L_x_54:
[----:B------:R-:W-:-:S07]  /*aaf0*/  MOV R0, UR5 ;  /* 0x0000000500007c02 */ /* 0x000fce0008000f00 */
.L_x_186:
[----:B-1----:R1:W2:Y:S02]  /*ab00*/  SYNCS.PHASECHK.TRANS64.TRYWAIT P0, [R0+URZ], R3 ;  /* 0x00000003000075a7 */ /* 0x0022a400080011ff */
[----:B--2---:R-:W-:Y:S05]  /*ab10*/  @!P0 NANOSLEEP.SYNCS 0x989680 ;  /* 0x009896800000895d */ /* 0x004fea0003900000 */
[----:B------:R-:W2:Y:S02]  /*ab20*/  @!P0 SYNCS.PHASECHK.TRANS64 P0, [R0+URZ], R3 ;  /* 0x00000003000085a7 */ /* 0x000ea400080010ff */
[----:B--2---:R-:W-:Y:S05]  /*ab30*/  @!P0 BRA `(.L_x_186) ;  /* 0xfffffffc00f08947 */ /* 0x004fea000383ffff */
[----:B------:R-:W-:Y:S05]  /*ab40*/  BRA `(.L_x_187) ;  /* 0xffffff8400807947 */ /* 0x000fea000383ffff */
.L_x_55:
[----:B------:R-:W-:-:S07]  /*ab50*/  MOV R0, UR5 ;  /* 0x0000000500007c02 */ /* 0x000fce0008000f00 */
.L_x_188:
[----:B-1----:R1:W2:Y:S02]  /*ab60*/  SYNCS.PHASECHK.TRANS64.TRYWAIT P0, [R0+URZ], R3 ;  /* 0x00000003000075a7 */ /* 0x0022a400080011ff */
[----:B--2---:R-:W-:Y:S05]  /*ab70*/  @!P0 NANOSLEEP.SYNCS 0x989680 ;  /* 0x009896800000895d */ /* 0x004fea0003900000 */
[----:B------:R-:W2:Y:S02]  /*ab80*/  @!P0 SYNCS.PHASECHK.TRANS64 P0, [R0+URZ], R3 ;  /* 0x00000003000085a7 */ /* 0x000ea400080010ff */
[----:B--2---:R-:W-:Y:S05]  /*ab90*/  @!P0 BRA `(.L_x_188) ;  /* 0xfffffffc00f08947 */ /* 0x004fea000383ffff */
[----:B------:R-:W-:Y:S05]  /*aba0*/  BRA `(.L_x_189) ;  /* 0xffffff84008c7947 */ /* 0x000fea000383ffff */
.L_x_56:
[----:B------:R-:W-:-:S07]  /*abb0*/  MOV R0, UR5 ;  /* 0x0000000500007c02 */ /* 0x000fce0008000f00 */
.L_x_190:
[----:B-1----:R1:W2:Y:S02]  /*abc0*/  SYNCS.PHASECHK.TRANS64.TRYWAIT P0, [R0+URZ], R3 ;  /* 0x00000003000075a7 */ /* 0x0022a400080011ff */
[----:B--2---:R-:W-:Y:S05]  /*abd0*/  @!P0 NANOSLEEP.SYNCS 0x989680 ;  /* 0x009896800000895d */ /* 0x004fea0003900000 */
[----:B------:R-:W2:Y:S02]  /*abe0*/  @!P0 SYNCS.PHASECHK.TRANS64 P0, [R0+URZ], R3 ;  /* 0x00000003000085a7 */ /* 0x000ea400080010ff */
[----:B--2---:R-:W-:Y:S05]  /*abf0*/  @!P0 BRA `(.L_x_190) ;  /* 0xfffffffc00f08947 */ /* 0x004fea000383ffff */
[----:B------:R-:W-:Y:S05]  /*ac00*/  BRA `(.L_x_191) ;  /* 0xffffff8400987947 */ /* 0x000fea000383ffff */
.L_x_57:
[----:B------:R-:W-:-:S07]  /*ac10*/  MOV R0, UR5 ;  /* 0x0000000500007c02 */ /* 0x000fce0008000f00 */
.L_x_192:
[----:B-1----:R1:W2:Y:S02]  /*ac20*/  SYNCS.PHASECHK.TRANS64.TRYWAIT P0, [R0+URZ], R3 ;  /* 0x00000003000075a7 */ /* 0x0022a400080011ff */
[----:B--2---:R-:W-:Y:S05]  /*ac30*/  @!P0 NANOSLEEP.SYNCS 0x989680 ;  /* 0x009896800000895d */ /* 0x004fea0003900000 */
[----:B------:R-:W2:Y:S02]  /*ac40*/  @!P0 SYNCS.PHASECHK.TRANS64 P0, [R0+URZ], R3 ;  /* 0x00000003000085a7 */ /* 0x000ea400080010ff */
[----:B--2---:R-:W-:Y:S05]  /*ac50*/  @!P0 BRA `(.L_x_192) ;  /* 0xfffffffc00f08947 */ /* 0x004fea000383ffff */
[----:B------:R-:W-:Y:S05]  /*ac60*/  BRA `(.L_x_193) ;  /* 0xffffff8400a47947 */ /* 0x000fea000383ffff */
.L_x_58:
[----:B------:R-:W-:-:S07]  /*ac70*/  MOV R0, UR5 ;  /* 0x0000000500007c02 */ /* 0x000fce0008000f00 */
.L_x_194:
[----:B-1----:R1:W2:Y:S02]  /*ac80*/  SYNCS.PHASECHK.TRANS64.TRYWAIT P0, [R0+URZ], R3 ;  /* 0x00000003000075a7 */ /* 0x0022a400080011ff */
[----:B--2---:R-:W-:Y:S05]  /*ac90*/  @!P0 NANOSLEEP.SYNCS 0x989680 ;  /* 0x009896800000895d */ /* 0x004fea0003900000 */
[----:B------:R-:W2:Y:S02]  /*aca0*/  @!P0 SYNCS.PHASECHK.TRANS64 P0, [R0+URZ], R3 ;  /* 0x00000003000085a7 */ /* 0x000ea400080010ff */
[----:B--2---:R-:W-:Y:S05]  /*acb0*/  @!P0 BRA `(.L_x_194) ;  /* 0xfffffffc00f08947 */ /* 0x004fea000383ffff */
[----:B------:R-:W-:Y:S05]  /*acc0*/  BRA `(.L_x_195) ;  /* 0xffffff8400b07947 */ /* 0x000fea000383ffff */
.L_x_61:
[----:B-1----:R1:W2:Y:S02]  /*acd0*/  SYNCS.PHASECHK.TRANS64.TRYWAIT P0, [R0+URZ+0x1b0], R5 ;  /* 0x0001b005000075a7 */ /* 0x0022a400080011ff */
[----:B--2---:R-:W-:Y:S05]  /*ace0*/  @!P0 NANOSLEEP.SYNCS 0x989680 ;  /* 0x009896800000895d */ /* 0x004fea0003900000 */
[----:B------:R-:W2:Y:S02]  /*acf0*/  @!P0 SYNCS.PHASECHK.TRANS64 P0, [R0+URZ+0x1b0], R5 ;  /* 0x0001b005000085a7 */ /* 0x000ea400080010ff */
[----:B--2---:R-:W-:Y:S05]  /*ad00*/  @!P0 BRA `(.L_x_61) ;  /* 0xfffffffc00f08947 */ /* 0x004fea000383ffff */
[----:B------:R-:W-:Y:S05]  /*ad10*/  BRA `(.L_x_196) ;  /* 0xffffff8800147947 */ /* 0x000fea000383ffff */
.L_x_62:
[----:B------:R-:W-:-:S07]  /*ad20*/  MOV R0, UR4 ;  /* 0x0000000400007c02 */ /* 0x000fce0008000f00 */
.L_x_197:
[----:B-1----:R1:W2:Y:S02]  /*ad30*/  SYNCS.PHASECHK.TRANS64.TRYWAIT P0, [R0+URZ+0x160], R7 ;  /* 0x00016007000075a7 */ /* 0x0022a400080011ff */
[----:B--2---:R-:W-:Y:S05]  /*ad40*/  @!P0 NANOSLEEP.SYNCS 0x989680 ;  /* 0x009896800000895d */ /* 0x004fea0003900000 */
[----:B------:R-:W2:Y:S02]  /*ad50*/  @!P0 SYNCS.PHASECHK.TRANS64 P0, [R0+URZ+0x160], R7 ;  /* 0x00016007000085a7 */ /* 0x000ea400080010ff */
[----:B--2---:R-:W-:Y:S05]  /*ad60*/  @!P0 BRA `(.L_x_197) ;  /* 0xfffffffc00f08947 */ /* 0x004fea000383ffff */
[----:B------:R-:W-:Y:S05]  /*ad70*/  BRA `(.L_x_198) ;  /* 0xffffff8800247947 */ /* 0x000fea000383ffff */
.L_x_63:
[----:B-1----:R1:W2:Y:S02]  /*ad80*/  SYNCS.PHASECHK.TRANS64.TRYWAIT P1, [R0+URZ+0x150], R5 ;  /* 0x00015005000075a7 */ /* 0x0022a400080211ff */
[----:B--2---:R-:W-:Y:S05]  /*ad90*/  @!P1 NANOSLEEP.SYNCS 0x989680 ;  /* 0x009896800000995d */ /* 0x004fea0003900000 */
[----:B------:R-:W2:Y:S02]  /*ada0*/  @!P1 SYNCS.PHASECHK.TRANS64 P1, [R0+URZ+0x150], R5 ;  /* 0x00015005000095a7 */ /* 0x000ea400080210ff */
[----:B--2---:R-:W-:Y:S05]  /*adb0*/  @!P1 BRA `(.L_x_63) ;  /* 0xfffffffc00f09947 */ /* 0x004fea000383ffff */
[----:B------:R-:W-:Y:S05]  /*adc0*/  BRA `(.L_x_199) ;  /* 0xffffff8800547947 */ /* 0x000fea000383ffff */
.L_x_66:
[----:B------:R-:W-:-:S07]  /*add0*/  MOV R0, UR4 ;  /* 0x0000000400007c02 */ /* 0x000fce0008000f00 */
.L_x_200:
[----:B-1----:R1:W2:Y:S02]  /*ade0*/  SYNCS.PHASECHK.TRANS64.TRYWAIT P0, [R0+URZ+0x160], R3 ;  /* 0x00016003000075a7 */ /* 0x0022a400080011ff */
[----:B--2---:R-:W-:Y:S05]  /*adf0*/  @!P0 NANOSLEEP.SYNCS 0x989680 ;  /* 0x009896800000895d */ /* 0x004fea0003900000 */
[----:B------:R-:W2:Y:S02]  /*ae00*/  @!P0 SYNCS.PHASECHK.TRANS64 P0, [R0+URZ+0x160], R3 ;  /* 0x00016003000085a7 */ /* 0x000ea400080010ff */
[----:B--2---:R-:W-:Y:S05]  /*ae10*/  @!P0 BRA `(.L_x_200) ;  /* 0xfffffffc00f08947 */ /* 0x004fea000383ffff */
[----:B------:R-:W-:Y:S05]  /*ae20*/  BRA `(.L_x_65) ;  /* 0xffffff8800a87947 */ /* 0x000fea000383ffff */
.L_x_75:
[----:B-1----:R-:W-:-:S04]  /*ae30*/  MOV R5, UR5 ;  /* 0x0000000500057c02 */ /* 0x002fc80008000f00 */
[----:B------:R1:W2:Y:S03]  /*ae40*/  SYNCS.PHASECHK.TRANS64.TRYWAIT P0, [R5+URZ+0x8], R6 ;  /* 0x00000806050075a7 */ /* 0x0002a600080011ff */
[----:B--2---:R-:W-:Y:S05]  /*ae50*/  @!P0 NANOSLEEP.SYNCS 0x989680 ;  /* 0x009896800000895d */ /* 0x004fea0003900000 */
[----:B------:R-:W2:Y:S02]  /*ae60*/  @!P0 SYNCS.PHASECHK.TRANS64 P0, [R5+URZ+0x8], R6 ;  /* 0x00000806050085a7 */ /* 0x000ea400080010ff */
[----:B--2---:R-:W-:Y:S05]  /*ae70*/  @!P0 BRA `(.L_x_75) ;  /* 0xfffffffc00ec8947 */ /* 0x004fea000383ffff */
[----:B------:R-:W-:Y:S05]  /*ae80*/  BRA `(.L_x_74) ;  /* 0xffffff8c00607947 */ /* 0x000fea000383ffff */
.L_x_77:
[----:B------:R-:W-:Y:S01]  /*ae90*/  BSSY B0, `(.L_x_201) ;  /* 0x0000006000007945 */ /* 0x000fe20003800000 */
[----:B------:R-:W-:-:S07]  /*aea0*/  MOV R15, 0xffffffff ;  /* 0xffffffff000f7802 */ /* 0x000fce0000000f00 */
[----:B-1---5:R-:W-:Y:S05]  /*aeb0*/  WARPSYNC.COLLECTIVE R15, `(.L_x_202) ;  /* 0x000000000f0c7348 */ /* 0x022fea0003c00000 */
[----:B------:R-:W-:Y:S02]  /*aec0*/  ELECT P6, UR79, PT ;  /* 0x00000000004f782f */ /* 0x000fe400038c0000 */
[----:B------:R-:W-:Y:S01]  /*aed0*/  MOV R14, UR79 ;  /* 0x0000004f000e7c02 */ /* 0x000fe20008000f00 */
[----:B-1---5:R-:W-:Y:S10]  /*aee0*/  ENDCOLLECTIVE ;  /* 0x000000000000791b */ /* 0x022ff40003800000 */
.L_x_202:
[----:B------:R-:W-:Y:S05]  /*aef0*/  BSYNC B0 ;  /* 0x0000000000007941 */ /* 0x000fea0003800000 */
.L_x_201:
[----:B------:R-:W-:Y:S01]  /*af00*/  PLOP3.LUT P0, PT, P6, PT, PT, 0x80, 0x8 ;  /* 0x000000000008781c */ /* 0x000fe2000370f070 */
[----:B------:R-:W-:-:S12]  /*af10*/  BRA `(.L_x_203) ;  /* 0xffffff8c008c7947 */ /* 0x000fd8000383ffff */
.L_x_79:
[----:B-1----:R-:W-:-:S04]  /*af20*/  MOV R3, UR5 ;  /* 0x0000000500037c02 */ /* 0x002fc80008000f00 */
[----:B------:R1:W2:Y:S03]  /*af30*/  SYNCS.PHASECHK.TRANS64.TRYWAIT P0, [R3+URZ+0x8], R4 ;  /* 0x00000804030075a7 */ /* 0x0002a600080011ff */
[----:B--2---:R-:W-:Y:S05]  /*af40*/  @!P0 NANOSLEEP.SYNCS 0x989680 ;  /* 0x009896800000895d */ /* 0x004fea0003900000 */
[----:B------:R-:W2:Y:S02]  /*af50*/  @!P0 SYNCS.PHASECHK.TRANS64 P0, [R3+URZ+0x8], R4 ;  /* 0x00000804030085a7 */ /* 0x000ea400080010ff */
[----:B--2---:R-:W-:Y:S05]  /*af60*/  @!P0 BRA `(.L_x_79) ;  /* 0xfffffffc00ec8947 */ /* 0x004fea000383ffff */
[----:B------:R-:W-:Y:S05]  /*af70*/  BRA `(.L_x_78) ;  /* 0xffffff8c00907947 */ /* 0x000fea000383ffff */
.L_x_80:
[----:B-1----:R1:W2:Y:S02]  /*af80*/  SYNCS.PHASECHK.TRANS64.TRYWAIT P0, [R0+URZ+0x150], R5 ;  /* 0x00015005000075a7 */ /* 0x0022a400080011ff */
[----:B--2---:R-:W-:Y:S05]  /*af90*/  @!P0 NANOSLEEP.SYNCS 0x989680 ;  /* 0x009896800000895d */ /* 0x004fea0003900000 */
[----:B------:R-:W2:Y:S02]  /*afa0*/  @!P0 SYNCS.PHASECHK.TRANS64 P0, [R0+URZ+0x150], R5 ;  /* 0x00015005000085a7 */ /* 0x000ea400080010ff */
[----:B--2---:R-:W-:Y:S05]  /*afb0*/  @!P0 BRA `(.L_x_80) ;  /* 0xfffffffc00f08947 */ /* 0x004fea000383ffff */
[----:B------:R-:W-:Y:S05]  /*afc0*/  BRA `(.L_x_204) ;  /* 0xffffff90006c7947 */ /* 0x000fea000383ffff */
.L_x_82:
[----:B------:R-:W-:-:S07]  /*afd0*/  MOV R0, UR23 ;  /* 0x0000001700007c02 */ /* 0x000fce0008000f00 */
.L_x_205:
[----:B-1----:R1:W2:Y:S02]  /*afe0*/  SYNCS.PHASECHK.TRANS64.TRYWAIT P0, [R0+URZ+0x190], R5 ;  /* 0x00019005000075a7 */ /* 0x0022a400080011ff */
[----:B--2---:R-:W-:Y:S05]  /*aff0*/  @!P0 NANOSLEEP.SYNCS 0x989680 ;  /* 0x009896800000895d */ /* 0x004fea0003900000 */
[----:B------:R-:W2:Y:S02]  /*b000*/  @!P0 SYNCS.PHASECHK.TRANS64 P0, [R0+URZ+0x190], R5 ;  /* 0x00019005000085a7 */ /* 0x000ea400080010ff */
[----:B--2---:R-:W-:Y:S05]  /*b010*/  @!P0 BRA `(.L_x_205) ;  /* 0xfffffffc00f08947 */ /* 0x004fea000383ffff */
[----:B------:R-:W-:Y:S05]  /*b020*/  BRA `(.L_x_206) ;  /* 0xffffff9000b87947 */ /* 0x000fea000383ffff */
.L_x_85:
[----:B------:R-:W-:Y:S07]  /*b030*/  MOV R0, UR5 ;  /* 0x0000000500007c02 */ /* 0x000fee0008000f00 */
.L_x_207:
[----:B-1----:R1:W2:Y:S02]  /*b040*/  SYNCS.PHASECHK.TRANS64.TRYWAIT P0, [R0+URZ], R5 ;  /* 0x00000005000075a7 */ /* 0x0022a400080011ff */
[----:B--2---:R-:W-:Y:S05]  /*b050*/  @!P0 NANOSLEEP.SYNCS 0x989680 ;  /* 0x009896800000895d */ /* 0x004fea0003900000 */
[----:B------:R-:W2:Y:S02]  /*b060*/  @!P0 SYNCS.PHASECHK.TRANS64 P0, [R0+URZ], R5 ;  /* 0x00000005000085a7 */ /* 0x000ea400080010ff */
[----:B--2---:R-:W-:Y:S05]  /*b070*/  @!P0 BRA `(.L_x_207) ;  /* 0xfffffffc00f08947 */ /* 0x004fea000383ffff */
[----:B------:R-:W-:Y:S05]  /*b080*/  BRA `(.L_x_84) ;  /* 0xffffff9000cc7947 */ /* 0x000fea000383ffff */
.L_x_89:
[----:B-1----:R-:W-:-:S07]  /*b090*/  MOV R0, UR4 ;  /* 0x0000000400007c02 */ /* 0x002fce0008000f00 */
.L_x_208:
[----:B-1----:R1:W2:Y:S02]  /*b0a0*/  SYNCS.PHASECHK.TRANS64.TRYWAIT P0, [R0+URZ], R3 ;  /* 0x00000003000075a7 */ /* 0x0022a400080011ff */
[----:B--2---:R-:W-:Y:S05]  /*b0b0*/  @!P0 NANOSLEEP.SYNCS 0x989680 ;  /* 0x009896800000895d */ /* 0x004fea0003900000 */
[----:B------:R-:W2:Y:S02]  /*b0c0*/  @!P0 SYNCS.PHASECHK.TRANS64 P0, [R0+URZ], R3 ;  /* 0x00000003000085a7 */ /* 0x000ea400080010ff */
[----:B--2---:R-:W-:Y:S05]  /*b0d0*/  @!P0 BRA `(.L_x_208) ;  /* 0xfffffffc00f08947 */ /* 0x004fea000383ffff */
[----:B------:R-:W-:Y:S05]  /*b0e0*/  BRA `(.L_x_209) ;  /* 0xffffff9400987947 */ /* 0x000fea000383ffff */
.L_x_90:
[----:B------:R-:W-:-:S07]  /*b0f0*/  MOV R0, UR5 ;  /* 0x0000000500007c02 */ /* 0x000fce0008000f00 */
.L_x_210:
[----:B-1----:R1:W2:Y:S02]  /*b100*/  SYNCS.PHASECHK.TRANS64.TRYWAIT P0, [R0+URZ], R3 ;  /* 0x00000003000075a7 */ /* 0x0022a400080011ff */
[----:B--2---:R-:W-:Y:S05]  /*b110*/  @!P0 NANOSLEEP.SYNCS 0x989680 ;  /* 0x009896800000895d */ /* 0x004fea0003900000 */
[----:B------:R-:W2:Y:S02]  /*b120*/  @!P0 SYNCS.PHASECHK.TRANS64 P0, [R0+URZ], R3 ;  /* 0x00000003000085a7 */ /* 0x000ea400080010ff */
[----:B--2---:R-:W-:Y:S05]  /*b130*/  @!P0 BRA `(.L_x_210) ;  /* 0xfffffffc00f08947 */ /* 0x004fea000383ffff */
[----:B------:R-:W-:Y:S05]  /*b140*/  BRA `(.L_x_211) ;  /* 0xffffff9400a47947 */ /* 0x000fea000383ffff */
.L_x_91:
[----:B------:R-:W-:-:S07]  /*b150*/  MOV R0, UR5 ;  /* 0x0000000500007c02 */ /* 0x000fce0008000f00 */
.L_x_212:
[----:B-1----:R1:W2:Y:S02]  /*b160*/  SYNCS.PHASECHK.TRANS64.TRYWAIT P0, [R0+URZ], R3 ;  /* 0x00000003000075a7 */ /* 0x0022a400080011ff */
[----:B--2---:R-:W-:Y:S05]  /*b170*/  @!P0 NANOSLEEP.SYNCS 0x989680 ;  /* 0x009896800000895d */ /* 0x004fea0003900000 */
[----:B------:R-:W2:Y:S02]  /*b180*/  @!P0 SYNCS.PHASECHK.TRANS64 P0, [R0+URZ], R3 ;  /* 0x00000003000085a7 */ /* 0x000ea400080010ff */
[----:B--2---:R-:W-:Y:S05]  /*b190*/  @!P0 BRA `(.L_x_212) ;  /* 0xfffffffc00f08947 */ /* 0x004fea000383ffff */
[----:B------:R-:W-:Y:S05]  /*b1a0*/  BRA `(.L_x_213) ;  /* 0xffffff9400b07947 */ /* 0x000fea000383ffff */
.L_x_94:
[----:B------:R-:W-:-:S07]  /*b1b0*/  MOV R0, UR17 ;  /* 0x0000001100007c02 */ /* 0x000fce0008000f00 */
.L_x_214:
[----:B-1----:R1:W2:Y:S02]  /*b1c0*/  SYNCS.PHASECHK.TRANS64.TRYWAIT P1, [R0+URZ+0x1d0], R3 ;  /* 0x0001d003000075a7 */ /* 0x0022a400080211ff */
[----:B--2---:R-:W-:Y:S05]  /*b1d0*/  @!P1 NANOSLEEP.SYNCS 0x989680 ;  /* 0x009896800000995d */ /* 0x004fea0003900000 */
[----:B------:R-:W2:Y:S02]  /*b1e0*/  @!P1 SYNCS.PHASECHK.TRANS64 P1, [R0+URZ+0x1d0], R3 ;  /* 0x0001d003000095a7 */ /* 0x000ea400080210ff */
[----:B--2---:R-:W-:Y:S05]  /*b1f0*/  @!P1 BRA `(.L_x_214) ;  /* 0xfffffffc00f09947 */ /* 0x004fea000383ffff */
[----:B------:R-:W-:Y:S05]  /*b200*/  BRA `(.L_x_215) ;  /* 0xffffff9400fc7947 */ /* 0x000fea000383ffff */
.L_x_99:
[----:B--2---:R2:W3:Y:S02]  /*b210*/  SYNCS.PHASECHK.TRANS64.TRYWAIT P0, [R12+URZ+0x150], R9 ;  /* 0x000150090c0075a7 */ /* 0x0044e400080011ff */
[----:B---3--:R-:W-:Y:S05]  /*b220*/  @!P0 NANOSLEEP.SYNCS 0x989680 ;  /* 0x009896800000895d */ /* 0x008fea0003900000 */
[----:B------:R-:W3:Y:S02]  /*b230*/  @!P0 SYNCS.PHASECHK.TRANS64 P0, [R12+URZ+0x150], R9 ;  /* 0x000150090c0085a7 */ /* 0x000ee400080010ff */
[----:B---3--:R-:W-:Y:S05]  /*b240*/  @!P0 BRA `(.L_x_99) ;  /* 0xfffffffc00f08947 */ /* 0x008fea000383ffff */
[----:B------:R-:W-:Y:S05]  /*b250*/  BRA `(.L_x_216) ;  /* 0xffffff9c00347947 */ /* 0x000fea000383ffff */
.L_x_102:
[----:B------:R-:W-:Y:S07]  /*b260*/  MOV R0, UR21 ;  /* 0x0000001500007c02 */ /* 0x000fee0008000f00 */
.L_x_217:
[----:B--2---:R2:W3:Y:S02]  /*b270*/  SYNCS.PHASECHK.TRANS64.TRYWAIT P2, [R0+URZ+0x148], R11 ;  /* 0x0001480b000075a7 */ /* 0x0044e400080411ff */
[----:B---3--:R-:W-:Y:S05]  /*b280*/  @!P2 NANOSLEEP.SYNCS 0x989680 ;  /* 0x009896800000a95d */ /* 0x008fea0003900000 */
[----:B------:R-:W3:Y:S02]  /*b290*/  @!P2 SYNCS.PHASECHK.TRANS64 P2, [R0+URZ+0x148], R11 ;  /* 0x0001480b0000a5a7 */ /* 0x000ee400080410ff */
[----:B---3--:R-:W-:Y:S05]  /*b2a0*/  @!P2 BRA `(.L_x_217) ;  /* 0xfffffffc00f0a947 */ /* 0x008fea000383ffff */
[----:B------:R-:W-:Y:S05]  /*b2b0*/  BRA `(.L_x_101) ;  /* 0xffffffa0009c7947 */ /* 0x000fea000383ffff */
.L_x_105:
[----:B--2---:R-:W-:Y:S07]  /*b2c0*/  MOV R0, UR21 ;  /* 0x0000001500007c02 */ /* 0x004fee0008000f00 */
.L_x_218:
[----:B--2---:R2:W3:Y:S02]  /*b2d0*/  SYNCS.PHASECHK.TRANS64.TRYWAIT P0, [R0+URZ+0x120], R9 ;  /* 0x00012009000075a7 */ /* 0x0044e400080011ff */
[----:B---3--:R-:W-:Y:S05]  /*b2e0*/  @!P0 NANOSLEEP.SYNCS 0x989680 ;  /* 0x009896800000895d */ /* 0x008fea0003900000 */
[----:B------:R-:W3:Y:S02]  /*b2f0*/  @!P0 SYNCS.PHASECHK.TRANS64 P0, [R0+URZ+0x120], R9 ;  /* 0x00012009000085a7 */ /* 0x000ee400080010ff */
[----:B---3--:R-:W-:Y:S05]  /*b300*/  @!P0 BRA `(.L_x_218) ;  /* 0xfffffffc00f08947 */ /* 0x008fea000383ffff */
[----:B------:R-:W-:Y:S05]  /*b310*/  BRA `(.L_x_219) ;  /* 0xffffffa000f87947 */ /* 0x000fea000383ffff */
.L_x_106:
[----:B------:R-:W-:Y:S07]  /*b320*/  MOV R0, UR21 ;  /* 0x0000001500007c02 */ /* 0x000fee0008000f00 */
.L_x_220:
[----:B--2---:R2:W3:Y:S02]  /*b330*/  SYNCS.PHASECHK.TRANS64.TRYWAIT P0, [R0+URZ+0x128], R9 ;  /* 0x00012809000075a7 */ /* 0x0044e400080011ff */
[----:B---3--:R-:W-:Y:S05]  /*b340*/  @!P0 NANOSLEEP.SYNCS 0x989680 ;  /* 0x009896800000895d */ /* 0x008fea0003900000 */
[----:B------:R-:W3:Y:S02]  /*b350*/  @!P0 SYNCS.PHASECHK.TRANS64 P0, [R0+URZ+0x128], R9 ;  /* 0x00012809000085a7 */ /* 0x000ee400080010ff */
[----:B---3--:R-:W-:Y:S05]  /*b360*/  @!P0 BRA `(.L_x_220) ;  /* 0xfffffffc00f08947 */ /* 0x008fea000383ffff */
[----:B------:R-:W-:Y:S05]  /*b370*/  BRA `(.L_x_221) ;  /* 0xffffffa400507947 */ /* 0x000fea000383ffff */
.L_x_107:
[----:B------:R-:W-:Y:S07]  /*b380*/  MOV R0, UR21 ;  /* 0x0000001500007c02 */ /* 0x000fee0008000f00 */
.L_x_222:
[----:B--2---:R2:W3:Y:S02]  /*b390*/  SYNCS.PHASECHK.TRANS64.TRYWAIT P0, [R0+URZ+0x130], R9 ;  /* 0x00013009000075a7 */ /* 0x0044e400080011ff */
[----:B---3--:R-:W-:Y:S05]  /*b3a0*/  @!P0 NANOSLEEP.SYNCS 0x989680 ;  /* 0x009896800000895d */ /* 0x008fea0003900000 */
[----:B------:R-:W3:Y:S02]  /*b3b0*/  @!P0 SYNCS.PHASECHK.TRANS64 P0, [R0+URZ+0x130], R9 ;  /* 0x00013009000085a7 */ /* 0x000ee400080010ff */
[----:B---3--:R-:W-:Y:S05]  /*b3c0*/  @!P0 BRA `(.L_x_222) ;  /* 0xfffffffc00f08947 */ /* 0x008fea000383ffff */
[----:B------:R-:W-:Y:S05]  /*b3d0*/  BRA `(.L_x_223) ;  /* 0xffffffa400ac7947 */ /* 0x000fea000383ffff */
.L_x_108:
[----:B------:R-:W-:Y:S07]  /*b3e0*/  MOV R0, UR21 ;  /* 0x0000001500007c02 */ /* 0x000fee0008000f00 */
.L_x_224:
[----:B--2---:R2:W3:Y:S02]  /*b3f0*/  SYNCS.PHASECHK.TRANS64.TRYWAIT P0, [R0+URZ+0x138], R9 ;  /* 0x00013809000075a7 */ /* 0x0044e400080011ff */
[----:B---3--:R-:W-:Y:S05]  /*b400*/  @!P0 NANOSLEEP.SYNCS 0x989680 ;  /* 0x009896800000895d */ /* 0x008fea0003900000 */
[----:B------:R-:W3:Y:S02]  /*b410*/  @!P0 SYNCS.PHASECHK.TRANS64 P0, [R0+URZ+0x138], R9 ;  /* 0x00013809000085a7 */ /* 0x000ee400080010ff */
[----:B---3--:R-:W-:Y:S05]  /*b420*/  @!P0 BRA `(.L_x_224) ;  /* 0xfffffffc00f08947 */ /* 0x008fea000383ffff */
[----:B------:R-:W-:Y:S05]  /*b430*/  BRA `(.L_x_225) ;  /* 0xffffffa800087947 */ /* 0x000fea000383ffff */
.L_x_110:
[----:B------:R-:W-:-:S07]  /*b440*/  MOV R0, UR21 ;  /* 0x0000001500007c02 */ /* 0x000fce0008000f00 */
.L_x_226:
[----:B--2---:R2:W4:Y:S02]  /*b450*/  SYNCS.PHASECHK.TRANS64.TRYWAIT P0, [R0+URZ+0x120], R3 ;  /* 0x00012003000075a7 */ /* 0x00452400080011ff */
[----:B----4-:R-:W-:Y:S05]  /*b460*/  @!P0 NANOSLEEP.SYNCS 0x989680 ;  /* 0x009896800000895d */ /* 0x010fea0003900000 */
[----:B------:R-:W4:Y:S02]  /*b470*/  @!P0 SYNCS.PHASECHK.TRANS64 P0, [R0+URZ+0x120], R3 ;  /* 0x00012003000085a7 */ /* 0x000f2400080010ff */
[----:B----4-:R-:W-:Y:S05]  /*b480*/  @!P0 BRA `(.L_x_226) ;  /* 0xfffffffc00f08947 */ /* 0x010fea000383ffff */
[----:B------:R-:W-:Y:S05]  /*b490*/  BRA `(.L_x_227) ;  /* 0xffffffa800987947 */ /* 0x000fea000383ffff */
.L_x_111:
[----:B--2---:R-:W-:-:S07]  /*b4a0*/  MOV R0, UR21 ;  /* 0x0000001500007c02 */ /* 0x004fce0008000f00 */
.L_x_228:
[----:B--2---:R2:W4:Y:S02]  /*b4b0*/  SYNCS.PHASECHK.TRANS64.TRYWAIT P0, [R0+URZ+0x128], R3 ;  /* 0x00012803000075a7 */ /* 0x00452400080011ff */
[----:B----4-:R-:W-:Y:S05]  /*b4c0*/  @!P0 NANOSLEEP.SYNCS 0x989680 ;  /* 0x009896800000895d */ /* 0x010fea0003900000 */
[----:B------:R-:W4:Y:S02]  /*b4d0*/  @!P0 SYNCS.PHASECHK.TRANS64 P0, [R0+URZ+0x128], R3 ;  /* 0x00012803000085a7 */ /* 0x000f2400080010ff */
[----:B----4-:R-:W-:Y:S05]  /*b4e0*/  @!P0 BRA `(.L_x_228) ;  /* 0xfffffffc00f08947 */ /* 0x010fea000383ffff */
[----:B------:R-:W-:Y:S05]  /*b4f0*/  BRA `(.L_x_229) ;  /* 0xffffffa800887947 */ /* 0x000fea000383ffff */
.L_x_112:
[----:B--2---:R-:W-:-:S07]  /*b500*/  MOV R0, UR21 ;  /* 0x0000001500007c02 */ /* 0x004fce0008000f00 */
.L_x_230:
[----:B--2---:R2:W4:Y:S02]  /*b510*/  SYNCS.PHASECHK.TRANS64.TRYWAIT P0, [R0+URZ+0x130], R3 ;  /* 0x00013003000075a7 */ /* 0x00452400080011ff */
[----:B----4-:R-:W-:Y:S05]  /*b520*/  @!P0 NANOSLEEP.SYNCS 0x989680 ;  /* 0x009896800000895d */ /* 0x010fea0003900000 */
[----:B------:R-:W4:Y:S02]  /*b530*/  @!P0 SYNCS.PHASECHK.TRANS64 P0, [R0+URZ+0x130], R3 ;  /* 0x00013003000085a7 */ /* 0x000f2400080010ff */
[----:B----4-:R-:W-:Y:S05]  /*b540*/  @!P0 BRA `(.L_x_230) ;  /* 0xfffffffc00f08947 */ /* 0x010fea000383ffff */
[----:B------:R-:W-:Y:S05]  /*b550*/  BRA `(.L_x_231) ;  /* 0xffffffa800787947 */ /* 0x000fea000383ffff */
.L_x_114:
[----:B-1----:R1:W2:Y:S02]  /*b560*/  SYNCS.PHASECHK.TRANS64.TRYWAIT P0, [R3+URZ+0x150], R0 ;  /* 0x00015000030075a7 */ /* 0x0022a400080011ff */
[----:B--2---:R-:W-:Y:S05]  /*b570*/  @!P0 NANOSLEEP.SYNCS 0x989680 ;  /* 0x009896800000895d */ /* 0x004fea0003900000 */
[----:B------:R-:W2:Y:S02]  /*b580*/  @!P0 SYNCS.PHASECHK.TRANS64 P0, [R3+URZ+0x150], R0 ;  /* 0x00015000030085a7 */ /* 0x000ea400080010ff */
[----:B--2---:R-:W-:Y:S05]  /*b590*/  @!P0 BRA `(.L_x_114) ;  /* 0xfffffffc00f08947 */ /* 0x004fea000383ffff */
[----:B------:R-:W-:Y:S05]  /*b5a0*/  BRA `(.L_x_232) ;  /* 0xffffffac004c7947 */ /* 0x000fea000383ffff */
.L_x_125:
[----:B-1----:R-:W-:Y:S04]  /*b5b0*/  MOV R0, UR43 ;  /* 0x0000002b00007c02 */ /* 0x002fe80008000f00 */
[----:B------:R1:W2:Y:S03]  /*b5c0*/  SYNCS.PHASECHK.TRANS64.TRYWAIT P1, [R0+URZ+0x100], R5 ;  /* 0x00010005000075a7 */ /* 0x0002a600080211ff */
[----:B--2---:R-:W-:Y:S05]  /*b5d0*/  @!P1 NANOSLEEP.SYNCS 0x989680 ;  /* 0x009896800000995d */ /* 0x004fea0003900000 */
[----:B------:R-:W2:Y:S02]  /*b5e0*/  @!P1 SYNCS.PHASECHK.TRANS64 P1, [R0+URZ+0x100], R5 ;  /* 0x00010005000095a7 */ /* 0x000ea400080210ff */
[----:B--2---:R-:W-:Y:S05]  /*b5f0*/  @!P1 BRA `(.L_x_125) ;  /* 0xfffffffc00ec9947 */ /* 0x004fea000383ffff */
[----:B------:R-:W-:Y:S05]  /*b600*/  BRA `(.L_x_124) ;  /* 0xffffffb800b07947 */ /* 0x000fea000383ffff */
.L_x_127:
[----:B-1----:R1:W4:Y:S02]  /*b610*/  SYNCS.PHASECHK.TRANS64.TRYWAIT P0, [R98+URZ+0x170], R3 ;  /* 0x00017003620075a7 */ /* 0x00232400080011ff */
[----:B----4-:R-:W-:Y:S05]  /*b620*/  @!P0 NANOSLEEP.SYNCS 0x989680 ;  /* 0x009896800000895d */ /* 0x010fea0003900000 */
[----:B------:R-:W4:Y:S02]  /*b630*/  @!P0 SYNCS.PHASECHK.TRANS64 P0, [R98+URZ+0x170], R3 ;  /* 0x00017003620085a7 */ /* 0x000f2400080010ff */
[----:B----4-:R-:W-:Y:S05]  /*b640*/  @!P0 BRA `(.L_x_127) ;  /* 0xfffffffc00f08947 */ /* 0x010fea000383ffff */
[----:B------:R-:W-:Y:S05]  /*b650*/  BRA `(.L_x_126) ;  /* 0xffffffb800d87947 */ /* 0x000fea000383ffff */
.L_x_136:
[----:B---3--:R3:W4:Y:S02]  /*b660*/  SYNCS.PHASECHK.TRANS64.TRYWAIT P0, [R3+URZ+0x100], R0 ;  /* 0x00010000030075a7 */ /* 0x00872400080011ff */
[----:B----4-:R-:W-:Y:S05]  /*b670*/  @!P0 NANOSLEEP.SYNCS 0x989680 ;  /* 0x009896800000895d */ /* 0x010fea0003900000 */
[----:B------:R-:W4:Y:S02]  /*b680*/  @!P0 SYNCS.PHASECHK.TRANS64 P0, [R3+URZ+0x100], R0 ;  /* 0x00010000030085a7 */ /* 0x000f2400080010ff */
[----:B----4-:R-:W-:Y:S05]  /*b690*/  @!P0 BRA `(.L_x_136) ;  /* 0xfffffffc00f08947 */ /* 0x010fea000383ffff */
[----:B------:R-:W-:Y:S05]  /*b6a0*/  BRA `(.L_x_135) ;  /* 0xffffffc400c87947 */ /* 0x000fea000383ffff */
.L_x_144:
[----:B-1----:R1:W4:Y:S02]  /*b6b0*/  SYNCS.PHASECHK.TRANS64.TRYWAIT P0, [R62+URZ+0x100], R5 ;  /* 0x000100053e0075a7 */ /* 0x00232400080011ff */
[----:B----4-:R-:W-:Y:S05]  /*b6c0*/  @!P0 NANOSLEEP.SYNCS 0x989680 ;  /* 0x009896800000895d */ /* 0x010fea0003900000 */
[----:B------:R-:W4:Y:S02]  /*b6d0*/  @!P0 SYNCS.PHASECHK.TRANS64 P0, [R62+URZ+0x100], R5 ;  /* 0x000100053e0085a7 */ /* 0x000f2400080010ff */
[----:B----4-:R-:W-:Y:S05]  /*b6e0*/  @!P0 BRA `(.L_x_144) ;  /* 0xfffffffc00f08947 */ /* 0x010fea000383ffff */
[----:B------:R-:W-:Y:S05]  /*b6f0*/  BRA `(.L_x_143) ;  /* 0xffffffd000e07947 */ /* 0x000fea000383ffff */
.L_x_152:
[----:B-1----:R1:W4:Y:S02]  /*b700*/  SYNCS.PHASECHK.TRANS64.TRYWAIT P0, [R61+URZ+0x100], R4 ;  /* 0x000100043d0075a7 */ /* 0x00232400080011ff */
[----:B----4-:R-:W-:Y:S05]  /*b710*/  @!P0 NANOSLEEP.SYNCS 0x989680 ;  /* 0x009896800000895d */ /* 0x010fea0003900000 */
[----:B------:R-:W4:Y:S02]  /*b720*/  @!P0 SYNCS.PHASECHK.TRANS64 P0, [R61+URZ+0x100], R4 ;  /* 0x000100043d0085a7 */ /* 0x000f2400080010ff */
[----:B----4-:R-:W-:Y:S05]  /*b730*/  @!P0 BRA `(.L_x_152) ;  /* 0xfffffffc00f08947 */ /* 0x010fea000383ffff */
[----:B------:R-:W-:Y:S05]  /*b740*/  BRA `(.L_x_151) ;  /* 0xffffffdc00f47947 */ /* 0x000fea000383ffff */
        .weak           $__internal_0_$__cuda_sm10x_tcgen05_guardrail_trap_col_being_dealloced_not_returned_by_alloc
        .type           $__internal_0_$__cuda_sm10x_tcgen05_guardrail_trap_col_being_dealloced_not_returned_by_alloc,@function
        .size           $__internal_0_$__cuda_sm10x_tcgen05_guardrail_trap_col_being_dealloced_not_returned_by_alloc,($__internal_1_$__cuda_sm10x_tcgen05_guardrail_trap_phase_invalid_during_alloc - $__internal_0_$__cuda_sm10x_tcgen05_guardrail_trap_col_being_dealloced_not_returned_by_alloc)
$__internal_0_$__cuda_sm10x_tcgen05_guardrail_trap_col_being_dealloced_not_returned_by_alloc:
[----:B------:R-:W-:Y:S05]  /*b750*/  BPT.TRAP 0x1 ;  /* 0x000000040000795c */ /* 0x000fea0000300000 */
[----:B------:R-:W-:-:S04]  /*b760*/  HFMA2 R3, -RZ, RZ, 0, 0 ;  /* 0x00000000ff037431 */ /* 0x000fc800000001ff */
[----:B------:R-:W-:Y:S05]  /*b770*/  RET.REL.NODEC R2 `(_ZN7cutlass13device_kernelINS_4gemm6kernel13GemmUniversalIN4cute5tupleIJiiiiEEENS1_10collective13CollectiveMmaINS1_35MainloopSm100TmaUmmaWarpSpecializedILi16ELi2ELi4ENS5_IJNS4_1CILi2EEESB_NSA_ILi1EEEEEEEENS5_IJNSA_ILi128EEENSA_ILi256EEENSA_ILi32EEEEEENS_10bfloat16_tENS5_IJlSC_lEEESJ_SK_NS4_8TiledMMAINS4_8MMA_AtomIJNS4_26SM100_MMA_F16BF16_2x1SM_SSISJ_SJ_fLi128ELi256ELNS4_4UMMA5MajorE0ELSP_0ELNSO_7ScaleInE0ELSQ_0EEEEEENS4_6LayoutINS5_IJSC_SC_SC_EEENS5_IJNSA_ILi0EEESV_SV_EEEEENS5_IJNS4_10UnderscoreESY_SY_EEEEENS4_28SM100_TMA_2SM_LOAD_MULTICASTENS4_14ComposedLayoutINS4_7SwizzleILi2ELi4ELi3EEENS4_18smem_ptr_flag_bitsILi16EEENST_INS5_IJNSA_ILi8EEESH_EEENS5_IJSH_SC_EEEEEEEvNS4_8identityENS4_18SM100_TMA_2SM_LOADES1B_vS1C_EENS_8epilogue10collective18CollectiveEpilogueINS1F_23Sm100TmaWarpSpecializedILi4ELi2ELi32ELb1ELb0EEEJNS5_IJNSA_ILi64EEESG_SH_EEENS5_IJNST_IS1K_SC_EENST_INS5_IJSH_SB_EEENS5_IJSC_SF_EEEEEEEESJ_SK_SJ_SK_NS1F_6fusion15FusionCallbacksIS1J_NS1R_17LinearCombinationISJ_fSJ_fLNS_15FloatRoundStyleE2EEES1L_S1Q_JEEENS4_5SM1004TMEM4LOAD26SM100_TMEM_LOAD_32dp32b32xENS4_13SM90_TMA_LOADES1B_NS4_39AutoVectorizingCopyWithAssumedAlignmentILi128EEENS4_14SM90_TMA_STOREES1B_S23_S23_EEEvvEEEEvNT_6ParamsE) ;  /* 0xffffff4802207950 */ /* 0x000fea0003c3ffff */
        .weak           $__internal_1_$__cuda_sm10x_tcgen05_guardrail_trap_phase_invalid_during_alloc
        .type           $__internal_1_$__cuda_sm10x_tcgen05_guardrail_trap_phase_invalid_during_alloc,@function
        .size           $__internal_1_$__cuda_sm10x_tcgen05_guardrail_trap_phase_invalid_during_alloc,($__internal_2_$__cuda_sm10x_tcgen05_guardrail_trap_unallocated_columns_being_dealloced - $__internal_1_$__cuda_sm10x_tcgen05_guardrail_trap_phase_invalid_during_alloc)
$__internal_1_$__cuda_sm10x_tcgen05_guardrail_trap_phase_invalid_during_alloc:
[----:B------:R-:W-:Y:S05]  /*b780*/  BPT.TRAP 0x1 ;  /* 0x000000040000795c */ /* 0x000fea0000300000 */
[----:B------:R-:W-:-:S04]  /*b790*/  MOV R5, 0x0 ;  /* 0x0000000000057802 */ /* 0x000fc80000000f00 */
[----:B------:R-:W-:Y:S05]  /*b7a0*/  RET.REL.NODEC R4 `(_ZN7cutlass13device_kernelINS_4gemm6kernel13GemmUniversalIN4cute5tupleIJiiiiEEENS1_10collective13CollectiveMmaINS1_35MainloopSm100TmaUmmaWarpSpecializedILi16ELi2ELi4ENS5_IJNS4_1CILi2EEESB_NSA_ILi1EEEEEEEENS5_IJNSA_ILi128EEENSA_ILi256EEENSA_ILi32EEEEEENS_10bfloat16_tENS5_IJlSC_lEEESJ_SK_NS4_8TiledMMAINS4_8MMA_AtomIJNS4_26SM100_MMA_F16BF16_2x1SM_SSISJ_SJ_fLi128ELi256ELNS4_4UMMA5MajorE0ELSP_0ELNSO_7ScaleInE0ELSQ_0EEEEEENS4_6LayoutINS5_IJSC_SC_SC_EEENS5_IJNSA_ILi0EEESV_SV_EEEEENS5_IJNS4_10UnderscoreESY_SY_EEEEENS4_28SM100_TMA_2SM_LOAD_MULTICASTENS4_14ComposedLayoutINS4_7SwizzleILi2ELi4ELi3EEENS4_18smem_ptr_flag_bitsILi16EEENST_INS5_IJNSA_ILi8EEESH_EEENS5_IJSH_SC_EEEEEEEvNS4_8identityENS4_18SM100_TMA_2SM_LOADES1B_vS1C_EENS_8epilogue10collective18CollectiveEpilogueINS1F_23Sm100TmaWarpSpecializedILi4ELi2ELi32ELb1ELb0EEEJNS5_IJNSA_ILi64EEESG_SH_EEENS5_IJNST_IS1K_SC_EENST_INS5_IJSH_SB_EEENS5_IJSC_SF_EEEEEEEESJ_SK_SJ_SK_NS1F_6fusion15FusionCallbacksIS1J_NS1R_17LinearCombinationISJ_fSJ_fLNS_15FloatRoundStyleE2EEES1L_S1Q_JEEENS4_5SM1004TMEM4LOAD26SM100_TMEM_LOAD_32dp32b32xENS4_13SM90_TMA_LOADES1B_NS4_39AutoVectorizingCopyWithAssumedAlignmentILi128EEENS4_14SM90_TMA_STOREES1B_S23_S23_EEEvvEEEEvNT_6ParamsE) ;  /* 0xffffff4804147950 */ /* 0x000fea0003c3ffff */
        .weak           $__internal_2_$__cuda_sm10x_tcgen05_guardrail_trap_unallocated_columns_being_dealloced
        .type           $__internal_2_$__cuda_sm10x_tcgen05_guardrail_trap_unallocated_columns_being_dealloced,@function
        .size           $__internal_2_$__cuda_sm10x_tcgen05_guardrail_trap_unallocated_columns_being_dealloced,(.L_x_234 - $__internal_2_$__cuda_sm10x_tcgen05_guardrail_trap_unallocated_columns_being_dealloced)
$__internal_2_$__cuda_sm10x_tcgen05_guardrail_trap_unallocated_columns_being_dealloced:
[----:B------:R-:W-:Y:S05]  /*b7b0*/  BPT.TRAP 0x1 ;  /* 0x000000040000795c */ /* 0x000fea0000300000 */
[----:B------:R-:W-:-:S04]  /*b7c0*/  HFMA2 R3, -RZ, RZ, 0, 0 ;  /* 0x00000000ff037431 */ /* 0x000fc800000001ff */
[----:B------:R-:W-:Y:S05]  /*b7d0*/  RET.REL.NODEC R2 `(_ZN7cutlass13device_kernelINS_4gemm6kernel13GemmUniversalIN4cute5tupleIJiiiiEEENS1_10collective13CollectiveMmaINS1_35MainloopSm100TmaUmmaWarpSpecializedILi16ELi2ELi4ENS5_IJNS4_1CILi2EEESB_NSA_ILi1EEEEEEEENS5_IJNSA_ILi128EEENSA_ILi256EEENSA_ILi32EEEEEENS_10bfloat16_tENS5_IJlSC_lEEESJ_SK_NS4_8TiledMMAINS4_8MMA_AtomIJNS4_26SM100_MMA_F16BF16_2x1SM_SSISJ_SJ_fLi128ELi256ELNS4_4UMMA5MajorE0ELSP_0ELNSO_7ScaleInE0ELSQ_0EEEEEENS4_6LayoutINS5_IJSC_SC_SC_EEENS5_IJNSA_ILi0EEESV_SV_EEEEENS5_IJNS4_10UnderscoreESY_SY_EEEEENS4_28SM100_TMA_2SM_LOAD_MULTICASTENS4_14ComposedLayoutINS4_7SwizzleILi2ELi4ELi3EEENS4_18smem_ptr_flag_bitsILi16EEENST_INS5_IJNSA_ILi8EEESH_EEENS5_IJSH_SC_EEEEEEEvNS4_8identityENS4_18SM100_TMA_2SM_LOADES1B_vS1C_EENS_8epilogue10collective18CollectiveEpilogueINS1F_23Sm100TmaWarpSpecializedILi4ELi2ELi32ELb1ELb0EEEJNS5_IJNSA_ILi64EEESG_SH_EEENS5_IJNST_IS1K_SC_EENST_INS5_IJSH_SB_EEENS5_IJSC_SF_EEEEEEEESJ_SK_SJ_SK_NS1F_6fusion15FusionCallbacksIS1J_NS1R_17LinearCombinationISJ_fSJ_fLNS_15FloatRoundStyleE2EEES1L_S1Q_JEEENS4_5SM1004TMEM4LOAD26SM100_TMEM_LOAD_32dp32b32xENS4_13SM90_TMA_LOADES1B_NS4_39AutoVectorizingCopyWithAssumedAlignmentILi128EEENS4_14SM90_TMA_STOREES1B_S23_S23_EEEvvEEEEvNT_6ParamsE) ;  /* 0xffffff4802087950 */ /* 0x000fea0003c3ffff */
.L_x_233:
[----:B------:R-:W-:-:S00]  /*b7e0*/  BRA `(.L_x_233) ;  /* 0xfffffffc00fc7947 */ /* 0x000fc0000383ffff */
[----:B------:R-:W-:-:S00]  /*b7f0*/  NOP ;  /* 0x0000000000007918 */ /* 0x000fc00000000000 */
        /* <DEDUP_REMOVED lines=8> */
.L_x_234:


//--------------------- .nv.global.init           --------------------------
	.section	.nv.global.init,"aw",@progbits
.nv.global.init:
	.type		$str$27,@object
	.size		$str$27,($str$28 - $str$27)
$str$27:
        /*0000*/ 	.byte	0x28, 0x61, 0x64, 0x64, 0x72, 0x65, 0x73, 0x73, 0x20, 0x26, 0x20, 0x6d, 0x61, 0x73, 0x6b, 0x29
        /*0010*/ 	.byte	0x20, 0x3d, 0x3d, 0x20, 0x30, 0x00
	.type		$str$28,@object
	.size		$str$28,($str$26 - $str$28)
$str$28:
        /*0016*/ 	.byte	0x2f, 0x74, 0x6d, 0x70, 0x2f, 0x63, 0x75, 0x74, 0x6c, 0x61, 0x73, 0x73, 0x5f, 0x73, 0x77, 0x65
        /*0026*/ 	.byte	0x65, 0x70, 0x5f, 0x73, 0x72, 0x63, 0x2f, 0x69, 0x6e, 0x63, 0x6c, 0x75, 0x64, 0x65, 0x2f, 0x63
        /*0036*/ 	.byte	0x75, 0x74, 0x65, 0x2f, 0x70, 0x6f, 0x69, 0x6e, 0x74, 0x65, 0x72, 0x5f, 0x66, 0x6c, 0x61, 0x67
        /*0046*/ 	.byte	0x67, 0x65, 0x64, 0x2e, 0x68, 0x70, 0x70, 0x00
	.type		$str$26,@object
	.size		$str$26,($str$25 - $str$26)
$str$26:
        /*004e*/ 	.byte	0x2f, 0x74, 0x6d, 0x70, 0x2f, 0x63, 0x75, 0x74, 0x6c, 0x61, 0x73, 0x73, 0x5f, 0x73, 0x77, 0x65
        /*005e*/ 	.byte	0x65, 0x70, 0x5f, 0x73, 0x72, 0x63, 0x2f, 0x69, 0x6e, 0x63, 0x6c, 0x75, 0x64, 0x65, 0x2f, 0x63
        /*006e*/ 	.byte	0x75, 0x74, 0x65, 0x2f, 0x61, 0x74, 0x6f, 0x6d, 0x2f, 0x63, 0x6f, 0x70, 0x79, 0x5f, 0x74, 0x72
        /*007e*/ 	.byte	0x61, 0x69, 0x74, 0x73, 0x5f, 0x73, 0x6d, 0x31, 0x30, 0x30, 0x2e, 0x68, 0x70, 0x70, 0x00
	.type		$str$25,@object
	.size		$str$25,(__unnamed_1 - $str$25)
$str$25:
        /*008d*/ 	.byte	0x28, 0x28, 0x75, 0x69, 0x6e, 0x74, 0x33, 0x32, 0x5f, 0x74, 0x28, 0x74, 0x68, 0x72, 0x65, 0x61
        /*009d*/ 	.byte	0x64, 0x49, 0x64, 0x78, 0x2e, 0x78, 0x29, 0x20, 0x2f, 0x20, 0x33, 0x32, 0x29, 0x20, 0x25, 0x20
        /*00ad*/ 	.byte	0x34, 0x29, 0x20, 0x3d, 0x3d, 0x20, 0x28, 0x28, 0x28, 0x74, 0x6d, 0x65, 0x6d, 0x5f, 0x61, 0x64
        /*00bd*/ 	.byte	0x64, 0x72, 0x20, 0x3e, 0x3e, 0x20, 0x31, 0x36, 0x29, 0x20, 0x2f, 0x20, 0x33, 0x32, 0x29, 0x20
        /*00cd*/ 	.byte	0x25, 0x20, 0x34, 0x29, 0x00
	.type		__unnamed_1,@object
	.size		__unnamed_1,(__unnamed_2 - __unnamed_1)
__unnamed_1:
        /*00d2*/ 	.byte	0x61, 0x75, 0x74, 0x6f, 0x20, 0x63, 0x75, 0x74, 0x65, 0x3a, 0x3a, 0x61, 0x73, 0x5f, 0x70, 0x6f
        /* <DEDUP_REMOVED lines=24> */
        /*0262*/ 	.byte	0x43, 0x3c, 0x34, 0x30, 0x39, 0x36, 0x3e, 0x3e, 0x3e, 0x3e, 0x5d, 0x00
	.type		__unnamed_2,@object
	.size		__unnamed_2,(.L_2 - __unnamed_2)
__unnamed_2:
        /* <DEDUP_REMOVED lines=42> */
        /*050e*/ 	.byte	0x3e, 0x3e, 0x5d, 0x00
.L_2:


//--------------------- .nv.shared._ZN7cutlass13device_kernelINS_4gemm6kernel13GemmUniversalIN4cute5tupleIJiiiiEEENS1_10collective13CollectiveMmaINS1_35MainloopSm100TmaUmmaWarpSpecializedILi16ELi2ELi4ENS5_IJNS4_1CILi2EEESB_NSA_ILi1EEEEEEEENS5_IJNSA_ILi128EEENSA_ILi256EEENSA_ILi32EEEEEENS_10bfloat16_tENS5_IJlSC_lEEESJ_SK_NS4_8TiledMMAINS4_8MMA_AtomIJNS4_26SM100_MMA_F16BF16_2x1SM_SSISJ_SJ_fLi128ELi256ELNS4_4UMMA5MajorE0ELSP_0ELNSO_7ScaleInE0ELSQ_0EEEEEENS4_6LayoutINS5_IJSC_SC_SC_EEENS5_IJNSA_ILi0EEESV_SV_EEEEENS5_IJNS4_10UnderscoreESY_SY_EEEEENS4_28SM100_TMA_2SM_LOAD_MULTICASTENS4_14ComposedLayoutINS4_7SwizzleILi2ELi4ELi3EEENS4_18smem_ptr_flag_bitsILi16EEENST_INS5_IJNSA_ILi8EEESH_EEENS5_IJSH_SC_EEEEEEEvNS4_8identityENS4_18SM100_TMA_2SM_LOADES1B_vS1C_EENS_8epilogue10collective18CollectiveEpilogueINS1F_23Sm100TmaWarpSpecializedILi4ELi2ELi32ELb1ELb0EEEJNS5_IJNSA_ILi64EEESG_SH_EEENS5_IJNST_IS1K_SC_EENST_INS5_IJSH_SB_EEENS5_IJSC_SF_EEEEEEEESJ_SK_SJ_SK_NS1F_6fusion15FusionCallbacksIS1J_NS1R_17LinearCombinationISJ_fSJ_fLNS_15FloatRoundStyleE2EEES1L_S1Q_JEEENS4_5SM1004TMEM4LOAD26SM100_TMEM_LOAD_32dp32b32xENS4_13SM90_TMA_LOADES1B_NS4_39AutoVectorizingCopyWithAssumedAlignmentILi128EEENS4_14SM90_TMA_STOREES1B_S23_S23_EEEvvEEEEvNT_6ParamsE --------------------------
	.section	.nv.shared._ZN7cutlass13device_kernelINS_4gemm6kernel13GemmUniversalIN4cute5tupleIJiiiiEEENS1_10collective13CollectiveMmaINS1_35MainloopSm100TmaUmmaWarpSpecializedILi16ELi2ELi4ENS5_IJNS4_1CILi2EEESB_NSA_ILi1EEEEEEEENS5_IJNSA_ILi128EEENSA_ILi256EEENSA_ILi32EEEEEENS_10bfloat16_tENS5_IJlSC_lEEESJ_SK_NS4_8TiledMMAINS4_8MMA_AtomIJNS4_26SM100_MMA_F16BF16_2x1SM_SSISJ_SJ_fLi128ELi256ELNS4_4UMMA5MajorE0ELSP_0ELNSO_7ScaleInE0ELSQ_0EEEEEENS4_6LayoutINS5_IJSC_SC_SC_EEENS5_IJNSA_ILi0EEESV_SV_EEEEENS5_IJNS4_10UnderscoreESY_SY_EEEEENS4_28SM100_TMA_2SM_LOAD_MULTICASTENS4_14ComposedLayoutINS4_7SwizzleILi2ELi4ELi3EEENS4_18smem_ptr_flag_bitsILi16EEENST_INS5_IJNSA_ILi8EEESH_EEENS5_IJSH_SC_EEEEEEEvNS4_8identityENS4_18SM100_TMA_2SM_LOADES1B_vS1C_EENS_8epilogue10collective18CollectiveEpilogueINS1F_23Sm100TmaWarpSpecializedILi4ELi2ELi32ELb1ELb0EEEJNS5_IJNSA_ILi64EEESG_SH_EEENS5_IJNST_IS1K_SC_EENST_INS5_IJSH_SB_EEENS5_IJSC_SF_EEEEEEEESJ_SK_SJ_SK_NS1F_6fusion15FusionCallbacksIS1J_NS1R_17LinearCombinationISJ_fSJ_fLNS_15FloatRoundStyleE2EEES1L_S1Q_JEEENS4_5SM1004TMEM4LOAD26SM100_TMEM_LOAD_32dp32b32xENS4_13SM90_TMA_LOADES1B_NS4_39AutoVectorizingCopyWithAssumedAlignmentILi128EEENS4_14SM90_TMA_STOREES1B_S23_S23_EEEvvEEEEvNT_6ParamsE,"aw",@nobits
	.sectionflags	@""
	.align	16
	.zero		1024


//--------------------- .nv.shared.reserved.0     --------------------------
	.section	.nv.shared.reserved.0,"aw",@nobits
	.weak		__nv_reservedSMEM_offset_0_alias
	.size		__nv_reservedSMEM_offset_0_alias, 0, 64
	.other		__nv_reservedSMEM_offset_0_alias,@"STO_CUDA_RESERVED_SHARED STV_DEFAULT"
__nv_reservedSMEM_offset_0_alias:
	.zero		0
.nv.shared.reserved.0:
	.zero		64
	.weak		__nv_reservedSMEM_tcgen05_partition
	.type		__nv_reservedSMEM_tcgen05_partition,@object
	.size		__nv_reservedSMEM_tcgen05_partition,(.L_0 - __nv_reservedSMEM_tcgen05_partition)
__nv_reservedSMEM_tcgen05_partition:
	.zero		32
.L_0:


//--------------------- .nv.global                --------------------------
	.section	.nv.global,"aw",@nobits
.nv.global:
	.type		_ZN39_INTERNAL_77323010_4_k_cu_3a99fe9f_81474cute1_E,@object
	.size		_ZN39_INTERNAL_77323010_4_k_cu_3a99fe9f_81474cute1_E,(_ZN39_INTERNAL_77323010_4_k_cu_3a99fe9f_81474cuda3std3__45__cpo6cbeginE - _ZN39_INTERNAL_77323010_4_k_cu_3a99fe9f_81474cute1_E)
_ZN39_INTERNAL_77323010_4_k_cu_3a99fe9f_81474cute1_E:
	.zero		1
	.type		_ZN39_INTERNAL_77323010_4_k_cu_3a99fe9f_81474cuda3std3__45__cpo6cbeginE,@object
	.size		_ZN39_INTERNAL_77323010_4_k_cu_3a99fe9f_81474cuda3std3__45__cpo6cbeginE,(_ZN39_INTERNAL_77323010_4_k_cu_3a99fe9f_81474cuda3std3__48in_placeE - _ZN39_INTERNAL_77323010_4_k_cu_3a99fe9f_81474cuda3std3__45__cpo6cbeginE)
_ZN39_INTERNAL_77323010_4_k_cu_3a99fe9f_81474cuda3std3__45__cpo6cbeginE:
	.zero		1
	.type		_ZN39_INTERNAL_77323010_4_k_cu_3a99fe9f_81474cuda3std3__48in_placeE,@object
	.size		_ZN39_INTERNAL_77323010_4_k_cu_3a99fe9f_81474cuda3std3__48in_placeE,(_ZN39_INTERNAL_77323010_4_k_cu_3a99fe9f_81474cuda3std6ranges3__45__cpo9iter_moveE - _ZN39_INTERNAL_77323010_4_k_cu_3a99fe9f_81474cuda3std3__48in_placeE)
_ZN39_INTERNAL_77323010_4_k_cu_3a99fe9f_81474cuda3std3__48in_placeE:
	.zero		1
	.type		_ZN39_INTERNAL_77323010_4_k_cu_3a99fe9f_81474cuda3std6ranges3__45__cpo9iter_moveE,@object
	.size		_ZN39_INTERNAL_77323010_4_k_cu_3a99fe9f_81474cuda3std6ranges3__45__cpo9iter_moveE,(_ZN39_INTERNAL_77323010_4_k_cu_3a99fe9f_81474cuda3std3__45__cpo5beginE - _ZN39_INTERNAL_77323010_4_k_cu_3a99fe9f_81474cuda3std6ranges3__45__cpo9iter_moveE)
_ZN39_INTERNAL_77323010_4_k_cu_3a99fe9f_81474cuda3std6ranges3__45__cpo9iter_moveE:
	.zero		1
	.type		_ZN39_INTERNAL_77323010_4_k_cu_3a99fe9f_81474cuda3std3__45__cpo5beginE,@object
	.size		_ZN39_INTERNAL_77323010_4_k_cu_3a99fe9f_81474cuda3std3__45__cpo5beginE,(_ZN39_INTERNAL_77323010_4_k_cu_3a99fe9f_81474cuda3std3__441_GLOBAL__N__77323010_4_k_cu_3a99fe9f_81476ignoreE - _ZN39_INTERNAL_77323010_4_k_cu_3a99fe9f_81474cuda3std3__45__cpo5beginE)
_ZN39_INTERNAL_77323010_4_k_cu_3a99fe9f_81474cuda3std3__45__cpo5beginE:
	.zero		1
	.type		_ZN39_INTERNAL_77323010_4_k_cu_3a99fe9f_81474cuda3std3__441_GLOBAL__N__77323010_4_k_cu_3a99fe9f_81476ignoreE,@object
	.size		_ZN39_INTERNAL_77323010_4_k_cu_3a99fe9f_81474cuda3std3__441_GLOBAL__N__77323010_4_k_cu_3a99fe9f_81476ignoreE,(_ZN39_INTERNAL_77323010_4_k_cu_3a99fe9f_81474cute7productE - _ZN39_INTERNAL_77323010_4_k_cu_3a99fe9f_81474cuda3std3__441_GLOBAL__N__77323010_4_k_cu_3a99fe9f_81476ignoreE)
_ZN39_INTERNAL_77323010_4_k_cu_3a99fe9f_81474cuda3std3__441_GLOBAL__N__77323010_4_k_cu_3a99fe9f_81476ignoreE:
	.zero		1
	.type		_ZN39_INTERNAL_77323010_4_k_cu_3a99fe9f_81474cute7productE,@object
	.size		_ZN39_INTERNAL_77323010_4_k_cu_3a99fe9f_81474cute7productE,(_ZN39_INTERNAL_77323010_4_k_cu_3a99fe9f_81474cuda3std3__45__cpo3endE - _ZN39_INTERNAL_77323010_4_k_cu_3a99fe9f_81474cute7productE)
_ZN39_INTERNAL_77323010_4_k_cu_3a99fe9f_81474cute7productE:
	.zero		1
	.type		_ZN39_INTERNAL_77323010_4_k_cu_3a99fe9f_81474cuda3std3__45__cpo3endE,@object
	.size		_ZN39_INTERNAL_77323010_4_k_cu_3a99fe9f_81474cuda3std3__45__cpo3endE,(_ZN39_INTERNAL_77323010_4_k_cu_3a99fe9f_81474cuda3std3__419piecewise_constructE - _ZN39_INTERNAL_77323010_4_k_cu_3a99fe9f_81474cuda3std3__45__cpo3endE)
_ZN39_INTERNAL_77323010_4_k_cu_3a99fe9f_81474cuda3std3__45__cpo3endE:
	.zero		1
	.type		_ZN39_INTERNAL_77323010_4_k_cu_3a99fe9f_81474cuda3std3__419piecewise_constructE,@object
	.size		_ZN39_INTERNAL_77323010_4_k_cu_3a99fe9f_81474cuda3std3__419piecewise_constructE,(_ZN39_INTERNAL_77323010_4_k_cu_3a99fe9f_81474cuda3std3__45__cpo4cendE - _ZN39_INTERNAL_77323010_4_k_cu_3a99fe9f_81474cuda3std3__419piecewise_constructE)
_ZN39_INTERNAL_77323010_4_k_cu_3a99fe9f_81474cuda3std3__419piecewise_constructE:
	.zero		1
	.type		_ZN39_INTERNAL_77323010_4_k_cu_3a99fe9f_81474cuda3std3__45__cpo4cendE,@object
	.size		_ZN39_INTERNAL_77323010_4_k_cu_3a99fe9f_81474cuda3std3__45__cpo4cendE,(_ZN39_INTERNAL_77323010_4_k_cu_3a99fe9f_81474cuda3std6ranges3__45__cpo4swapE - _ZN39_INTERNAL_77323010_4_k_cu_3a99fe9f_81474cuda3std3__45__cpo4cendE)
_ZN39_INTERNAL_77323010_4_k_cu_3a99fe9f_81474cuda3std3__45__cpo4cendE:
	.zero		1
	.type		_ZN39_INTERNAL_77323010_4_k_cu_3a99fe9f_81474cuda3std6ranges3__45__cpo4swapE,@object
	.size		_ZN39_INTERNAL_77323010_4_k_cu_3a99fe9f_81474cuda3std6ranges3__45__cpo4swapE,(.L_10 - _ZN39_INTERNAL_77323010_4_k_cu_3a99fe9f_81474cuda3std6ranges3__45__cpo4swapE)
_ZN39_INTERNAL_77323010_4_k_cu_3a99fe9f_81474cuda3std6ranges3__45__cpo4swapE:
	.zero		1
.L_10:


//--------------------- .nv.constant0._ZN7cutlass13device_kernelINS_4gemm6kernel13GemmUniversalIN4cute5tupleIJiiiiEEENS1_10collective13CollectiveMmaINS1_35MainloopSm100TmaUmmaWarpSpecializedILi16ELi2ELi4ENS5_IJNS4_1CILi2EEESB_NSA_ILi1EEEEEEEENS5_IJNSA_ILi128EEENSA_ILi256EEENSA_ILi32EEEEEENS_10bfloat16_tENS5_IJlSC_lEEESJ_SK_NS4_8TiledMMAINS4_8MMA_AtomIJNS4_26SM100_MMA_F16BF16_2x1SM_SSISJ_SJ_fLi128ELi256ELNS4_4UMMA5MajorE0ELSP_0ELNSO_7ScaleInE0ELSQ_0EEEEEENS4_6LayoutINS5_IJSC_SC_SC_EEENS5_IJNSA_ILi0EEESV_SV_EEEEENS5_IJNS4_10UnderscoreESY_SY_EEEEENS4_28SM100_TMA_2SM_LOAD_MULTICASTENS4_14ComposedLayoutINS4_7SwizzleILi2ELi4ELi3EEENS4_18smem_ptr_flag_bitsILi16EEENST_INS5_IJNSA_ILi8EEESH_EEENS5_IJSH_SC_EEEEEEEvNS4_8identityENS4_18SM100_TMA_2SM_LOADES1B_vS1C_EENS_8epilogue10collective18CollectiveEpilogueINS1F_23Sm100TmaWarpSpecializedILi4ELi2ELi32ELb1ELb0EEEJNS5_IJNSA_ILi64EEESG_SH_EEENS5_IJNST_IS1K_SC_EENST_INS5_IJSH_SB_EEENS5_IJSC_SF_EEEEEEEESJ_SK_SJ_SK_NS1F_6fusion15FusionCallbacksIS1J_NS1R_17LinearCombinationISJ_fSJ_fLNS_15FloatRoundStyleE2EEES1L_S1Q_JEEENS4_5SM1004TMEM4LOAD26SM100_TMEM_LOAD_32dp32b32xENS4_13SM90_TMA_LOADES1B_NS4_39AutoVectorizingCopyWithAssumedAlignmentILi128EEENS4_14SM90_TMA_STOREES1B_S23_S23_EEEvvEEEEvNT_6ParamsE --------------------------
	.section	.nv.constant0._ZN7cutlass13device_kernelINS_4gemm6kernel13GemmUniversalIN4cute5tupleIJiiiiEEENS1_10collective13CollectiveMmaINS1_35MainloopSm100TmaUmmaWarpSpecializedILi16ELi2ELi4ENS5_IJNS4_1CILi2EEESB_NSA_ILi1EEEEEEEENS5_IJNSA_ILi128EEENSA_ILi256EEENSA_ILi32EEEEEENS_10bfloat16_tENS5_IJlSC_lEEESJ_SK_NS4_8TiledMMAINS4_8MMA_AtomIJNS4_26SM100_MMA_F16BF16_2x1SM_SSISJ_SJ_fLi128ELi256ELNS4_4UMMA5MajorE0ELSP_0ELNSO_7ScaleInE0ELSQ_0EEEEEENS4_6LayoutINS5_IJSC_SC_SC_EEENS5_IJNSA_ILi0EEESV_SV_EEEEENS5_IJNS4_10UnderscoreESY_SY_EEEEENS4_28SM100_TMA_2SM_LOAD_MULTICASTENS4_14ComposedLayoutINS4_7SwizzleILi2ELi4ELi3EEENS4_18smem_ptr_flag_bitsILi16EEENST_INS5_IJNSA_ILi8EEESH_EEENS5_IJSH_SC_EEEEEEEvNS4_8identityENS4_18SM100_TMA_2SM_LOADES1B_vS1C_EENS_8epilogue10collective18CollectiveEpilogueINS1F_23Sm100TmaWarpSpecializedILi4ELi2ELi32ELb1ELb0EEEJNS5_IJNSA_ILi64EEESG_SH_EEENS5_IJNST_IS1K_SC_EENST_INS5_IJSH_SB_EEENS5_IJSC_SF_EEEEEEEESJ_SK_SJ_SK_NS1F_6fusion15FusionCallbacksIS1J_NS1R_17LinearCombinationISJ_fSJ_fLNS_15FloatRoundStyleE2EEES1L_S1Q_JEEENS4_5SM1004TMEM4LOAD26SM100_TMEM_LOAD_32dp32b32xENS4_13SM90_TMA_LOADES1B_NS4_39AutoVectorizingCopyWithAssumedAlignmentILi128EEENS4_14SM90_TMA_STOREES1B_S23_S23_EEEvvEEEEvNT_6ParamsE,"a",@progbits
	.sectionflags	@""
	.align	4
.nv.constant0._ZN7cutlass13device_kernelINS_4gemm6kernel13GemmUniversalIN4cute5tupleIJiiiiEEENS1_10collective13CollectiveMmaINS1_35MainloopSm100TmaUmmaWarpSpecializedILi16ELi2ELi4ENS5_IJNS4_1CILi2EEESB_NSA_ILi1EEEEEEEENS5_IJNSA_ILi128EEENSA_ILi256EEENSA_ILi32EEEEEENS_10bfloat16_tENS5_IJlSC_lEEESJ_SK_NS4_8TiledMMAINS4_8MMA_AtomIJNS4_26SM100_MMA_F16BF16_2x1SM_SSISJ_SJ_fLi128ELi256ELNS4_4UMMA5MajorE0ELSP_0ELNSO_7ScaleInE0ELSQ_0EEEEEENS4_6LayoutINS5_IJSC_SC_SC_EEENS5_IJNSA_ILi0EEESV_SV_EEEEENS5_IJNS4_10UnderscoreESY_SY_EEEEENS4_28SM100_TMA_2SM_LOAD_MULTICASTENS4_14ComposedLayoutINS4_7SwizzleILi2ELi4ELi3EEENS4_18smem_ptr_flag_bitsILi16EEENST_INS5_IJNSA_ILi8EEESH_EEENS5_IJSH_SC_EEEEEEEvNS4_8identityENS4_18SM100_TMA_2SM_LOADES1B_vS1C_EENS_8epilogue10collective18CollectiveEpilogueINS1F_23Sm100TmaWarpSpecializedILi4ELi2ELi32ELb1ELb0EEEJNS5_IJNSA_ILi64EEESG_SH_EEENS5_IJNST_IS1K_SC_EENST_INS5_IJSH_SB_EEENS5_IJSC_SF_EEEEEEEESJ_SK_SJ_SK_NS1F_6fusion15FusionCallbacksIS1J_NS1R_17LinearCombinationISJ_fSJ_fLNS_15FloatRoundStyleE2EEES1L_S1Q_JEEENS4_5SM1004TMEM4LOAD26SM100_TMEM_LOAD_32dp32b32xENS4_13SM90_TMA_LOADES1B_NS4_39AutoVectorizingCopyWithAssumedAlignmentILi128EEENS4_14SM90_TMA_STOREES1B_S23_S23_EEEvvEEEEvNT_6ParamsE:
	.zero		2944


//--------------------- SYMBOLS --------------------------

	.type		.nv.reservedSmem.offset0,@object
	.size		.nv.reservedSmem.offset0,0x4
	.type		.nv.reservedSmem.cap,@object
	.size		.nv.reservedSmem.cap,0x4
	.type		__assertfail,@function
